def matmul_kernel(
    a_ptr,
    b_ptr,
    c_ptr,
    M,
    N,
    K,
    stride_am,
    stride_ak,
    stride_bk,
    stride_bn,
    stride_cm,
    stride_cn,
    BLOCK_M: tl.constexpr,
    BLOCK_N: tl.constexpr,
    BLOCK_K: tl.constexpr,
    GROUP_M: tl.constexpr,
):
    pid = tl.program_id(axis=0)
    num_pid_m = tl.cdiv(M, BLOCK_M)
    num_pid_n = tl.cdiv(N, BLOCK_N)
    num_pid_in_group = GROUP_M * num_pid_n
    group_id = pid // num_pid_in_group
    first_pid_m = group_id * GROUP_M
    group_size_m = min(num_pid_m - first_pid_m, GROUP_M)
    pid_m = first_pid_m + ((pid % num_pid_in_group) % group_size_m)
    pid_n = (pid % num_pid_in_group) // group_size_m

    offs_am = (pid_m * BLOCK_M + tl.arange(0, BLOCK_M)) % M
    offs_bn = (pid_n * BLOCK_N + tl.arange(0, BLOCK_N)) % N
    offs_k = tl.arange(0, BLOCK_K)
    a_ptrs = a_ptr + offs_am[:, None] * stride_am + offs_k[None, :] * stride_ak
    b_ptrs = b_ptr + offs_k[:, None] * stride_bk + offs_bn[None, :] * stride_bn

    acc = tl.zeros((BLOCK_M, BLOCK_N), dtype=tl.float32)
    for kk in range(0, tl.cdiv(K, BLOCK_K)):
        a = tl.load(a_ptrs, mask=offs_k[None, :] < K - kk * BLOCK_K, other=0.0)
        b = tl.load(b_ptrs, mask=offs_k[:, None] < K - kk * BLOCK_K, other=0.0)
        acc = tl.dot(a, b, acc)
        a_ptrs += BLOCK_K * stride_ak
        b_ptrs += BLOCK_K * stride_bk

    c = acc.to(c_ptr.dtype.element_ty)
    offs_cm = pid_m * BLOCK_M + tl.arange(0, BLOCK_M)
    offs_cn = pid_n * BLOCK_N + tl.arange(0, BLOCK_N)
    c_ptrs = c_ptr + offs_cm[:, None] * stride_cm + offs_cn[None, :] * stride_cn
    mask = (offs_cm[:, None] < M) & (offs_cn[None, :] < N)
    tl.store(c_ptrs, c, mask=mask)

# config = {"BLOCK_K": 64, "BLOCK_M": 256, "BLOCK_N": 256, "GROUP_M": 1, "arch": "sm_90", "dtype": "fp8e4m3", "num_ctas": 1, "num_stages": 3, "num_warps": 4}
# arch = sm_90


// ===== COMPILED SASS (sm_90a) =====

	.target	sm_90a

	.elftype	@"ET_EXEC"


//--------------------- .note.nv.tkinfo           --------------------------
	.section	.note.nv.tkinfo,"",@"SHT_NOTE"
	.sectionflags	@"SHF_NOTE_NV_TKINFO"
	.tkinfo
        /*0018*/ 	.word	0x00000002
        /*0030*/ 	.string	""
        /*0030*/ 	.string	"ptxas"
        /*0030*/ 	.string	"Cuda compilation tools, release 13.0, V13.0.88"
        /*0030*/ 	.string	"Build cuda_13.0.r13.0/compiler.36424714_0"
        /*0030*/ 	.string	"-v  -suppress-debug-info  -lineinfo  -arch sm_90a "



//--------------------- .note.nv.cuinfo           --------------------------
	.section	.note.nv.cuinfo,"",@"SHT_NOTE"
	.sectionflags	@"SHF_NOTE_NV_CUINFO"
        /*0018*/ 	.short	0x0002
        /*001a*/ 	.short	0x005a
        /*001c*/ 	.short	0x0082
	.zero		2


//--------------------- .nv.info                  --------------------------
	.section	.nv.info,"",@"SHT_CUDA_INFO"
	.align	4


	//----- nvinfo : EIATTR_REGCOUNT
	.align		4
        /*0000*/ 	.byte	0x04, 0x2f
        /*0002*/ 	.short	(.L_1 - .L_0)
	.align		4
.L_0:
        /*0004*/ 	.word	index@(matmul_kernel)
        /*0008*/ 	.word	0x000000ff


	//----- nvinfo : EIATTR_FRAME_SIZE
	.align		4
.L_1:
        /*000c*/ 	.byte	0x04, 0x11
        /*000e*/ 	.short	(.L_3 - .L_2)
	.align		4
.L_2:
        /*0010*/ 	.word	index@(matmul_kernel)
        /*0014*/ 	.word	0x000016f8


	//----- nvinfo : EIATTR_MIN_STACK_SIZE
	.align		4
.L_3:
        /*0018*/ 	.byte	0x04, 0x12
        /*001a*/ 	.short	(.L_5 - .L_4)
	.align		4
.L_4:
        /*001c*/ 	.word	index@(matmul_kernel)
        /*0020*/ 	.word	0x000016f8
.L_5:


//--------------------- .nv.compat                --------------------------
	.section	.nv.compat,"",@"SHT_CUDA_COMPAT_INFO"
	.align	4
        /*0000*/ 	.byte	0x02, 0x09, 0x01, 0x00, 0x02, 0x02, 0x04, 0x00, 0x02, 0x05, 0x05, 0x00, 0x03, 0x07, 0x01, 0x01
        /*0010*/ 	.byte	0x02, 0x03, 0x00, 0x00, 0x02, 0x06, 0x01, 0x00, 0x04, 0x0b, 0x08, 0x00, 0x00, 0x00, 0x00, 0x00
        /*0020*/ 	.byte	0x00, 0x00, 0x00, 0x00


//--------------------- .nv.info.matmul_kernel    --------------------------
	.section	.nv.info.matmul_kernel,"",@"SHT_CUDA_INFO"
	.sectionflags	@""
	.align	4


	//----- nvinfo : EIATTR_CUDA_API_VERSION
	.align		4
        /*0000*/ 	.byte	0x04, 0x37
        /*0002*/ 	.short	(.L_7 - .L_6)
.L_6:
        /*0004*/ 	.word	0x00000082


	//----- nvinfo : EIATTR_KPARAM_INFO
	.align		4
.L_7:
        /*0008*/ 	.byte	0x04, 0x17
        /*000a*/ 	.short	(.L_9 - .L_8)
.L_8:
        /*000c*/ 	.word	0x00000000
        /*0010*/ 	.short	0x000d
        /*0012*/ 	.short	0x0048
        /*0014*/ 	.byte	0x00, 0xf4, 0x21, 0x00


	//----- nvinfo : EIATTR_KPARAM_INFO
	.align		4
.L_9:
        /*0018*/ 	.byte	0x04, 0x17
        /*001a*/ 	.short	(.L_11 - .L_10)
.L_10:
        /*001c*/ 	.word	0x00000000
        /*0020*/ 	.short	0x000c
        /*0022*/ 	.short	0x0040
        /*0024*/ 	.byte	0x00, 0xf4, 0x21, 0x00


	//----- nvinfo : EIATTR_KPARAM_INFO
	.align		4
.L_11:
        /*0028*/ 	.byte	0x04, 0x17
        /*002a*/ 	.short	(.L_13 - .L_12)
.L_12:
        /*002c*/ 	.word	0x00000000
        /*0030*/ 	.short	0x000b
        /*0032*/ 	.short	0x0038
        /*0034*/ 	.byte	0x00, 0xf0, 0x11, 0x00


	//----- nvinfo : EIATTR_KPARAM_INFO
	.align		4
.L_13:
        /*0038*/ 	.byte	0x04, 0x17
        /*003a*/ 	.short	(.L_15 - .L_14)
.L_14:
        /*003c*/ 	.word	0x00000000
        /*0040*/ 	.short	0x000a
        /*0042*/ 	.short	0x0034
        /*0044*/ 	.byte	0x00, 0xf0, 0x11, 0x00


	//----- nvinfo : EIATTR_KPARAM_INFO
	.align		4
.L_15:
        /*0048*/ 	.byte	0x04, 0x17
        /*004a*/ 	.short	(.L_17 - .L_16)
.L_16:
        /*004c*/ 	.word	0x00000000
        /*0050*/ 	.short	0x0009
        /*0052*/ 	.short	0x0030
        /*0054*/ 	.byte	0x00, 0xf0, 0x11, 0x00


	//----- nvinfo : EIATTR_KPARAM_INFO
	.align		4
.L_17:
        /*0058*/ 	.byte	0x04, 0x17
        /*005a*/ 	.short	(.L_19 - .L_18)
.L_18:
        /*005c*/ 	.word	0x00000000
        /*0060*/ 	.short	0x0008
        /*0062*/ 	.short	0x002c
        /*0064*/ 	.byte	0x00, 0xf0, 0x11, 0x00


	//----- nvinfo : EIATTR_KPARAM_INFO
	.align		4
.L_19:
        /*0068*/ 	.byte	0x04, 0x17
        /*006a*/ 	.short	(.L_21 - .L_20)
.L_20:
        /*006c*/ 	.word	0x00000000
        /*0070*/ 	.short	0x0007
        /*0072*/ 	.short	0x0028
        /*0074*/ 	.byte	0x00, 0xf0, 0x11, 0x00


	//----- nvinfo : EIATTR_KPARAM_INFO
	.align		4
.L_21:
        /*0078*/ 	.byte	0x04, 0x17
        /*007a*/ 	.short	(.L_23 - .L_22)
.L_22:
        /*007c*/ 	.word	0x00000000
        /*0080*/ 	.short	0x0006
        /*0082*/ 	.short	0x0024
        /*0084*/ 	.byte	0x00, 0xf0, 0x11, 0x00


	//----- nvinfo : EIATTR_KPARAM_INFO
	.align		4
.L_23:
        /*0088*/ 	.byte	0x04, 0x17
        /*008a*/ 	.short	(.L_25 - .L_24)
.L_24:
        /*008c*/ 	.word	0x00000000
        /*0090*/ 	.short	0x0005
        /*0092*/ 	.short	0x0020
        /*0094*/ 	.byte	0x00, 0xf0, 0x11, 0x00


	//----- nvinfo : EIATTR_KPARAM_INFO
	.align		4
.L_25:
        /*0098*/ 	.byte	0x04, 0x17
        /*009a*/ 	.short	(.L_27 - .L_26)
.L_26:
        /*009c*/ 	.word	0x00000000
        /*00a0*/ 	.short	0x0004
        /*00a2*/ 	.short	0x001c
        /*00a4*/ 	.byte	0x00, 0xf0, 0x11, 0x00


	//----- nvinfo : EIATTR_KPARAM_INFO
	.align		4
.L_27:
        /*00a8*/ 	.byte	0x04, 0x17
        /*00aa*/ 	.short	(.L_29 - .L_28)
.L_28:
        /*00ac*/ 	.word	0x00000000
        /*00b0*/ 	.short	0x0003
        /*00b2*/ 	.short	0x0018
        /*00b4*/ 	.byte	0x00, 0xf0, 0x11, 0x00


	//----- nvinfo : EIATTR_KPARAM_INFO
	.align		4
.L_29:
        /*00b8*/ 	.byte	0x04, 0x17
        /*00ba*/ 	.short	(.L_31 - .L_30)
.L_30:
        /*00bc*/ 	.word	0x00000000
        /*00c0*/ 	.short	0x0002
        /*00c2*/ 	.short	0x0010
        /*00c4*/ 	.byte	0x00, 0xf4, 0x21, 0x00


	//----- nvinfo : EIATTR_KPARAM_INFO
	.align		4
.L_31:
        /*00c8*/ 	.byte	0x04, 0x17
        /*00ca*/ 	.short	(.L_33 - .L_32)
.L_32:
        /*00cc*/ 	.word	0x00000000
        /*00d0*/ 	.short	0x0001
        /*00d2*/ 	.short	0x0008
        /*00d4*/ 	.byte	0x00, 0xf4, 0x21, 0x00


	//----- nvinfo : EIATTR_KPARAM_INFO
	.align		4
.L_33:
        /*00d8*/ 	.byte	0x04, 0x17
        /*00da*/ 	.short	(.L_35 - .L_34)
.L_34:
        /*00dc*/ 	.word	0x00000000
        /*00e0*/ 	.short	0x0000
        /*00e2*/ 	.short	0x0000
        /*00e4*/ 	.byte	0x00, 0xf4, 0x21, 0x00


	//----- nvinfo : EIATTR_SPARSE_MMA_MASK
	.align		4
.L_35:
        /*00e8*/ 	.byte	0x03, 0x50
        /*00ea*/ 	.short	0x0000


	//----- nvinfo : EIATTR_MAXREG_COUNT
	.align		4
        /*00ec*/ 	.byte	0x03, 0x1b
        /*00ee*/ 	.short	0x00ff


	//----- nvinfo : EIATTR_NUM_BARRIERS
	.align		4
        /*00f0*/ 	.byte	0x02, 0x4c
        /*00f2*/ 	.byte	0x01
	.zero		1


	//----- nvinfo : EIATTR_ANNOTATIONS
	.align		4
        /*00f4*/ 	.byte	0x04, 0x55
        /*00f6*/ 	.short	(.L_37 - .L_36)


	//   ....[0]....
.L_36:
        /*00f8*/ 	.word	0x00000001
        /*00fc*/ 	.byte	0x40, 0x05, 0x00, 0x00, 0x01, 0x00, 0x00, 0x00, 0x80, 0x05, 0x00, 0x00, 0x01, 0x00, 0x00, 0x00
        /* <DEDUP_REMOVED lines=2792> */
        /*af8c*/ 	.byte	0xd0, 0x7a, 0x04, 0x00


	//----- nvinfo : EIATTR_MERCURY_ISA_VERSION
	.align		4
.L_37:
        /*af90*/ 	.byte	0x03, 0x5f
        /*af92*/ 	.short	0x0101


	//----- nvinfo : EIATTR_EXIT_INSTR_OFFSETS
	.align		4
        /*af94*/ 	.byte	0x04, 0x1c
        /*af96*/ 	.short	(.L_39 - .L_38)


	//   ....[0]....
.L_38:
        /*af98*/ 	.word	0x00047ac0


	//   ....[1]....
        /*af9c*/ 	.word	0x00047af0


	//----- nvinfo : EIATTR_REQNTID
	.align		4
.L_39:
        /*afa0*/ 	.byte	0x04, 0x10
        /*afa2*/ 	.short	(.L_41 - .L_40)
.L_40:
        /*afa4*/ 	.word	0x00000080
        /*afa8*/ 	.word	0x00000001
        /*afac*/ 	.word	0x00000001


	//----- nvinfo : EIATTR_CBANK_PARAM_SIZE
	.align		4
.L_41:
        /*afb0*/ 	.byte	0x03, 0x19
        /*afb2*/ 	.short	0x0050


	//----- nvinfo : EIATTR_PARAM_CBANK
	.align		4
        /*afb4*/ 	.byte	0x04, 0x0a
        /*afb6*/ 	.short	(.L_43 - .L_42)
	.align		4
.L_42:
        /*afb8*/ 	.word	index@(.nv.constant0.matmul_kernel)
        /*afbc*/ 	.short	0x0210
        /*afbe*/ 	.short	0x0050


	//----- nvinfo : EIATTR_SW_WAR
	.align		4
.L_43:
        /*afc0*/ 	.byte	0x04, 0x36
        /*afc2*/ 	.short	(.L_45 - .L_44)
.L_44:
        /*afc4*/ 	.word	0x00000008
.L_45:


//--------------------- .nv.callgraph             --------------------------
	.section	.nv.callgraph,"",@"SHT_CUDA_CALLGRAPH"
	.align	4
	.sectionentsize	8
	.align		4
        /*0000*/ 	.word	0x00000000
	.align		4
        /*0004*/ 	.word	0xffffffff
	.align		4
        /*0008*/ 	.word	0x00000000
	.align		4
        /*000c*/ 	.word	0xfffffffe
	.align		4
        /*0010*/ 	.word	0x00000000
	.align		4
        /*0014*/ 	.word	0xfffffffd
	.align		4
        /*0018*/ 	.word	0x00000000
	.align		4
        /*001c*/ 	.word	0xfffffffc


//--------------------- .text.matmul_kernel       --------------------------
	.section	.text.matmul_kernel,"ax",@progbits
	.align	128
        .global         matmul_kernel
        .type           matmul_kernel,@function
        .size           matmul_kernel,(.L_x_4 - matmul_kernel)
        .other          matmul_kernel,@"STO_CUDA_ENTRY STV_DEFAULT"
matmul_kernel:
.text.matmul_kernel:
[----:B------:R-:W0:Y:S08]  /*0000*/  LDC R1, c[0x0][0x28] ;  /* 0x00000a00ff017b82 */ /* 0x000e300000000800 */
[----:B------:R-:W1:Y:S01]  /*0010*/  LDC.64 R20, c[0x0][0x228] ;  /* 0x00008a00ff147b82 */ /* 0x000e620000000a00 */
[----:B------:R-:W2:Y:S01]  /*0020*/  S2R R5, SR_CTAID.X ;  /* 0x0000000000057919 */ /* 0x000ea20000002500 */
[----:B------:R-:W-:Y:S01]  /*0030*/  UMOV UR4, 0x400 ;  /* 0x0000040000047882 */ /* 0x000fe20000000000 */
[----:B------:R-:W-:Y:S01]  /*0040*/  ULDC.64 UR6, c[0x0][0x208] ;  /* 0x0000820000067ab9 */ /* 0x000fe20000000a00 */
[----:B0-----:R-:W-:Y:S01]  /*0050*/  VIADD R1, R1, 0xffffe908 ;  /* 0xffffe90801017836 */ /* 0x001fe20000000000 */
[----:B------:R-:W0:Y:S03]  /*0060*/  S2R R28, SR_TID.X ;  /* 0x00000000001c7919 */ /* 0x000e260000002100 */
[----:B------:R-:W3:Y:S08]  /*0070*/  LDC R152, c[0x0][0x230] ;  /* 0x00008c00ff987b82 */ /* 0x000ef00000000800 */
[----:B------:R-:W4:Y:S01]  /*0080*/  S2UR UR5, SR_CgaCtaId ;  /* 0x00000000000579c3 */ /* 0x000f220000008800 */
[----:B-1----:R-:W-:-:S05]  /*0090*/  VIADD R0, R21, 0xff ;  /* 0x000000ff15007836 */ /* 0x002fca0000000000 */
[----:B------:R-:W-:Y:S01]  /*00a0*/  SHF.R.S32.HI R3, RZ, 0x1f, R0 ;  /* 0x0000001fff037819 */ /* 0x000fe20000011400 */
[----:B---3--:R-:W-:-:S03]  /*00b0*/  VIADD R152, R152, 0x3f ;  /* 0x0000003f98987836 */ /* 0x008fc60000000000 */
[----:B------:R-:W-:Y:S02]  /*00c0*/  LEA.HI R3, R3, R0, RZ, 0x8 ;  /* 0x0000000003037211 */ /* 0x000fe400078f40ff */
[----:B--2---:R-:W-:Y:S02]  /*00d0*/  IABS R8, R5 ;  /* 0x0000000500087213 */ /* 0x004fe40000000000 */
[----:B------:R-:W-:Y:S02]  /*00e0*/  SHF.R.S32.HI R4, RZ, 0x8, R3 ;  /* 0x00000008ff047819 */ /* 0x000fe40000011403 */
[----:B0-----:R-:W-:Y:S01]  /*00f0*/  LOP3.LUT R153, R28, 0x7f, RZ, 0xc0, !PT ;  /* 0x0000007f1c997812 */ /* 0x001fe200078ec0ff */
[----:B----4-:R-:W-:Y:S01]  /*0100*/  ULEA UR4, UR5, UR4, 0x18 ;  /* 0x0000000405047291 */ /* 0x010fe2000f8ec03f */
[-C--:B------:R-:W-:Y:S02]  /*0110*/  IABS R7, R4.reuse ;  /* 0x0000000400077213 */ /* 0x080fe40000000000 */
[----:B------:R-:W-:-:S02]  /*0120*/  IABS R10, R4 ;  /* 0x00000004000a7213 */ /* 0x000fc40000000000 */
[----:B------:R-:W0:Y:S08]  /*0130*/  I2F.RP R0, R7 ;  /* 0x0000000700007306 */ /* 0x000e300000209400 */
[----:B0-----:R-:W0:Y:S02]  /*0140*/  MUFU.RCP R0, R0 ;  /* 0x0000000000007308 */ /* 0x001e240000001000 */
[----:B0-----:R-:W-:-:S02]  /*0150*/  VIADD R2, R0, 0xffffffe ;  /* 0x0ffffffe00027836 */ /* 0x001fc40000000000 */
[----:B------:R-:W-:-:S04]  /*0160*/  IMAD.MOV R0, RZ, RZ, -R10 ;  /* 0x000000ffff007224 */ /* 0x000fc800078e0a0a */
[----:B------:R0:W1:Y:S02]  /*0170*/  F2I.FTZ.U32.TRUNC.NTZ R3, R2 ;  /* 0x0000000200037305 */ /* 0x000064000021f000 */
[----:B0-----:R-:W-:Y:S02]  /*0180*/  IMAD.MOV.U32 R2, RZ, RZ, RZ ;  /* 0x000000ffff027224 */ /* 0x001fe400078e00ff */
[----:B-1----:R-:W-:-:S04]  /*0190*/  IMAD.MOV R6, RZ, RZ, -R3 ;  /* 0x000000ffff067224 */ /* 0x002fc800078e0a03 */
[----:B------:R-:W-:Y:S02]  /*01a0*/  IMAD R9, R6, R7, RZ ;  /* 0x0000000706097224 */ /* 0x000fe400078e02ff */
[----:B------:R-:W-:Y:S02]  /*01b0*/  IMAD.MOV.U32 R6, RZ, RZ, R8 ;  /* 0x000000ffff067224 */ /* 0x000fe400078e0008 */
[----:B------:R-:W-:-:S06]  /*01c0*/  IMAD.HI.U32 R3, R3, R9, R2 ;  /* 0x0000000903037227 */ /* 0x000fcc00078e0002 */
[----:B------:R-:W-:-:S04]  /*01d0*/  IMAD.HI.U32 R3, R3, R6, RZ ;  /* 0x0000000603037227 */ /* 0x000fc800078e00ff */
[----:B------:R-:W-:-:S05]  /*01e0*/  IMAD R0, R3, R0, R6 ;  /* 0x0000000003007224 */ /* 0x000fca00078e0206 */
[----:B------:R-:W-:-:S13]  /*01f0*/  ISETP.GT.U32.AND P1, PT, R7, R0, PT ;  /* 0x000000000700720c */ /* 0x000fda0003f24070 */
[----:B------:R-:W-:Y:S02]  /*0200*/  @!P1 IMAD.IADD R0, R0, 0x1, -R7 ;  /* 0x0000000100009824 */ /* 0x000fe400078e0a07 */
[----:B------:R-:W-:Y:S01]  /*0210*/  @!P1 VIADD R3, R3, 0x1 ;  /* 0x0000000103039836 */ /* 0x000fe20000000000 */
[----:B------:R-:W-:Y:S02]  /*0220*/  ISETP.NE.AND P1, PT, R4, RZ, PT ;  /* 0x000000ff0400720c */ /* 0x000fe40003f25270 */
[----:B------:R-:W-:Y:S02]  /*0230*/  ISETP.GE.U32.AND P0, PT, R0, R7, PT ;  /* 0x000000070000720c */ /* 0x000fe40003f06070 */
[----:B------:R-:W-:-:S04]  /*0240*/  LOP3.LUT R0, R5, R4, RZ, 0x3c, !PT ;  /* 0x0000000405007212 */ /* 0x000fc800078e3cff */
[----:B------:R-:W-:Y:S01]  /*0250*/  ISETP.GE.AND P2, PT, R0, RZ, PT ;  /* 0x000000ff0000720c */ /* 0x000fe20003f46270 */
[----:B------:R-:W-:-:S06]  /*0260*/  VIADD R0, R20, 0xff ;  /* 0x000000ff14007836 */ /* 0x000fcc0000000000 */
[----:B------:R-:W-:-:S04]  /*0270*/  @P0 VIADD R3, R3, 0x1 ;  /* 0x0000000103030836 */ /* 0x000fc80000000000 */
[----:B------:R-:W-:Y:S01]  /*0280*/  IMAD.MOV.U32 R8, RZ, RZ, R3 ;  /* 0x000000ffff087224 */ /* 0x000fe200078e0003 */
[----:B------:R-:W-:-:S03]  /*0290*/  SHF.R.S32.HI R3, RZ, 0x1f, R0 ;  /* 0x0000001fff037819 */ /* 0x000fc60000011400 */
[----:B------:R-:W-:Y:S01]  /*02a0*/  @!P2 IMAD.MOV R8, RZ, RZ, -R8 ;  /* 0x000000ffff08a224 */ /* 0x000fe200078e0a08 */
[----:B------:R-:W-:Y:S02]  /*02b0*/  LEA.HI R3, R3, R0, RZ, 0x8 ;  /* 0x0000000003037211 */ /* 0x000fe400078f40ff */
[----:B------:R-:W-:-:S04]  /*02c0*/  @!P1 LOP3.LUT R8, RZ, R4, RZ, 0x33, !PT ;  /* 0x00000004ff089212 */ /* 0x000fc800078e33ff */
[----:B------:R-:W-:Y:S01]  /*02d0*/  LEA.HI.SX32 R3, R3, -R8, 0x18 ;  /* 0x8000000803037211 */ /* 0x000fe200078fc2ff */
[----:B------:R-:W-:-:S03]  /*02e0*/  IMAD.MOV R6, RZ, RZ, -R8 ;  /* 0x000000ffff067224 */ /* 0x000fc600078e0a08 */
[----:B------:R-:W-:Y:S01]  /*02f0*/  VIMNMX R9, R3, 0x1, PT ;  /* 0x0000000103097848 */ /* 0x000fe20003fe0100 */
[----:B------:R-:W-:-:S03]  /*0300*/  IMAD R6, R4, R6, R5 ;  /* 0x0000000604067224 */ /* 0x000fc600078e0205 */
[-C--:B------:R-:W-:Y:S02]  /*0310*/  IABS R7, R9.reuse ;  /* 0x0000000900077213 */ /* 0x080fe40000000000 */
[----:B------:R-:W-:Y:S02]  /*0320*/  IABS R11, R9 ;  /* 0x00000009000b7213 */ /* 0x000fe40000000000 */
[----:B------:R-:W0:Y:S08]  /*0330*/  I2F.RP R0, R7 ;  /* 0x0000000700007306 */ /* 0x000e300000209400 */
[----:B0-----:R-:W0:Y:S02]  /*0340*/  MUFU.RCP R0, R0 ;  /* 0x0000000000007308 */ /* 0x001e240000001000 */
[----:B0-----:R-:W-:-:S02]  /*0350*/  VIADD R2, R0, 0xffffffe ;  /* 0x0ffffffe00027836 */ /* 0x001fc40000000000 */
[----:B------:R-:W-:-:S04]  /*0360*/  IMAD.MOV R0, RZ, RZ, -R11 ;  /* 0x000000ffff007224 */ /* 0x000fc800078e0a0b */
[----:B------:R0:W1:Y:S02]  /*0370*/  F2I.FTZ.U32.TRUNC.NTZ R3, R2 ;  /* 0x0000000200037305 */ /* 0x000064000021f000 */
[----:B0-----:R-:W-:Y:S02]  /*0380*/  IMAD.MOV.U32 R2, RZ, RZ, RZ ;  /* 0x000000ffff027224 */ /* 0x001fe400078e00ff */
[----:B-1----:R-:W-:-:S04]  /*0390*/  IMAD.MOV R10, RZ, RZ, -R3 ;  /* 0x000000ffff0a7224 */ /* 0x002fc800078e0a03 */
[----:B------:R-:W-:Y:S01]  /*03a0*/  IMAD.MOV.U32 R4, RZ, RZ, R10 ;  /* 0x000000ffff047224 */ /* 0x000fe200078e000a */
[----:B------:R-:W-:-:S03]  /*03b0*/  IABS R10, R6 ;  /* 0x00000006000a7213 */ /* 0x000fc60000000000 */
        /* <DEDUP_REMOVED lines=11> */
[----:B------:R-:W-:-:S07]  /*0470*/  ISETP.GE.AND P2, PT, R0, RZ, PT ;  /* 0x000000ff0000720c */ /* 0x000fce0003f46270 */
[----:B------:R-:W-:Y:S01]  /*0480*/  @P0 VIADD R3, R3, 0x1 ;  /* 0x0000000103030836 */ /* 0x000fe20000000000 */
[----:B------:R-:W-:-:S05]  /*0490*/  ISETP.GT.AND P0, PT, R152, 0x3f, PT ;  /* 0x0000003f9800780c */ /* 0x000fca0003f04270 */
[----:B------:R-:W-:Y:S01]  /*04a0*/  @!P2 IMAD.MOV R3, RZ, RZ, -R3 ;  /* 0x000000ffff03a224 */ /* 0x000fe200078e0a03 */
[----:B------:R-:W-:-:S05]  /*04b0*/  @!P1 LOP3.LUT R3, RZ, R9, RZ, 0x33, !PT ;  /* 0x00000009ff039212 */ /* 0x000fca00078e33ff */
[----:B------:R-:W-:-:S04]  /*04c0*/  IMAD.MOV R0, RZ, RZ, -R3 ;  /* 0x000000ffff007224 */ /* 0x000fc800078e0a03 */
[----:B------:R-:W-:-:S04]  /*04d0*/  IMAD R0, R9, R0, R6 ;  /* 0x0000000009007224 */ /* 0x000fc800078e0206 */
[----:B------:R-:W-:-:S04]  /*04e0*/  IMAD.IADD R0, R8, 0x1, R0 ;  /* 0x0000000108007824 */ /* 0x000fc800078e0200 */
[----:B------:R-:W-:Y:S02]  /*04f0*/  IMAD R2, R0, 0x100, R153 ;  /* 0x0000010000027824 */ /* 0x000fe400078e0299 */
[----:B------:R-:W-:Y:S02]  /*0500*/  IMAD.SHL.U32 R0, R3, 0x100, RZ ;  /* 0x0000010003007824 */ /* 0x000fe400078e00ff */
[----:B------:R-:W-:Y:S01]  /*0510*/  VIADD R3, R2, 0x80 ;  /* 0x0000008002037836 */ /* 0x000fe20000000000 */
[----:B------:R-:W-:Y:S06]  /*0520*/  @P0 BRA `(.L_x_0) ;  /* 0x0000001c000c0947 */ /* 0x000fec0003800000 */
[----:B------:R-:W-:Y:S01]  /*0530*/  IMAD.SHL.U32 R4, R28, 0x8, RZ ;  /* 0x000000081c047824 */ /* 0x000fe200078e00ff */
[----:B------:R1:W-:Y:S01]  /*0540*/  STL [R1+0x400], RZ ;  /* 0x000400ff01007387 */ /* 0x0003e20000100800 */
[----:B------:R-:W-:Y:S02]  /*0550*/  CS2R R24, SRZ ;  /* 0x0000000000187805 */ /* 0x000fe4000001ff00 */
[----:B------:R-:W-:Y:S02]  /*0560*/  CS2R R26, SRZ ;  /* 0x00000000001a7805 */ /* 0x000fe4000001ff00 */
[----:B------:R-:W-:Y:S01]  /*0570*/  CS2R R28, SRZ ;  /* 0x00000000001c7805 */ /* 0x000fe2000001ff00 */
[----:B------:R1:W-:Y:S01]  /*0580*/  STL [R1+0xe68], R4 ;  /* 0x000e680401007387 */ /* 0x0003e20000100800 */
[----:B------:R-:W-:Y:S02]  /*0590*/  CS2R R30, SRZ ;  /* 0x00000000001e7805 */ /* 0x000fe4000001ff00 */
[----:B------:R-:W-:-:S02]  /*05a0*/  CS2R R32, SRZ ;  /* 0x0000000000207805 */ /* 0x000fc4000001ff00 */
[----:B------:R-:W-:Y:S01]  /*05b0*/  CS2R R34, SRZ ;  /* 0x0000000000227805 */ /* 0x000fe2000001ff00 */
[----:B------:R1:W-:Y:S01]  /*05c0*/  STL [R1+0x404], RZ ;  /* 0x000404ff01007387 */ /* 0x0003e20000100800 */
[----:B------:R-:W-:Y:S02]  /*05d0*/  CS2R R36, SRZ ;  /* 0x0000000000247805 */ /* 0x000fe4000001ff00 */
[----:B------:R-:W-:Y:S02]  /*05e0*/  CS2R R38, SRZ ;  /* 0x0000000000267805 */ /* 0x000fe4000001ff00 */
[----:B------:R-:W-:Y:S01]  /*05f0*/  CS2R R40, SRZ ;  /* 0x0000000000287805 */ /* 0x000fe2000001ff00 */
[----:B------:R1:W-:Y:S01]  /*0600*/  STL [R1+0x408], RZ ;  /* 0x000408ff01007387 */ /* 0x0003e20000100800 */
        /* <DEDUP_REMOVED lines=72> */
[----:B------:R-:W-:-:S03]  /*0a90*/  CS2R R150, SRZ ;  /* 0x0000000000967805 */ /* 0x000fc6000001ff00 */
[----:B------:R1:W-:Y:S04]  /*0aa0*/  STL [R1+0x454], RZ ;  /* 0x000454ff01007387 */ /* 0x0003e80000100800 */
        /* <DEDUP_REMOVED lines=234> */
[----:B------:R1:W-:Y:S04]  /*1950*/  STL [R1], RZ ;  /* 0x000000ff01007387 */ /* 0x0003e80000100800 */
        /* <DEDUP_REMOVED lines=126> */
[----:B------:R1:W-:Y:S01]  /*2140*/  STL [R1+0x1fc], RZ ;  /* 0x0001fcff01007387 */ /* 0x0003e20000100800 */
[----:B------:R-:W-:Y:S05]  /*2150*/  BRA `(.L_x_1) ;  /* 0x000001e4005c7947 */ /* 0x000fea0003800000 */
.L_x_0:
[-C--:B------:R-:W-:Y:S01]  /*2160*/  IABS R13, R20.reuse ;  /* 0x00000014000d7213 */ /* 0x080fe20000000000 */
[----:B------:R-:W-:Y:S01]  /*2170*/  ULDC UR10, c[0x0][0x23c] ;  /* 0x00008f00000a7ab9 */ /* 0x000fe20000000800 */
[----:B------:R-:W-:Y:S01]  /*2180*/  IABS R4, R21 ;  /* 0x0000001500047213 */ /* 0x000fe20000000000 */
[----:B------:R-:W-:Y:S01]  /*2190*/  ULDC UR11, c[0x0][0x240] ;  /* 0x00009000000b7ab9 */ /* 0x000fe20000000800 */
[----:B------:R-:W0:Y:S01]  /*21a0*/  I2F.RP R5, R13 ;  /* 0x0000000d00057306 */ /* 0x000e220000209400 */
[----:B------:R-:W-:Y:S01]  /*21b0*/  SHF.R.U32.HI R12, RZ, 0x6, R28 ;  /* 0x00000006ff0c7819 */ /* 0x000fe2000001161c */
[----:B------:R-:W-:Y:S01]  /*21c0*/  ULDC.64 UR8, c[0x0][0x218] ;  /* 0x0000860000087ab9 */ /* 0x000fe20000000a00 */
[----:B------:R-:W-:Y:S01]  /*21d0*/  LOP3.LUT R25, RZ, R20, RZ, 0x33, !PT ;  /* 0x00000014ff197212 */ /* 0x000fe200078e33ff */
[----:B------:R-:W-:Y:S01]  /*21e0*/  ULDC UR5, c[0x0][0x234] ;  /* 0x00008d0000057ab9 */ /* 0x000fe20000000800 */
[----:B------:R-:W-:Y:S01]  /*21f0*/  LOP3.LUT R53, R28, 0x3f, RZ, 0xc0, !PT ;  /* 0x0000003f1c357812 */ /* 0x000fe200078ec0ff */
[----:B------:R-:W-:Y:S01]  /*2200*/  ULDC UR18, c[0x0][0x238] ;  /* 0x00008e0000127ab9 */ /* 0x000fe20000000800 */
[----:B------:R-:W-:Y:S01]  /*2210*/  UMOV UR14, 0xfffffffe ;  /* 0xfffffffe000e7882 */ /* 0x000fe20000000000 */
[----:B------:R-:W1:Y:S01]  /*2220*/  I2F.RP R10, R4 ;  /* 0x00000004000a7306 */ /* 0x000e620000209400 */
[----:B------:R-:W-:Y:S01]  /*2230*/  UIMAD UR22, UR18, 0x3f, URZ ;  /* 0x0000003f121678a4 */ /* 0x000fe2000f8e023f */
[----:B------:R-:W-:Y:S01]  /*2240*/  UMOV UR15, 0x7fffffdf ;  /* 0x7fffffdf000f7882 */ /* 0x000fe20000000000 */
[----:B------:R-:W-:-:S02]  /*2250*/  UIMAD UR61, UR18, 0x3e, URZ ;  /* 0x0000003e123d78a4 */ /* 0x000fc4000f8e023f */
[----:B------:R-:W-:-:S03]  /*2260*/  UIMAD UR19, UR18, 0x3d, URZ ;  /* 0x0000003d121378a4 */ /* 0x000fc6000f8e023f */
[----:B0-----:R-:W0:Y:S01]  /*2270*/  MUFU.RCP R5, R5 ;  /* 0x0000000500057308 */ /* 0x001e220000001000 */
[----:B------:R-:W-:Y:S02]  /*2280*/  UIMAD UR26, UR18, 0x3c, URZ ;  /* 0x0000003c121a78a4 */ /* 0x000fe4000f8e023f */
[----:B------:R-:W-:Y:S02]  /*2290*/  UIMAD UR23, UR18, 0x3b, URZ ;  /* 0x0000003b121778a4 */ /* 0x000fe4000f8e023f */
[----:B------:R-:W-:Y:S02]  /*22a0*/  UIMAD UR30, UR18, 0x3a, URZ ;  /* 0x0000003a121e78a4 */ /* 0x000fe4000f8e023f */
[----:B------:R-:W-:Y:S01]  /*22b0*/  UIMAD UR27, UR18, 0x39, URZ ;  /* 0x00000039121b78a4 */ /* 0x000fe2000f8e023f */
[----:B-1----:R-:W1:Y:S01]  /*22c0*/  MUFU.RCP R10, R10 ;  /* 0x0000000a000a7308 */ /* 0x002e620000001000 */
[----:B------:R-:W-:Y:S02]  /*22d0*/  UIMAD UR34, UR18, 0x38, URZ ;  /* 0x00000038122278a4 */ /* 0x000fe4000f8e023f */
[----:B------:R-:W-:-:S02]  /*22e0*/  UIMAD UR31, UR18, 0x37, URZ ;  /* 0x00000037121f78a4 */ /* 0x000fc4000f8e023f */
[----:B------:R-:W-:Y:S02]  /*22f0*/  UIMAD UR38, UR18, 0x36, URZ ;  /* 0x00000036122678a4 */ /* 0x000fe4000f8e023f */
[----:B------:R-:W-:Y:S01]  /*2300*/  UIMAD UR35, UR18, 0x35, URZ ;  /* 0x00000035122378a4 */ /* 0x000fe2000f8e023f */
[----:B0-----:R-:W-:Y:S01]  /*2310*/  VIADD R6, R5, 0xffffffe ;  /* 0x0ffffffe05067836 */ /* 0x001fe20000000000 */
[----:B------:R-:W-:Y:S01]  /*2320*/  SGXT.U32 R5, R12, 0x1 ;  /* 0x000000010c05781a */ /* 0x000fe20000000000 */
[----:B------:R-:W-:Y:S01]  /*2330*/  UIMAD UR41, UR18, 0x34, URZ ;  /* 0x00000034122978a4 */ /* 0x000fe2000f8e023f */
[----:B------:R-:W-:Y:S01]  /*2340*/  IABS R12, R2 ;  /* 0x00000002000c7213 */ /* 0x000fe20000000000 */
[----:B------:R0:W2:Y:S01]  /*2350*/  F2I.FTZ.U32.TRUNC.NTZ R7, R6 ;  /* 0x0000000600077305 */ /* 0x0000a2000021f000 */
[----:B------:R-:W-:Y:S02]  /*2360*/  UIMAD UR39, UR18, 0x33, URZ ;  /* 0x00000033122778a4 */ /* 0x000fe4000f8e023f */
[----:B------:R-:W-:Y:S01]  /*2370*/  UIMAD UR43, UR18, 0x32, URZ ;  /* 0x00000032122b78a4 */ /* 0x000fe2000f8e023f */
[----:B-1----:R-:W-:Y:S01]  /*2380*/  VIADD R8, R10, 0xffffffe ;  /* 0x0ffffffe0a087836 */ /* 0x002fe20000000000 */
[----:B------:R-:W-:-:S02]  /*2390*/  UIMAD UR42, UR18, 0x31, URZ ;  /* 0x00000031122a78a4 */ /* 0x000fc4000f8e023f */
[----:B------:R-:W-:Y:S01]  /*23a0*/  UIMAD UR46, UR18, 0x30, URZ ;  /* 0x00000030122e78a4 */ /* 0x000fe2000f8e023f */
[----:B------:R1:W3:Y:S01]  /*23b0*/  F2I.FTZ.U32.TRUNC.NTZ R9, R8 ;  /* 0x0000000800097305 */ /* 0x0002e2000021f000 */
[----:B0-----:R-:W-:Y:S01]  /*23c0*/  IMAD.MOV.U32 R6, RZ, RZ, RZ ;  /* 0x000000ffff067224 */ /* 0x001fe200078e00ff */
[----:B------:R-:W-:Y:S02]  /*23d0*/  UIMAD UR17, UR18, 0x2e, URZ ;  /* 0x0000002e121178a4 */ /* 0x000fe4000f8e023f */
[----:B------:R-:W-:Y:S02]  /*23e0*/  UIMAD UR54, UR18, 0x2d, URZ ;  /* 0x0000002d123678a4 */ /* 0x000fe4000f8e023f */
[----:B------:R-:W-:Y:S01]  /*23f0*/  UIMAD UR33, UR18, 0x2c, URZ ;  /* 0x0000002c122178a4 */ /* 0x000fe2000f8e023f */
[----:B--2---:R-:W-:Y:S01]  /*2400*/  IMAD.MOV R14, RZ, RZ, -R7 ;  /* 0x000000ffff0e7224 */ /* 0x004fe200078e0a07 */
[----:B------:R-:W-:Y:S01]  /*2410*/  UIMAD UR50, UR18, 0x2b, URZ ;  /* 0x0000002b123278a4 */ /* 0x000fe2000f8e023f */
[----:B-1----:R-:W-:Y:S01]  /*2420*/  IMAD.MOV.U32 R8, RZ, RZ, RZ ;  /* 0x000000ffff087224 */ /* 0x002fe200078e00ff */
[----:B------:R-:W-:Y:S01]  /*2430*/  UIMAD UR58, UR18, 0x2a, URZ ;  /* 0x0000002a123a78a4 */ /* 0x000fe2000f8e023f */
[----:B------:R-:W-:Y:S01]  /*2440*/  IMAD R11, R14, R13, RZ ;  /* 0x0000000d0e0b7224 */ /* 0x000fe200078e02ff */
[----:B------:R-:W-:Y:S01]  /*2450*/  IABS R14, R3 ;  /* 0x00000003000e7213 */ /* 0x000fe20000000000 */
[----:B------:R-:W-:Y:S01]  /*2460*/  UIMAD UR25, UR18, 0x29, URZ ;  /* 0x00000029121978a4 */ /* 0x000fe2000f8e023f */
[----:B---3--:R-:W-:Y:S01]  /*2470*/  IMAD.MOV R15, RZ, RZ, -R9 ;  /* 0x000000ffff0f7224 */ /* 0x008fe200078e0a09 */
[----:B------:R-:W-:Y:S01]  /*2480*/  UIMAD UR44, UR18, 0x28, URZ ;  /* 0x00000028122c78a4 */ /* 0x000fe2000f8e023f */
[----:B------:R-:W-:Y:S01]  /*2490*/  IMAD.HI.U32 R10, R7, R11, R6 ;  /* 0x0000000b070a7227 */ /* 0x000fe200078e0006 */
[----:B------:R-:W-:Y:S01]  /*24a0*/  LOP3.LUT R6, R0, R5, RZ, 0xfc, !PT ;  /* 0x0000000500067212 */ /* 0x000fe200078efcff */
[----:B------:R-:W-:Y:S01]  /*24b0*/  UIMAD UR48, UR18, 0x27, URZ ;  /* 0x00000027123078a4 */ /* 0x000fe2000f8e023f */
[----:B------:R-:W-:Y:S01]  /*24c0*/  LEA.HI R7, R28, R0, RZ, 0x1a ;  /* 0x000000001c077211 */ /* 0x000fe200078fd0ff */
[----:B------:R-:W-:Y:S01]  /*24d0*/  IMAD R5, R15, R4, RZ ;  /* 0x000000040f057224 */ /* 0x000fe200078e02ff */
[----:B------:R-:W-:Y:S01]  /*24e0*/  IABS R16, R6 ;  /* 0x0000000600107213 */ /* 0x000fe20000000000 */
[----:B------:R-:W-:Y:S01]  /*24f0*/  UIMAD UR52, UR18, 0x26, URZ ;  /* 0x00000026123478a4 */ /* 0x000fe2000f8e023f */
[----:B------:R-:W-:Y:S01]  /*2500*/  LOP3.LUT R18, R6, 0xf8, RZ, 0xfc, !PT ;  /* 0x000000f806127812 */ /* 0x000fe200078efcff */
[----:B------:R-:W-:Y:S01]  /*2510*/  IMAD.HI.U32 R5, R9, R5, R8 ;  /* 0x0000000509057227 */ /* 0x000fe200078e0008 */
[----:B------:R-:W-:Y:S01]  /*2520*/  SHF.R.S32.HI R9, RZ, 0x1f, R152 ;  /* 0x0000001fff097819 */ /* 0x000fe20000011498 */
[----:B------:R-:W-:Y:S01]  /*2530*/  UIMAD UR56, UR18, 0x25, URZ ;  /* 0x00000025123878a4 */ /* 0x000fe2000f8e023f */
[----:B------:R-:W-:Y:S01]  /*2540*/  IABS R132, R18 ;  /* 0x0000001200847213 */ /* 0x000fe20000000000 */
[----:B------:R-:W-:Y:S01]  /*2550*/  IMAD.HI.U32 R8, R10, R12, RZ ;  /* 0x0000000c0a087227 */ /* 0x000fe200078e00ff */
[----:B------:R-:W-:Y:S01]  /*2560*/  LEA.HI R152, R9, R152, RZ, 0x6 ;  /* 0x0000009809987211 */ /* 0x000fe200078f30ff */
[----:B------:R-:W-:Y:S01]  /*2570*/  UIMAD UR60, UR18, 0x24, URZ ;  /* 0x00000024123c78a4 */ /* 0x000fe2000f8e023f */
[C---:B------:R-:W-:Y:S01]  /*2580*/  LOP3.LUT R19, R6.reuse, 0x22, RZ, 0xfc, !PT ;  /* 0x0000002206137812 */ /* 0x040fe200078efcff */
[----:B------:R-:W-:Y:S01]  /*2590*/  IMAD.MOV R8, RZ, RZ, -R8 ;  /* 0x000000ffff087224 */ /* 0x000fe200078e0a08 */
[----:B------:R-:W-:Y:S01]  /*25a0*/  LOP3.LUT R35, R6, 0x20, RZ, 0xfc, !PT ;  /* 0x0000002006237812 */ /* 0x000fe200078efcff */
[----:B------:R-:W-:Y:S01]  /*25b0*/  IMAD.HI.U32 R10, R10, R14, RZ ;  /* 0x0000000e0a0a7227 */ /* 0x000fe200078e00ff */
[----:B------:R-:W-:Y:S01]  /*25c0*/  IABS R22, R19 ;  /* 0x0000001300167213 */ /* 0x000fe20000000000 */
[----:B------:R-:W-:Y:S01]  /*25d0*/  UIMAD UR21, UR18, 0x23, URZ ;  /* 0x00000023121578a4 */ /* 0x000fe2000f8e023f */
[C---:B------:R-:W-:Y:S01]  /*25e0*/  LOP3.LUT R37, R6.reuse, 0x1c, RZ, 0xfc, !PT ;  /* 0x0000001c06257812 */ /* 0x040fe200078efcff */
[----:B------:R-:W-:Y:S01]  /*25f0*/  IMAD R8, R13, R8, R12 ;  /* 0x000000080d087224 */ /* 0x000fe200078e020c */
[C---:B------:R-:W-:Y:S01]  /*2600*/  LOP3.LUT R39, R6.reuse, 0x1a, RZ, 0xfc, !PT ;  /* 0x0000001a06277812 */ /* 0x040fe200078efcff */
[----:B------:R-:W-:Y:S01]  /*2610*/  VIADD R9, R7, 0xfe ;  /* 0x000000fe07097836 */ /* 0x000fe20000000000 */
[----:B------:R-:W-:Y:S01]  /*2620*/  IABS R154, R37 ;  /* 0x00000025009a7213 */ /* 0x000fe20000000000 */
[----:B------:R-:W-:Y:S01]  /*2630*/  IMAD.MOV R10, RZ, RZ, -R10 ;  /* 0x000000ffff0a7224 */ /* 0x000fe200078e0a0a */
[----:B------:R-:W-:Y:S01]  /*2640*/  ISETP.GT.U32.AND P0, PT, R13, R8, PT ;  /* 0x000000080d00720c */ /* 0x000fe20003f04070 */
[----:B------:R-:W-:Y:S01]  /*2650*/  IMAD.HI.U32 R11, R5, R16, RZ ;  /* 0x00000010050b7227 */ /* 0x000fe200078e00ff */
[----:B------:R-:W-:Y:S01]  /*2660*/  ISETP.GE.AND P1, PT, R9, RZ, PT ;  /* 0x000000ff0900720c */ /* 0x000fe20003f26270 */
[----:B------:R-:W-:Y:S01]  /*2670*/  UIMAD UR29, UR18, 0x22, URZ ;  /* 0x00000022121d78a4 */ /* 0x000fe2000f8e023f */
[----:B------:R-:W-:Y:S01]  /*2680*/  IABS R30, R9 ;  /* 0x00000009001e7213 */ /* 0x000fe20000000000 */
[----:B------:R-:W-:Y:S01]  /*2690*/  IMAD R9, R13, R10, R14 ;  /* 0x0000000a0d097224 */ /* 0x000fe200078e020e */
[C---:B------:R-:W-:Y:S01]  /*26a0*/  LOP3.LUT R10, R6.reuse, 0xfc, RZ, 0xfc, !PT ;  /* 0x000000fc060a7812 */ /* 0x040fe200078efcff */
[----:B------:R-:W-:Y:S01]  /*26b0*/  IMAD.MOV R11, RZ, RZ, -R11 ;  /* 0x000000ffff0b7224 */ /* 0x000fe200078e0a0b */
[----:B------:R-:W-:Y:S01]  /*26c0*/  LOP3.LUT R14, R6, 0xfa, RZ, 0xfc, !PT ;  /* 0x000000fa060e7812 */ /* 0x000fe200078efcff */
[----:B------:R-:W-:Y:S01]  /*26d0*/  IMAD.HI.U32 R12, R5, R132, RZ ;  /* 0x00000084050c7227 */ /* 0x000fe200078e00ff */
[----:B------:R-:W-:Y:S01]  /*26e0*/  ISETP.GT.U32.AND P2, PT, R13, R9, PT ;  /* 0x000000090d00720c */ /* 0x000fe20003f44070 */
[----:B------:R-:W-:Y:S01]  /*26f0*/  UIMAD UR37, UR18, 0x21, URZ ;  /* 0x00000021122578a4 */ /* 0x000fe2000f8e023f */
[----:B------:R-:W-:Y:S01]  /*2700*/  ISETP.GE.AND P5, PT, R10, RZ, PT ;  /* 0x000000ff0a00720c */ /* 0x000fe20003fa6270 */
[--C-:B------:R-:W-:Y:S01]  /*2710*/  @!P0 IMAD.IADD R8, R8, 0x1, -R13.reuse ;  /* 0x0000000108088824 */ /* 0x100fe200078e0a0d */
[----:B------:R-:W-:Y:S01]  /*2720*/  IABS R134, R10 ;  /* 0x0000000a00867213 */ /* 0x000fe20000000000 */
[----:B------:R-:W-:Y:S01]  /*2730*/  IMAD.HI.U32 R10, R5, R30, RZ ;  /* 0x0000001e050a7227 */ /* 0x000fe200078e00ff */
[----:B------:R-:W-:Y:S01]  /*2740*/  IABS R32, R14 ;  /* 0x0000000e00207213 */ /* 0x000fe20000000000 */
[----:B------:R-:W-:Y:S01]  /*2750*/  USHF.L.U32 UR45, UR18, 0x5, URZ ;  /* 0x00000005122d7899 */ /* 0x000fe2000800063f */
[----:B------:R-:W-:Y:S01]  /*2760*/  ISETP.GT.U32.AND P4, PT, R13, R8, PT ;  /* 0x000000080d00720c */ /* 0x000fe20003f84070 */
[----:B------:R-:W-:Y:S01]  /*2770*/  IMAD R16, R4, R11, R16 ;  /* 0x0000000b04107224 */ /* 0x000fe200078e0210 */
[----:B------:R-:W-:Y:S01]  /*2780*/  IABS R150, R39 ;  /* 0x0000002700967213 */ /* 0x000fe20000000000 */
[----:B------:R-:W-:Y:S01]  /*2790*/  IMAD.MOV R11, RZ, RZ, -R10 ;  /* 0x000000ffff0b7224 */ /* 0x000fe200078e0a0a */
[----:B------:R-:W-:Y:S01]  /*27a0*/  LOP3.LUT R41, R6, 0x18, RZ, 0xfc, !PT ;  /* 0x0000001806297812 */ /* 0x000fe200078efcff */
[--C-:B------:R-:W-:Y:S01]  /*27b0*/  @!P2 IMAD.IADD R9, R9, 0x1, -R13.reuse ;  /* 0x000000010909a824 */ /* 0x100fe200078e0a0d */
[----:B------:R-:W-:Y:S01]  /*27c0*/  ISETP.GE.AND P2, PT, R2, RZ, PT ;  /* 0x000000ff0200720c */ /* 0x000fe20003f46270 */
[----:B------:R-:W-:Y:S01]  /*27d0*/  IMAD.HI.U32 R10, R5, R134, RZ ;  /* 0x00000086050a7227 */ /* 0x000fe200078e00ff */
[C---:B------:R-:W-:Y:S01]  /*27e0*/  ISETP.GT.U32.AND P3, PT, R4.reuse, R16, PT ;  /* 0x000000100400720c */ /* 0x040fe20003f64070 */
[----:B------:R-:W-:Y:S01]  /*27f0*/  UIMAD UR47, UR18, 0x1f, URZ ;  /* 0x0000001f122f78a4 */ /* 0x000fe2000f8e023f */
[----:B------:R-:W-:Y:S01]  /*2800*/  ISETP.GT.U32.AND P0, PT, R13, R9, PT ;  /* 0x000000090d00720c */ /* 0x000fe20003f04070 */
[----:B------:R-:W-:Y:S01]  /*2810*/  IMAD R30, R4, R11, R30 ;  /* 0x0000000b041e7224 */ /* 0x000fe200078e021e */
[----:B------:R-:W-:Y:S01]  /*2820*/  LOP3.LUT R43, R6, 0x16, RZ, 0xfc, !PT ;  /* 0x00000016062b7812 */ /* 0x000fe200078efcff */
[----:B------:R-:W-:Y:S01]  /*2830*/  @!P4 IMAD.IADD R8, R8, 0x1, -R13 ;  /* 0x000000010808c824 */ /* 0x000fe200078e0a0d */
[----:B------:R-:W-:Y:S01]  /*2840*/  ISETP.GE.AND P4, PT, R3, RZ, PT ;  /* 0x000000ff0300720c */ /* 0x000fe20003f86270 */
[----:B------:R-:W-:Y:S01]  /*2850*/  IMAD.HI.U32 R11, R5, R32, RZ ;  /* 0x00000020050b7227 */ /* 0x000fe200078e00ff */
[----:B------:R-:W-:Y:S01]  /*2860*/  ISETP.GT.U32.AND P6, PT, R4, R30, PT ;  /* 0x0000001e0400720c */ /* 0x000fe20003fc4070 */
[----:B------:R-:W-:Y:S01]  /*2870*/  UIMAD UR49, UR18, 0x1e, URZ ;  /* 0x0000001e123178a4 */ /* 0x000fe2000f8e023f */
[C---:B------:R-:W-:Y:S01]  /*2880*/  LOP3.LUT R45, R6.reuse, 0x14, RZ, 0xfc, !PT ;  /* 0x00000014062d7812 */ /* 0x040fe200078efcff */
[----:B------:R-:W-:Y:S01]  /*2890*/  IMAD.MOV R15, RZ, RZ, -R10 ;  /* 0x000000ffff0f7224 */ /* 0x000fe200078e0a0a */
[----:B------:R-:W-:Y:S01]  /*28a0*/  LOP3.LUT R10, R6, 0xf6, RZ, 0xfc, !PT ;  /* 0x000000f6060a7812 */ /* 0x000fe200078efcff */
[----:B------:R-:W-:Y:S01]  /*28b0*/  IMAD.MOV R11, RZ, RZ, -R11 ;  /* 0x000000ffff0b7224 */ /* 0x000fe200078e0a0b */
[----:B------:R-:W-:Y:S01]  /*28c0*/  IABS R27, R45 ;  /* 0x0000002d001b7213 */ /* 0x000fe20000000000 */
[----:B------:R-:W-:Y:S01]  /*28d0*/  IMAD R134, R4, R15, R134 ;  /* 0x0000000f04867224 */ /* 0x000fe200078e0286 */
[----:B------:R-:W-:Y:S01]  /*28e0*/  IABS R34, R10 ;  /* 0x0000000a00227213 */ /* 0x000fe20000000000 */
[----:B------:R-:W-:Y:S01]  /*28f0*/  @!P0 IMAD.IADD R9, R9, 0x1, -R13 ;  /* 0x0000000109098824 */ /* 0x000fe200078e0a0d */
[----:B------:R-:W-:Y:S01]  /*2900*/  ISETP.NE.AND P0, PT, R20, RZ, PT ;  /* 0x000000ff1400720c */ /* 0x000fe20003f05270 */
[----:B------:R-:W-:Y:S01]  /*2910*/  IMAD R32, R4, R11, R32 ;  /* 0x0000000b04207224 */ /* 0x000fe200078e0220 */
[----:B------:R-:W-:Y:S01]  /*2920*/  LOP3.LUT R11, R6, 0xf4, RZ, 0xfc, !PT ;  /* 0x000000f4060b7812 */ /* 0x000fe200078efcff */
[----:B------:R-:W-:Y:S01]  /*2930*/  @!P4 IMAD.MOV R9, RZ, RZ, -R9 ;  /* 0x000000ffff09c224 */ /* 0x000fe200078e0a09 */
[C---:B------:R-:W-:Y:S01]  /*2940*/  ISETP.GT.U32.AND P4, PT, R4.reuse, R134, PT ;  /* 0x000000860400720c */ /* 0x040fe20003f84070 */
[----:B------:R-:W-:Y:S01]  /*2950*/  @!P2 IMAD.MOV R8, RZ, RZ, -R8 ;  /* 0x000000ffff08a224 */ /* 0x000fe200078e0a08 */
[----:B------:R-:W-:Y:S01]  /*2960*/  ISETP.GT.U32.AND P2, PT, R4, R32, PT ;  /* 0x000000200400720c */ /* 0x000fe20003f44070 */
[--C-:B------:R-:W-:Y:S01]  /*2970*/  @!P3 IMAD.IADD R16, R16, 0x1, -R4.reuse ;  /* 0x000000011010b824 */ /* 0x100fe200078e0a04 */
[----:B------:R-:W-:Y:S01]  /*2980*/  IABS R130, R11 ;  /* 0x0000000b00827213 */ /* 0x000fe20000000000 */
[----:B------:R-:W-:Y:S01]  /*2990*/  @!P6 IMAD.IADD R30, R30, 0x1, -R4 ;  /* 0x000000011e1ee824 */ /* 0x000fe200078e0a04 */
[----:B------:R-:W-:Y:S01]  /*29a0*/  SEL R23, R25, R8, !P0 ;  /* 0x0000000819177207 */ /* 0x000fe20004000000 */
[----:B------:R-:W-:Y:S01]  /*29b0*/  IMAD.HI.U32 R8, R5, R34, RZ ;  /* 0x0000002205087227 */ /* 0x000fe200078e00ff */
[C---:B------:R-:W-:Y:S01]  /*29c0*/  ISETP.GT.U32.AND P3, PT, R4.reuse, R16, PT ;  /* 0x000000100400720c */ /* 0x040fe20003f64070 */
[----:B------:R-:W-:Y:S01]  /*29d0*/  UIMAD UR51, UR18, 0x1d, URZ ;  /* 0x0000001d123378a4 */ /* 0x000fe2000f8e023f */
[----:B------:R-:W-:Y:S01]  /*29e0*/  ISETP.GT.U32.AND P6, PT, R4, R30, PT ;  /* 0x0000001e0400720c */ /* 0x000fe20003fc4070 */
[----:B------:R-:W-:Y:S01]  /*29f0*/  IMAD.MOV R17, RZ, RZ, -R12 ;  /* 0x000000ffff117224 */ /* 0x000fe200078e0a0c */
[----:B------:R-:W-:Y:S01]  /*2a00*/  SEL R25, R25, R9, !P0 ;  /* 0x0000000919197207 */ /* 0x000fe20004000000 */
[--C-:B------:R-:W-:Y:S01]  /*2a10*/  @!P4 IMAD.IADD R134, R134, 0x1, -R4.reuse ;  /* 0x000000018686c824 */ /* 0x100fe200078e0a04 */
[----:B------:R-:W-:Y:S01]  /*2a20*/  ISETP.GE.AND P0, PT, R6, RZ, PT ;  /* 0x000000ff0600720c */ /* 0x000fe20003f06270 */
[----:B------:R-:W-:Y:S01]  /*2a30*/  @!P2 IMAD.IADD R32, R32, 0x1, -R4 ;  /* 0x000000012020a824 */ /* 0x000fe200078e0a04 */
[----:B------:R-:W-:Y:S01]  /*2a40*/  LOP3.LUT R12, R6, 0xf2, RZ, 0xfc, !PT ;  /* 0x000000f2060c7812 */ /* 0x000fe200078efcff */
[----:B------:R-:W-:Y:S01]  /*2a50*/  IMAD.MOV R9, RZ, RZ, -R8 ;  /* 0x000000ffff097224 */ /* 0x000fe200078e0a08 */
[C---:B------:R-:W-:Y:S01]  /*2a60*/  ISETP.GT.U32.AND P2, PT, R4.reuse, R134, PT ;  /* 0x000000860400720c */ /* 0x040fe20003f44070 */
[C---:B------:R-:W-:Y:S01]  /*2a70*/  IMAD R132, R4.reuse, R17, R132 ;  /* 0x0000001104847224 */ /* 0x040fe200078e0284 */
[----:B------:R-:W-:Y:S01]  /*2a80*/  IABS R36, R12 ;  /* 0x0000000c00247213 */ /* 0x000fe20000000000 */
[----:B------:R-:W-:Y:S01]  /*2a90*/  IMAD R34, R4, R9, R34 ;  /* 0x0000000904227224 */ /* 0x000fe200078e0222 */
[----:B------:R-:W-:Y:S01]  /*2aa0*/  ISETP.GE.AND P4, PT, R18, RZ, PT ;  /* 0x000000ff1200720c */ /* 0x000fe20003f86270 */
[--C-:B------:R-:W-:Y:S01]  /*2ab0*/  @!P3 IMAD.IADD R16, R16, 0x1, -R4.reuse ;  /* 0x000000011010b824 */ /* 0x100fe200078e0a04 */
[----:B------:R-:W-:Y:S01]  /*2ac0*/  ISETP.GE.AND P3, PT, R14, RZ, PT ;  /* 0x000000ff0e00720c */ /* 0x000fe20003f66270 */
[----:B------:R-:W-:Y:S01]  /*2ad0*/  @!P6 IMAD.IADD R30, R30, 0x1, -R4 ;  /* 0x000000011e1ee824 */ /* 0x000fe200078e0a04 */
[C---:B------:R-:W-:Y:S01]  /*2ae0*/  ISETP.GT.U32.AND P6, PT, R4.reuse, R132, PT ;  /* 0x000000840400720c */ /* 0x040fe20003fc4070 */
[----:B------:R-:W-:Y:S01]  /*2af0*/  @!P0 IMAD.MOV R16, RZ, RZ, -R16 ;  /* 0x000000ffff108224 */ /* 0x000fe200078e0a10 */
[----:B------:R-:W-:Y:S01]  /*2b00*/  ISETP.GT.U32.AND P0, PT, R4, R32, PT ;  /* 0x000000200400720c */ /* 0x000fe20003f04070 */
[C---:B------:R-:W-:Y:S01]  /*2b10*/  IMAD.HI.U32 R8, R5.reuse, R130, RZ ;  /* 0x0000008205087227 */ /* 0x040fe200078e00ff */
[C---:B------:R-:W-:Y:S01]  /*2b20*/  LOP3.LUT R13, R6.reuse, 0xec, RZ, 0xfc, !PT ;  /* 0x000000ec060d7812 */ /* 0x040fe200078efcff */
[----:B------:R-:W-:Y:S01]  /*2b30*/  UIMAD UR53, UR18, 0x1c, URZ ;  /* 0x0000001c123578a4 */ /* 0x000fe2000f8e023f */
[----:B------:R-:W-:Y:S01]  /*2b40*/  LOP3.LUT R14, R6, 0xe4, RZ, 0xfc, !PT ;  /* 0x000000e4060e7812 */ /* 0x000fe200078efcff */
[----:B------:R-:W-:Y:S01]  /*2b50*/  @!P2 IMAD.IADD R134, R134, 0x1, -R4 ;  /* 0x000000018686a824 */ /* 0x000fe200078e0a04 */
[----:B------:R-:W-:Y:S01]  /*2b60*/  ISETP.GT.U32.AND P2, PT, R4, R34, PT ;  /* 0x000000220400720c */ /* 0x000fe20003f44070 */
[----:B------:R-:W-:Y:S01]  /*2b70*/  @!P1 IMAD.MOV R30, RZ, RZ, -R30 ;  /* 0x000000ffff1e9224 */ /* 0x000fe200078e0a1e */
[----:B------:R-:W-:Y:S01]  /*2b80*/  ISETP.GE.AND P1, PT, R10, RZ, PT ;  /* 0x000000ff0a00720c */ /* 0x000fe20003f26270 */
[----:B------:R-:W-:Y:S01]  /*2b90*/  IMAD.MOV R9, RZ, RZ, -R8 ;  /* 0x000000ffff097224 */ /* 0x000fe200078e0a08 */
[----:B------:R-:W-:Y:S01]  /*2ba0*/  LOP3.LUT R10, R6, 0xf0, RZ, 0xfc, !PT ;  /* 0x000000f0060a7812 */ /* 0x000fe200078efcff */
[--C-:B------:R-:W-:Y:S01]  /*2bb0*/  @!P6 IMAD.IADD R132, R132, 0x1, -R4.reuse ;  /* 0x000000018484e824 */ /* 0x100fe200078e0a04 */
[----:B------:R-:W-:Y:S01]  /*2bc0*/  IABS R126, R13 ;  /* 0x0000000d007e7213 */ /* 0x000fe20000000000 */
[----:B------:R-:W-:Y:S01]  /*2bd0*/  IMAD.HI.U32 R8, R5, R36, RZ ;  /* 0x0000002405087227 */ /* 0x000fe200078e00ff */
[----:B------:R-:W-:Y:S01]  /*2be0*/  IABS R128, R10 ;  /* 0x0000000a00807213 */ /* 0x000fe20000000000 */
[----:B------:R-:W-:Y:S01]  /*2bf0*/  UIMAD UR55, UR18, 0x1b, URZ ;  /* 0x0000001b123778a4 */ /* 0x000fe2000f8e023f */
[----:B------:R-:W-:Y:S01]  /*2c00*/  ISETP.GT.U32.AND P6, PT, R4, R132, PT ;  /* 0x000000840400720c */ /* 0x000fe20003fc4070 */
[--C-:B------:R-:W-:Y:S01]  /*2c10*/  @!P0 IMAD.IADD R32, R32, 0x1, -R4.reuse ;  /* 0x0000000120208824 */ /* 0x100fe200078e0a04 */
[----:B------:R-:W-:Y:S01]  /*2c20*/  ISETP.GE.AND P0, PT, R11, RZ, PT ;  /* 0x000000ff0b00720c */ /* 0x000fe20003f06270 */
[----:B------:R-:W-:Y:S01]  /*2c30*/  @!P2 IMAD.IADD R34, R34, 0x1, -R4 ;  /* 0x000000012222a824 */ /* 0x000fe200078e0a04 */
[----:B------:R-:W-:Y:S01]  /*2c40*/  IABS R122, R14 ;  /* 0x0000000e007a7213 */ /* 0x000fe20000000000 */
[----:B------:R-:W-:Y:S01]  /*2c50*/  IMAD R130, R4, R9, R130 ;  /* 0x0000000904827224 */ /* 0x000fe200078e0282 */
[C---:B------:R-:W-:Y:S01]  /*2c60*/  LOP3.LUT R15, R6.reuse, 0xe2, RZ, 0xfc, !PT ;  /* 0x000000e2060f7812 */ /* 0x040fe200078efcff */
[----:B------:R-:W-:Y:S01]  /*2c70*/  VIADD R9, R7, 0xee ;  /* 0x000000ee07097836 */ /* 0x000fe20000000000 */
[----:B------:R-:W-:Y:S01]  /*2c80*/  LOP3.LUT R17, R6, 0xca, RZ, 0xfc, !PT ;  /* 0x000000ca06117812 */ /* 0x000fe200078efcff */
[----:B------:R-:W-:Y:S01]  /*2c90*/  @!P5 IMAD.MOV R134, RZ, RZ, -R134 ;  /* 0x000000ffff86d224 */ /* 0x000fe200078e0a86 */
[C---:B------:R-:W-:Y:S01]  /*2ca0*/  ISETP.GT.U32.AND P5, PT, R4.reuse, R34, PT ;  /* 0x000000220400720c */ /* 0x040fe20003fa4070 */
[----:B------:R-:W-:Y:S01]  /*2cb0*/  IMAD.MOV R11, RZ, RZ, -R8 ;  /* 0x000000ffff0b7224 */ /* 0x000fe200078e0a08 */
[----:B------:R-:W-:Y:S01]  /*2cc0*/  ISETP.GE.AND P2, PT, R9, RZ, PT ;  /* 0x000000ff0900720c */ /* 0x000fe20003f46270 */
[C---:B------:R-:W-:Y:S01]  /*2cd0*/  IMAD.HI.U32 R8, R5.reuse, R128, RZ ;  /* 0x0000008005087227 */ /* 0x040fe200078e00ff */
[----:B------:R-:W-:Y:S01]  /*2ce0*/  IABS R38, R9 ;  /* 0x0000000900267213 */ /* 0x000fe20000000000 */
[----:B------:R-:W-:Y:S01]  /*2cf0*/  UIMAD UR57, UR18, 0x1a, URZ ;  /* 0x0000001a123978a4 */ /* 0x000fe2000f8e023f */
[----:B------:R-:W-:Y:S01]  /*2d00*/  IABS R44, R15 ;  /* 0x0000000f002c7213 */ /* 0x000fe20000000000 */
[----:B------:R-:W-:Y:S01]  /*2d10*/  IMAD R36, R4, R11, R36 ;  /* 0x0000000b04247224 */ /* 0x000fe200078e0224 */
[----:B------:R-:W-:Y:S01]  /*2d20*/  LOP3.LUT R18, R6, 0xc8, RZ, 0xfc, !PT ;  /* 0x000000c806127812 */ /* 0x000fe200078efcff */
[----:B------:R-:W-:Y:S01]  /*2d30*/  IMAD.MOV R9, RZ, RZ, -R8 ;  /* 0x000000ffff097224 */ /* 0x000fe200078e0a08 */
[----:B------:R-:W-:Y:S01]  /*2d40*/  IABS R56, R17 ;  /* 0x0000001100387213 */ /* 0x000fe20000000000 */
[----:B------:R-:W-:Y:S01]  /*2d50*/  @!P3 IMAD.MOV R32, RZ, RZ, -R32 ;  /* 0x000000ffff20b224 */ /* 0x000fe200078e0a20 */
[C---:B------:R-:W-:Y:S01]  /*2d60*/  ISETP.GT.U32.AND P3, PT, R4.reuse, R36, PT ;  /* 0x000000240400720c */ /* 0x040fe20003f64070 */
[----:B------:R-:W-:Y:S01]  /*2d70*/  IMAD R128, R4, R9, R128 ;  /* 0x0000000904807224 */ /* 0x000fe200078e0280 */
[----:B------:R-:W-:Y:S01]  /*2d80*/  IABS R108, R18 ;  /* 0x00000012006c7213 */ /* 0x000fe20000000000 */
[--C-:B------:R-:W-:Y:S01]  /*2d90*/  @!P6 IMAD.IADD R132, R132, 0x1, -R4.reuse ;  /* 0x000000018484e824 */ /* 0x100fe200078e0a04 */
[----:B------:R-:W-:Y:S01]  /*2da0*/  ISETP.GT.U32.AND P6, PT, R4, R130, PT ;  /* 0x000000820400720c */ /* 0x000fe20003fc4070 */
[----:B------:R-:W-:Y:S01]  /*2db0*/  @!P5 IMAD.IADD R34, R34, 0x1, -R4 ;  /* 0x000000012222d824 */ /* 0x000fe200078e0a04 */
[----:B------:R-:W-:Y:S01]  /*2dc0*/  ISETP.GT.U32.AND P5, PT, R4, R128, PT ;  /* 0x000000800400720c */ /* 0x000fe20003fa4070 */
[----:B------:R-:W-:Y:S01]  /*2dd0*/  @!P4 IMAD.MOV R132, RZ, RZ, -R132 ;  /* 0x000000ffff84c224 */ /* 0x000fe200078e0a84 */
[----:B------:R-:W-:Y:S01]  /*2de0*/  ISETP.GE.AND P4, PT, R12, RZ, PT ;  /* 0x000000ff0c00720c */ /* 0x000fe20003f86270 */
[----:B------:R-:W-:Y:S01]  /*2df0*/  @!P1 IMAD.MOV R34, RZ, RZ, -R34 ;  /* 0x000000ffff229224 */ /* 0x000fe200078e0a22 */
[----:B------:R-:W-:Y:S01]  /*2e00*/  LOP3.LUT R12, R6, 0xea, RZ, 0xfc, !PT ;  /* 0x000000ea060c7812 */ /* 0x000fe200078efcff */
[----:B------:R-:W-:Y:S01]  /*2e10*/  IMAD.HI.U32 R8, R5, R38, RZ ;  /* 0x0000002605087227 */ /* 0x000fe200078e00ff */
[----:B------:R-:W-:Y:S01]  /*2e20*/  IABS R20, R35 ;  /* 0x0000002300147213 */ /* 0x000fe20000000000 */
[----:B------:R-:W-:Y:S01]  /*2e30*/  UIMAD UR59, UR18, 0x19, URZ ;  /* 0x00000019123b78a4 */ /* 0x000fe2000f8e023f */
[----:B------:R-:W-:Y:S01]  /*2e40*/  IABS R40, R12 ;  /* 0x0000000c00287213 */ /* 0x000fe20000000000 */
[--C-:B------:R-:W-:Y:S01]  /*2e50*/  @!P3 IMAD.IADD R36, R36, 0x1, -R4.reuse ;  /* 0x000000012424b824 */ /* 0x100fe200078e0a04 */
[----:B------:R-:W-:Y:S01]  /*2e60*/  ISETP.GE.AND P3, PT, R13, RZ, PT ;  /* 0x000000ff0d00720c */ /* 0x000fe20003f66270 */
[--C-:B------:R-:W-:Y:S01]  /*2e70*/  @!P6 IMAD.IADD R130, R130, 0x1, -R4.reuse ;  /* 0x000000018282e824 */ /* 0x100fe200078e0a04 */
[----:B------:R-:W-:Y:S01]  /*2e80*/  LOP3.LUT R13, R6, 0xe6, RZ, 0xfc, !PT ;  /* 0x000000e6060d7812 */ /* 0x000fe200078efcff */
[----:B------:R-:W-:Y:S01]  /*2e90*/  @!P5 IMAD.IADD R128, R128, 0x1, -R4 ;  /* 0x000000018080d824 */ /* 0x000fe200078e0a04 */
[C---:B------:R-:W-:Y:S01]  /*2ea0*/  ISETP.GT.U32.AND P1, PT, R4.reuse, R36, PT ;  /* 0x000000240400720c */ /* 0x040fe20003f24070 */
[C---:B------:R-:W-:Y:S01]  /*2eb0*/  IMAD.HI.U32 R9, R5.reuse, R126, RZ ;  /* 0x0000007e05097227 */ /* 0x040fe200078e00ff */
[C---:B------:R-:W-:Y:S01]  /*2ec0*/  ISETP.GT.U32.AND P6, PT, R4.reuse, R130, PT ;  /* 0x000000820400720c */ /* 0x040fe20003fc4070 */
[----:B------:R-:W-:Y:S01]  /*2ed0*/  UIMAD UR12, UR18, 0x18, URZ ;  /* 0x00000018120c78a4 */ /* 0x000fe2000f8e023f */
[----:B------:R-:W-:Y:S01]  /*2ee0*/  ISETP.GT.U32.AND P5, PT, R4, R128, PT ;  /* 0x000000800400720c */ /* 0x000fe20003fa4070 */
[----:B------:R-:W-:Y:S01]  /*2ef0*/  IMAD.MOV R11, RZ, RZ, -R8 ;  /* 0x000000ffff0b7224 */ /* 0x000fe200078e0a08 */
[----:B------:R-:W-:Y:S01]  /*2f00*/  IABS R42, R13 ;  /* 0x0000000d002a7213 */ /* 0x000fe20000000000 */
[----:B------:R-:W-:Y:S01]  /*2f10*/  IMAD.MOV R9, RZ, RZ, -R9 ;  /* 0x000000ffff097224 */ /* 0x000fe200078e0a09 */
[C---:B------:R-:W-:Y:S01]  /*2f20*/  LOP3.LUT R47, R6.reuse, 0x10, RZ, 0xfc, !PT ;  /* 0x00000010062f7812 */ /* 0x040fe200078efcff */
[----:B------:R-:W-:Y:S01]  /*2f30*/  IMAD.HI.U32 R8, R5, R40, RZ ;  /* 0x0000002805087227 */ /* 0x000fe200078e00ff */
[----:B------:R-:W-:Y:S01]  /*2f40*/  LOP3.LUT R49, R6, 0x6, RZ, 0xfc, !PT ;  /* 0x0000000606317812 */ /* 0x000fe200078efcff */
[----:B------:R-:W-:Y:S01]  /*2f50*/  UIMAD UR13, UR18, 0x17, URZ ;  /* 0x00000017120d78a4 */ /* 0x000fe2000f8e023f */
[----:B------:R-:W-:Y:S01]  /*2f60*/  IABS R148, R47 ;  /* 0x0000002f00947213 */ /* 0x000fe20000000000 */
[----:B------:R-:W-:Y:S01]  /*2f70*/  IMAD R126, R4, R9, R126 ;  /* 0x00000009047e7224 */ /* 0x000fe200078e027e */
[----:B------:R-:W-:Y:S01]  /*2f80*/  IABS R142, R49 ;  /* 0x00000031008e7213 */ /* 0x000fe20000000000 */
[----:B------:R-:W-:Y:S01]  /*2f90*/  IMAD.MOV R9, RZ, RZ, -R8 ;  /* 0x000000ffff097224 */ /* 0x000fe200078e0a08 */
[----:B------:R-:W-:Y:S01]  /*2fa0*/  LOP3.LUT R51, R6, 0x4, RZ, 0xfc, !PT ;  /* 0x0000000406337812 */ /* 0x000fe200078efcff */
[----:B------:R-:W-:Y:S01]  /*2fb0*/  @!P1 IMAD.IADD R36, R36, 0x1, -R4 ;  /* 0x0000000124249824 */ /* 0x000fe200078e0a04 */
[C---:B------:R-:W-:Y:S01]  /*2fc0*/  ISETP.GT.U32.AND P1, PT, R4.reuse, R126, PT ;  /* 0x0000007e0400720c */ /* 0x040fe20003f24070 */
[----:B------:R-:W-:Y:S01]  /*2fd0*/  IMAD R40, R4, R9, R40 ;  /* 0x0000000904287224 */ /* 0x000fe200078e0228 */
[----:B------:R-:W-:Y:S01]  /*2fe0*/  IABS R140, R51 ;  /* 0x00000033008c7213 */ /* 0x000fe20000000000 */
[--C-:B------:R-:W-:Y:S01]  /*2ff0*/  @!P6 IMAD.IADD R130, R130, 0x1, -R4.reuse ;  /* 0x000000018282e824 */ /* 0x100fe200078e0a04 */
[----:B------:R-:W-:Y:S01]  /*3000*/  ISETP.GE.AND P6, PT, R10, RZ, PT ;  /* 0x000000ff0a00720c */ /* 0x000fe20003fc6270 */
[----:B------:R-:W-:Y:S01]  /*3010*/  @!P5 IMAD.IADD R128, R128, 0x1, -R4 ;  /* 0x000000018080d824 */ /* 0x000fe200078e0a04 */
[C---:B------:R-:W-:Y:S01]  /*3020*/  ISETP.GT.U32.AND P5, PT, R4.reuse, R40, PT ;  /* 0x000000280400720c */ /* 0x040fe20003fa4070 */
[----:B------:R-:W-:Y:S01]  /*3030*/  IMAD R38, R4, R11, R38 ;  /* 0x0000000b04267224 */ /* 0x000fe200078e0226 */
[----:B------:R-:W-:Y:S01]  /*3040*/  LOP3.LUT R10, R6, 0xe8, RZ, 0xfc, !PT ;  /* 0x000000e8060a7812 */ /* 0x000fe200078efcff */
[----:B------:R-:W-:Y:S01]  /*3050*/  @!P0 IMAD.MOV R130, RZ, RZ, -R130 ;  /* 0x000000ffff828224 */ /* 0x000fe200078e0a82 */
[----:B------:R-:W-:Y:S01]  /*3060*/  UIMAD UR16, UR18, 0x15, URZ ;  /* 0x00000015121078a4 */ /* 0x000fe2000f8e023f */
[----:B------:R-:W-:Y:S01]  /*3070*/  @!P4 IMAD.MOV R36, RZ, RZ, -R36 ;  /* 0x000000ffff24c224 */ /* 0x000fe200078e0a24 */
[----:B------:R-:W-:Y:S01]  /*3080*/  IABS R124, R10 ;  /* 0x0000000a007c7213 */ /* 0x000fe20000000000 */
[----:B------:R-:W-:Y:S01]  /*3090*/  @!P1 IMAD.IADD R126, R126, 0x1, -R4 ;  /* 0x000000017e7e9824 */ /* 0x000fe200078e0a04 */
[----:B------:R-:W-:Y:S01]  /*30a0*/  ISETP.GT.U32.AND P0, PT, R4, R38, PT ;  /* 0x000000260400720c */ /* 0x000fe20003f04070 */
[----:B------:R-:W-:Y:S01]  /*30b0*/  IMAD R23, R23, UR5, RZ ;  /* 0x0000000517177c24 */ /* 0x000fe2000f8e02ff */
[----:B------:R-:W-:Y:S01]  /*30c0*/  UIMAD UR20, UR18, 0x14, URZ ;  /* 0x00000014121478a4 */ /* 0x000fe2000f8e023f */
[----:B------:R-:W-:Y:S01]  /*30d0*/  IMAD.HI.U32 R8, R5, R124, RZ ;  /* 0x0000007c05087227 */ /* 0x000fe200078e00ff */
[----:B------:R-:W-:-:S02]  /*30e0*/  UIMAD UR24, UR18, 0x13, URZ ;  /* 0x00000013121878a4 */ /* 0x000fc4000f8e023f */
[----:B------:R-:W-:Y:S01]  /*30f0*/  UIMAD UR28, UR18, 0x12, URZ ;  /* 0x00000012121c78a4 */ /* 0x000fe2000f8e023f */
[----:B------:R-:W-:Y:S01]  /*3100*/  @!P5 IMAD.IADD R40, R40, 0x1, -R4 ;  /* 0x000000012828d824 */ /* 0x000fe200078e0a04 */
[C---:B------:R-:W-:Y:S01]  /*3110*/  ISETP.GT.U32.AND P5, PT, R4.reuse, R126, PT ;  /* 0x0000007e0400720c */ /* 0x040fe20003fa4070 */
[----:B------:R-:W-:Y:S01]  /*3120*/  IMAD.MOV R9, RZ, RZ, -R8 ;  /* 0x000000ffff097224 */ /* 0x000fe200078e0a08 */
[----:B------:R-:W-:Y:S01]  /*3130*/  UIMAD UR32, UR18, 0x11, URZ ;  /* 0x00000011122078a4 */ /* 0x000fe2000f8e023f */
[C---:B------:R-:W-:Y:S01]  /*3140*/  IMAD.HI.U32 R8, R5.reuse, R42, RZ ;  /* 0x0000002a05087227 */ /* 0x040fe200078e00ff */
[----:B------:R-:W-:Y:S01]  /*3150*/  ISETP.GT.U32.AND P4, PT, R4, R40, PT ;  /* 0x000000280400720c */ /* 0x000fe20003f84070 */
[----:B------:R-:W-:Y:S02]  /*3160*/  USHF.L.U32 UR36, UR18, 0x4, URZ ;  /* 0x0000000412247899 */ /* 0x000fe4000800063f */
[----:B------:R-:W-:Y:S01]  /*3170*/  @!P0 IMAD.IADD R38, R38, 0x1, -R4 ;  /* 0x0000000126268824 */ /* 0x000fe200078e0a04 */
[----:B------:R-:W-:Y:S01]  /*3180*/  ISETP.GE.AND P0, PT, R12, RZ, PT ;  /* 0x000000ff0c00720c */ /* 0x000fe20003f06270 */
[----:B------:R-:W-:Y:S01]  /*3190*/  IMAD R124, R4, R9, R124 ;  /* 0x00000009047c7224 */ /* 0x000fe200078e027c */
[----:B------:R-:W-:Y:S01]  /*31a0*/  LOP3.LUT R12, R6, 0xdc, RZ, 0xfc, !PT ;  /* 0x000000dc060c7812 */ /* 0x000fe200078efcff */
[----:B------:R-:W-:Y:S01]  /*31b0*/  IMAD.MOV R9, RZ, RZ, -R8 ;  /* 0x000000ffff097224 */ /* 0x000fe200078e0a08 */
[----:B------:R-:W-:Y:S01]  /*31c0*/  ISETP.GT.U32.AND P1, PT, R4, R38, PT ;  /* 0x000000260400720c */ /* 0x000fe20003f24070 */
[----:B------:R-:W-:Y:S01]  /*31d0*/  @!P5 IMAD.IADD R126, R126, 0x1, -R4 ;  /* 0x000000017e7ed824 */ /* 0x000fe200078e0a04 */
[----:B------:R-:W-:Y:S01]  /*31e0*/  IABS R118, R12 ;  /* 0x0000000c00767213 */ /* 0x000fe20000000000 */
[C---:B------:R-:W-:Y:S01]  /*31f0*/  IMAD R42, R4.reuse, R9, R42 ;  /* 0x00000009042a7224 */ /* 0x040fe200078e022a */
[----:B------:R-:W-:Y:S01]  /*3200*/  USHF.R.U32.HI UR40, URZ, 0x4, UR4 ;  /* 0x000000043f287899 */ /* 0x000fe20008011604 */
[----:B------:R-:W-:Y:S01]  /*3210*/  @!P6 IMAD.MOV R128, RZ, RZ, -R128 ;  /* 0x000000ffff80e224 */ /* 0x000fe200078e0a80 */
[C---:B------:R-:W-:Y:S01]  /*3220*/  ISETP.GT.U32.AND P6, PT, R4.reuse, R124, PT ;  /* 0x0000007c0400720c */ /* 0x040fe20003fc4070 */
[----:B------:R-:W-:Y:S01]  /*3230*/  IMAD.HI.U32 R8, R5, R122, RZ ;  /* 0x0000007a05087227 */ /* 0x000fe200078e00ff */
[----:B------:R-:W-:Y:S01]  /*3240*/  ISETP.GT.U32.AND P5, PT, R4, R42, PT ;  /* 0x0000002a0400720c */ /* 0x000fe20003fa4070 */
[----:B------:R-:W-:-:S02]  /*3250*/  USGXT.U32 UR40, UR40, 0xe ;  /* 0x0000000e2828789a */ /* 0x000fc40008000000 */
[----:B------:R-:W-:Y:S02]  /*3260*/  IMAD.MOV R11, RZ, RZ, -R8 ;  /* 0x000000ffff0b7224 */ /* 0x000fe400078e0a08 */
[----:B------:R-:W-:Y:S01]  /*3270*/  @!P1 IMAD.IADD R38, R38, 0x1, -R4 ;  /* 0x0000000126269824 */ /* 0x000fe200078e0a04 */
[----:B------:R-:W-:Y:S01]  /*3280*/  ISETP.GE.AND P1, PT, R10, RZ, PT ;  /* 0x000000ff0a00720c */ /* 0x000fe20003f26270 */
[----:B------:R-:W-:Y:S01]  /*3290*/  VIADD R8, R7, 0xde ;  /* 0x000000de07087836 */ /* 0x000fe20000000000 */
[----:B------:R-:W-:Y:S01]  /*32a0*/  LOP3.LUT R10, R6, 0xe0, RZ, 0xfc, !PT ;  /* 0x000000e0060a7812 */ /* 0x000fe200078efcff */
[----:B------:R-:W-:-:S03]  /*32b0*/  IMAD.HI.U32 R9, R5, R44, RZ ;  /* 0x0000002c05097227 */ /* 0x000fc600078e00ff */
[----:B------:R-:W-:Y:S01]  /*32c0*/  IABS R120, R10 ;  /* 0x0000000a00787213 */ /* 0x000fe20000000000 */
[----:B------:R-:W-:Y:S01]  /*32d0*/  @!P5 IMAD.IADD R42, R42, 0x1, -R4 ;  /* 0x000000012a2ad824 */ /* 0x000fe200078e0a04 */
[----:B------:R-:W-:Y:S01]  /*32e0*/  IABS R46, R8 ;  /* 0x00000008002e7213 */ /* 0x000fe20000000000 */
[----:B------:R-:W-:Y:S02]  /*32f0*/  IMAD R122, R4, R11, R122 ;  /* 0x0000000b047a7224 */ /* 0x000fe400078e027a */
[----:B------:R-:W-:Y:S01]  /*3300*/  @!P6 IMAD.IADD R124, R124, 0x1, -R4 ;  /* 0x000000017c7ce824 */ /* 0x000fe200078e0a04 */
[----:B------:R-:W-:Y:S01]  /*3310*/  ISETP.GE.AND P6, PT, R8, RZ, PT ;  /* 0x000000ff0800720c */ /* 0x000fe20003fc6270 */
[----:B------:R-:W-:Y:S01]  /*3320*/  IMAD.MOV R9, RZ, RZ, -R9 ;  /* 0x000000ffff097224 */ /* 0x000fe200078e0a09 */
[----:B------:R-:W-:Y:S01]  /*3330*/  ISETP.GT.U32.AND P5, PT, R4, R42, PT ;  /* 0x0000002a0400720c */ /* 0x000fe20003fa4070 */
[----:B------:R-:W-:-:S04]  /*3340*/  IMAD.HI.U32 R8, R5, R120, RZ ;  /* 0x0000007805087227 */ /* 0x000fc800078e00ff */
[----:B------:R-:W-:Y:S01]  /*3350*/  @!P3 IMAD.MOV R126, RZ, RZ, -R126 ;  /* 0x000000ffff7eb224 */ /* 0x000fe200078e0a7e */
[C---:B------:R-:W-:Y:S01]  /*3360*/  ISETP.GT.U32.AND P3, PT, R4.reuse, R122, PT ;  /* 0x0000007a0400720c */ /* 0x040fe20003f64070 */
[----:B------:R-:W-:Y:S02]  /*3370*/  IMAD R44, R4, R9, R44 ;  /* 0x00000009042c7224 */ /* 0x000fe400078e022c */
[----:B------:R-:W-:Y:S02]  /*3380*/  IMAD.MOV R9, RZ, RZ, -R8 ;  /* 0x000000ffff097224 */ /* 0x000fe400078e0a08 */
[----:B------:R-:W-:Y:S01]  /*3390*/  @!P4 IMAD.IADD R40, R40, 0x1, -R4 ;  /* 0x000000012828c824 */ /* 0x000fe200078e0a04 */
[----:B------:R-:W-:Y:S01]  /*33a0*/  ISETP.GE.AND P4, PT, R13, RZ, PT ;  /* 0x000000ff0d00720c */ /* 0x000fe20003f86270 */
[----:B------:R-:W-:Y:S01]  /*33b0*/  IMAD R120, R4, R9, R120 ;  /* 0x0000000904787224 */ /* 0x000fe200078e0278 */
[----:B------:R-:W-:Y:S01]  /*33c0*/  LOP3.LUT R13, R6, 0xda, RZ, 0xfc, !PT ;  /* 0x000000da060d7812 */ /* 0x000fe200078efcff */
[----:B------:R-:W-:Y:S01]  /*33d0*/  @!P2 IMAD.MOV R38, RZ, RZ, -R38 ;  /* 0x000000ffff26a224 */ /* 0x000fe200078e0a26 */
[----:B------:R-:W-:Y:S01]  /*33e0*/  ISETP.GT.U32.AND P2, PT, R4, R124, PT ;  /* 0x0000007c0400720c */ /* 0x000fe20003f44070 */
[----:B------:R-:W-:Y:S01]  /*33f0*/  @!P5 IMAD.IADD R42, R42, 0x1, -R4 ;  /* 0x000000012a2ad824 */ /* 0x000fe200078e0a04 */
[C---:B------:R-:W-:Y:S01]  /*3400*/  ISETP.GT.U32.AND P5, PT, R4.reuse, R120, PT ;  /* 0x000000780400720c */ /* 0x040fe20003fa4070 */
[----:B------:R-:W-:Y:S01]  /*3410*/  @!P0 IMAD.MOV R40, RZ, RZ, -R40 ;  /* 0x000000ffff288224 */ /* 0x000fe200078e0a28 */
[----:B------:R-:W-:Y:S01]  /*3420*/  ISETP.GT.U32.AND P0, PT, R4, R44, PT ;  /* 0x0000002c0400720c */ /* 0x000fe20003f04070 */
[----:B------:R-:W-:Y:S01]  /*3430*/  @!P3 IMAD.IADD R122, R122, 0x1, -R4 ;  /* 0x000000017a7ab824 */ /* 0x000fe200078e0a04 */
[----:B------:R-:W-:Y:S01]  /*3440*/  IABS R48, R13 ;  /* 0x0000000d00307213 */ /* 0x000fe20000000000 */
[----:B------:R-:W-:-:S03]  /*3450*/  IMAD.HI.U32 R8, R5, R46, RZ ;  /* 0x0000002e05087227 */ /* 0x000fc600078e00ff */
[----:B------:R-:W-:Y:S01]  /*3460*/  ISETP.GT.U32.AND P3, PT, R4, R122, PT ;  /* 0x0000007a0400720c */ /* 0x000fe20003f64070 */
[----:B------:R-:W-:Y:S02]  /*3470*/  IMAD.MOV R11, RZ, RZ, -R8 ;  /* 0x000000ffff0b7224 */ /* 0x000fe400078e0a08 */
[--C-:B------:R-:W-:Y:S01]  /*3480*/  @!P2 IMAD.IADD R124, R124, 0x1, -R4.reuse ;  /* 0x000000017c7ca824 */ /* 0x100fe200078e0a04 */
[----:B------:R-:W-:Y:S01]  /*3490*/  ISETP.GE.AND P2, PT, R14, RZ, PT ;  /* 0x000000ff0e00720c */ /* 0x000fe20003f46270 */
[--C-:B------:R-:W-:Y:S01]  /*34a0*/  @!P5 IMAD.IADD R120, R120, 0x1, -R4.reuse ;  /* 0x000000017878d824 */ /* 0x100fe200078e0a04 */
[----:B------:R-:W-:Y:S01]  /*34b0*/  LOP3.LUT R14, R6, 0xd0, RZ, 0xfc, !PT ;  /* 0x000000d0060e7812 */ /* 0x000fe200078efcff */
[----:B------:R-:W-:Y:S01]  /*34c0*/  @!P0 IMAD.IADD R44, R44, 0x1, -R4 ;  /* 0x000000012c2c8824 */ /* 0x000fe200078e0a04 */
[----:B------:R-:W-:Y:S01]  /*34d0*/  ISETP.GE.AND P0, PT, R15, RZ, PT ;  /* 0x000000ff0f00720c */ /* 0x000fe20003f06270 */
[C---:B------:R-:W-:Y:S01]  /*34e0*/  IMAD R46, R4.reuse, R11, R46 ;  /* 0x0000000b042e7224 */ /* 0x040fe200078e022e */
[----:B------:R-:W-:Y:S01]  /*34f0*/  IABS R112, R14 ;  /* 0x0000000e00707213 */ /* 0x000fe20000000000 */
[----:B------:R-:W-:Y:S01]  /*3500*/  @!P1 IMAD.MOV R124, RZ, RZ, -R124 ;  /* 0x000000ffff7c9224 */ /* 0x000fe200078e0a7c */
[C---:B------:R-:W-:Y:S01]  /*3510*/  ISETP.GT.U32.AND P1, PT, R4.reuse, R120, PT ;  /* 0x000000780400720c */ /* 0x040fe20003f24070 */
[----:B------:R-:W-:Y:S01]  /*3520*/  IMAD.HI.U32 R9, R5, R118, RZ ;  /* 0x0000007605097227 */ /* 0x000fe200078e00ff */
[----:B------:R-:W-:-:S02]  /*3530*/  ISETP.GT.U32.AND P5, PT, R4, R44, PT ;  /* 0x0000002c0400720c */ /* 0x000fc40003fa4070 */
[----:B------:R-:W-:Y:S01]  /*3540*/  LOP3.LUT R15, R6, 0xcc, RZ, 0xfc, !PT ;  /* 0x000000cc060f7812 */ /* 0x000fe200078efcff */
[----:B------:R-:W-:Y:S01]  /*3550*/  @!P3 IMAD.IADD R122, R122, 0x1, -R4 ;  /* 0x000000017a7ab824 */ /* 0x000fe200078e0a04 */
[----:B------:R-:W-:Y:S01]  /*3560*/  ISETP.GT.U32.AND P3, PT, R4, R46, PT ;  /* 0x0000002e0400720c */ /* 0x000fe20003f64070 */
[----:B------:R-:W-:Y:S01]  /*3570*/  @!P4 IMAD.MOV R42, RZ, RZ, -R42 ;  /* 0x000000ffff2ac224 */ /* 0x000fe200078e0a2a */
[----:B------:R-:W-:Y:S01]  /*3580*/  ISETP.GE.AND P4, PT, R10, RZ, PT ;  /* 0x000000ff0a00720c */ /* 0x000fe20003f86270 */
[----:B------:R-:W-:Y:S01]  /*3590*/  IMAD.MOV R9, RZ, RZ, -R9 ;  /* 0x000000ffff097224 */ /* 0x000fe200078e0a09 */
[----:B------:R-:W-:Y:S01]  /*35a0*/  LOP3.LUT R10, R6, 0xd4, RZ, 0xfc, !PT ;  /* 0x000000d4060a7812 */ /* 0x000fe200078efcff */
[----:B------:R-:W-:Y:S01]  /*35b0*/  IMAD.HI.U32 R8, R5, R48, RZ ;  /* 0x0000003005087227 */ /* 0x000fe200078e00ff */
[----:B------:R-:W-:Y:S02]  /*35c0*/  IABS R110, R15 ;  /* 0x0000000f006e7213 */ /* 0x000fe40000000000 */
[----:B------:R-:W-:Y:S01]  /*35d0*/  IABS R114, R10 ;  /* 0x0000000a00727213 */ /* 0x000fe20000000000 */
[----:B------:R-:W-:-:S02]  /*35e0*/  IMAD R118, R4, R9, R118 ;  /* 0x0000000904767224 */ /* 0x000fc400078e0276 */
[----:B------:R-:W-:Y:S01]  /*35f0*/  IMAD.MOV R9, RZ, RZ, -R8 ;  /* 0x000000ffff097224 */ /* 0x000fe200078e0a08 */
[----:B------:R-:W-:Y:S01]  /*3600*/  LOP3.LUT R8, R6, 0xd8, RZ, 0xfc, !PT ;  /* 0x000000d806087812 */ /* 0x000fe200078efcff */
[----:B------:R-:W-:Y:S01]  /*3610*/  @!P1 IMAD.IADD R120, R120, 0x1, -R4 ;  /* 0x0000000178789824 */ /* 0x000fe200078e0a04 */
[----:B------:R-:W-:Y:S01]  /*3620*/  ISETP.GE.AND P1, PT, R13, RZ, PT ;  /* 0x000000ff0d00720c */ /* 0x000fe20003f26270 */
[----:B------:R-:W-:Y:S01]  /*3630*/  IMAD R48, R4, R9, R48 ;  /* 0x0000000904307224 */ /* 0x000fe200078e0230 */
[----:B------:R-:W-:Y:S01]  /*3640*/  IABS R116, R8 ;  /* 0x0000000800747213 */ /* 0x000fe20000000000 */
[--C-:B------:R-:W-:Y:S01]  /*3650*/  @!P5 IMAD.IADD R44, R44, 0x1, -R4.reuse ;  /* 0x000000012c2cd824 */ /* 0x100fe200078e0a04 */
[----:B------:R-:W-:Y:S01]  /*3660*/  LOP3.LUT R9, R6, 0xd6, RZ, 0xfc, !PT ;  /* 0x000000d606097812 */ /* 0x000fe200078efcff */
[----:B------:R-:W-:Y:S01]  /*3670*/  @!P3 IMAD.IADD R46, R46, 0x1, -R4 ;  /* 0x000000012e2eb824 */ /* 0x000fe200078e0a04 */
[----:B------:R-:W-:Y:S01]  /*3680*/  ISETP.GE.AND P3, PT, R8, RZ, PT ;  /* 0x000000ff0800720c */ /* 0x000fe20003f66270 */
[----:B------:R-:W-:Y:S01]  /*3690*/  @!P4 IMAD.MOV R120, RZ, RZ, -R120 ;  /* 0x000000ffff78c224 */ /* 0x000fe200078e0a78 */
[C---:B------:R-:W-:Y:S01]  /*36a0*/  ISETP.GT.U32.AND P4, PT, R4.reuse, R48, PT ;  /* 0x000000300400720c */ /* 0x040fe20003f84070 */
[----:B------:R-:W-:Y:S01]  /*36b0*/  @!P0 IMAD.MOV R44, RZ, RZ, -R44 ;  /* 0x000000ffff2c8224 */ /* 0x000fe200078e0a2c */
[----:B------:R-:W-:Y:S01]  /*36c0*/  ISETP.GT.U32.AND P0, PT, R4, R46, PT ;  /* 0x0000002e0400720c */ /* 0x000fe20003f04070 */
[----:B------:R-:W-:Y:S01]  /*36d0*/  IMAD.HI.U32 R8, R5, R116, RZ ;  /* 0x0000007405087227 */ /* 0x000fe200078e00ff */
[----:B------:R-:W-:-:S02]  /*36e0*/  IABS R50, R9 ;  /* 0x0000000900327213 */ /* 0x000fc40000000000 */
[----:B------:R-:W-:Y:S01]  /*36f0*/  ISETP.GE.AND P5, PT, R12, RZ, PT ;  /* 0x000000ff0c00720c */ /* 0x000fe20003fa6270 */
[----:B------:R-:W-:Y:S01]  /*3700*/  @!P2 IMAD.MOV R122, RZ, RZ, -R122 ;  /* 0x000000ffff7aa224 */ /* 0x000fe200078e0a7a */
[----:B------:R-:W-:Y:S01]  /*3710*/  ISETP.GT.U32.AND P2, PT, R4, R118, PT ;  /* 0x000000760400720c */ /* 0x000fe20003f44070 */
[----:B------:R-:W-:Y:S01]  /*3720*/  IMAD.MOV R11, RZ, RZ, -R8 ;  /* 0x000000ffff0b7224 */ /* 0x000fe200078e0a08 */
[----:B------:R-:W-:Y:S01]  /*3730*/  LOP3.LUT R12, R6, 0xd2, RZ, 0xfc, !PT ;  /* 0x000000d2060c7812 */ /* 0x000fe200078efcff */
[----:B------:R-:W-:-:S03]  /*3740*/  IMAD.HI.U32 R8, R5, R114, RZ ;  /* 0x0000007205087227 */ /* 0x000fc600078e00ff */
[----:B------:R-:W-:Y:S01]  /*3750*/  IABS R52, R12 ;  /* 0x0000000c00347213 */ /* 0x000fe20000000000 */
[--C-:B------:R-:W-:Y:S02]  /*3760*/  @!P4 IMAD.IADD R48, R48, 0x1, -R4.reuse ;  /* 0x000000013030c824 */ /* 0x100fe400078e0a04 */
[----:B------:R-:W-:Y:S01]  /*3770*/  @!P0 IMAD.IADD R46, R46, 0x1, -R4 ;  /* 0x000000012e2e8824 */ /* 0x000fe200078e0a04 */
[----:B------:R-:W-:Y:S01]  /*3780*/  ISETP.GE.AND P0, PT, R9, RZ, PT ;  /* 0x000000ff0900720c */ /* 0x000fe20003f06270 */
[C---:B------:R-:W-:Y:S01]  /*3790*/  IMAD R116, R4.reuse, R11, R116 ;  /* 0x0000000b04747224 */ /* 0x040fe200078e0274 */
[----:B------:R-:W-:Y:S01]  /*37a0*/  ISETP.GT.U32.AND P4, PT, R4, R48, PT ;  /* 0x000000300400720c */ /* 0x000fe20003f84070 */
[----:B------:R-:W-:-:S04]  /*37b0*/  IMAD.HI.U32 R9, R5, R50, RZ ;  /* 0x0000003205097227 */ /* 0x000fc800078e00ff */
[----:B------:R-:W-:Y:S01]  /*37c0*/  @!P6 IMAD.MOV R46, RZ, RZ, -R46 ;  /* 0x000000ffff2ee224 */ /* 0x000fe200078e0a2e */
[----:B------:R-:W-:Y:S01]  /*37d0*/  ISETP.GT.U32.AND P6, PT, R4, R116, PT ;  /* 0x000000740400720c */ /* 0x000fe20003fc4070 */
[----:B------:R-:W-:Y:S02]  /*37e0*/  IMAD.MOV R9, RZ, RZ, -R9 ;  /* 0x000000ffff097224 */ /* 0x000fe400078e0a09 */
[----:B------:R-:W-:Y:S02]  /*37f0*/  @!P2 IMAD.IADD R118, R118, 0x1, -R4 ;  /* 0x000000017676a824 */ /* 0x000fe400078e0a04 */
[C---:B------:R-:W-:Y:S02]  /*3800*/  IMAD R50, R4.reuse, R9, R50 ;  /* 0x0000000904327224 */ /* 0x040fe400078e0232 */
[----:B------:R-:W-:Y:S01]  /*3810*/  IMAD.MOV R11, RZ, RZ, -R8 ;  /* 0x000000ffff0b7224 */ /* 0x000fe200078e0a08 */
[----:B------:R-:W-:Y:S01]  /*3820*/  ISETP.GT.U32.AND P2, PT, R4, R118, PT ;  /* 0x000000760400720c */ /* 0x000fe20003f44070 */
[----:B------:R-:W-:Y:S01]  /*3830*/  @!P4 IMAD.IADD R48, R48, 0x1, -R4 ;  /* 0x000000013030c824 */ /* 0x000fe200078e0a04 */
[C---:B------:R-:W-:Y:S01]  /*3840*/  ISETP.GT.U32.AND P4, PT, R4.reuse, R50, PT ;  /* 0x000000320400720c */ /* 0x040fe20003f84070 */
[----:B------:R-:W-:-:S02]  /*3850*/  IMAD R114, R4, R11, R114 ;  /* 0x0000000b04727224 */ /* 0x000fc400078e0272 */
[----:B------:R-:W-:Y:S02]  /*3860*/  @!P6 IMAD.IADD R116, R116, 0x1, -R4 ;  /* 0x000000017474e824 */ /* 0x000fe400078e0a04 */
[----:B------:R-:W-:Y:S01]  /*3870*/  IMAD.HI.U32 R9, R5, R52, RZ ;  /* 0x0000003405097227 */ /* 0x000fe200078e00ff */
[----:B------:R-:W-:-:S03]  /*3880*/  ISETP.GT.U32.AND P6, PT, R4, R114, PT ;  /* 0x000000720400720c */ /* 0x000fc60003fc4070 */
[----:B------:R-:W-:Y:S02]  /*3890*/  @!P1 IMAD.MOV R48, RZ, RZ, -R48 ;  /* 0x000000ffff309224 */ /* 0x000fe400078e0a30 */
[--C-:B------:R-:W-:Y:S01]  /*38a0*/  @!P2 IMAD.IADD R118, R118, 0x1, -R4.reuse ;  /* 0x000000017676a824 */ /* 0x100fe200078e0a04 */
[----:B------:R-:W-:Y:S01]  /*38b0*/  ISETP.GE.AND P2, PT, R10, RZ, PT ;  /* 0x000000ff0a00720c */ /* 0x000fe20003f46270 */
[----:B------:R-:W-:Y:S02]  /*38c0*/  VIADD R10, R7, 0xce ;  /* 0x000000ce070a7836 */ /* 0x000fe40000000000 */
[--C-:B------:R-:W-:Y:S01]  /*38d0*/  @!P4 IMAD.IADD R50, R50, 0x1, -R4.reuse ;  /* 0x000000013232c824 */ /* 0x100fe200078e0a04 */
[----:B------:R-:W-:Y:S01]  /*38e0*/  ISETP.GT.U32.AND P4, PT, R4, R116, PT ;  /* 0x000000740400720c */ /* 0x000fe20003f84070 */
[----:B------:R-:W-:Y:S01]  /*38f0*/  IMAD.MOV R9, RZ, RZ, -R9 ;  /* 0x000000ffff097224 */ /* 0x000fe200078e0a09 */
[----:B------:R-:W-:Y:S01]  /*3900*/  IABS R54, R10 ;  /* 0x0000000a00367213 */ /* 0x000fe20000000000 */
[----:B------:R-:W-:Y:S01]  /*3910*/  @!P6 IMAD.IADD R114, R114, 0x1, -R4 ;  /* 0x000000017272e824 */ /* 0x000fe200078e0a04 */
[----:B------:R-:W-:Y:S01]  /*3920*/  ISETP.GT.U32.AND P1, PT, R4, R50, PT ;  /* 0x000000320400720c */ /* 0x000fe20003f24070 */
[----:B------:R-:W-:-:S03]  /*3930*/  IMAD.HI.U32 R8, R5, R112, RZ ;  /* 0x0000007005087227 */ /* 0x000fc600078e00ff */
[C---:B------:R-:W-:Y:S01]  /*3940*/  ISETP.GT.U32.AND P6, PT, R4.reuse, R114, PT ;  /* 0x000000720400720c */ /* 0x040fe20003fc4070 */
[----:B------:R-:W-:Y:S02]  /*3950*/  IMAD R52, R4, R9, R52 ;  /* 0x0000000904347224 */ /* 0x000fe400078e0234 */
[----:B------:R-:W-:-:S04]  /*3960*/  IMAD.HI.U32 R9, R5, R54, RZ ;  /* 0x0000003605097227 */ /* 0x000fc800078e00ff */
[----:B------:R-:W-:Y:S02]  /*3970*/  IMAD.MOV R11, RZ, RZ, -R8 ;  /* 0x000000ffff0b7224 */ /* 0x000fe400078e0a08 */
[----:B------:R-:W-:Y:S02]  /*3980*/  IMAD.MOV R9, RZ, RZ, -R9 ;  /* 0x000000ffff097224 */ /* 0x000fe400078e0a09 */
[C---:B------:R-:W-:Y:S02]  /*3990*/  IMAD R112, R4.reuse, R11, R112 ;  /* 0x0000000b04707224 */ /* 0x040fe400078e0270 */
[----:B------:R-:W-:Y:S02]  /*39a0*/  IMAD R54, R4, R9, R54 ;  /* 0x0000000904367224 */ /* 0x000fe400078e0236 */
[--C-:B------:R-:W-:Y:S01]  /*39b0*/  @!P1 IMAD.IADD R50, R50, 0x1, -R4.reuse ;  /* 0x0000000132329824 */ /* 0x100fe200078e0a04 */
[----:B------:R-:W-:Y:S01]  /*39c0*/  ISETP.GT.U32.AND P1, PT, R4, R112, PT ;  /* 0x000000700400720c */ /* 0x000fe20003f24070 */
[----:B------:R-:W-:Y:S01]  /*39d0*/  @!P6 IMAD.IADD R114, R114, 0x1, -R4 ;  /* 0x000000017272e824 */ /* 0x000fe200078e0a04 */
[----:B------:R-:W-:Y:S01]  /*39e0*/  ISETP.GT.U32.AND P6, PT, R4, R54, PT ;  /* 0x000000360400720c */ /* 0x000fe20003fc4070 */
[----:B------:R-:W-:-:S04]  /*39f0*/  IMAD.HI.U32 R9, R5, R56, RZ ;  /* 0x0000003805097227 */ /* 0x000fc800078e00ff */
[----:B------:R-:W-:Y:S01]  /*3a00*/  @!P5 IMAD.MOV R118, RZ, RZ, -R118 ;  /* 0x000000ffff76d224 */ /* 0x000fe200078e0a76 */
[----:B------:R-:W-:Y:S01]  /*3a10*/  ISETP.GE.AND P5, PT, R10, RZ, PT ;  /* 0x000000ff0a00720c */ /* 0x000fe20003fa6270 */
[----:B------:R-:W-:-:S04]  /*3a20*/  IMAD.HI.U32 R10, R5, R108, RZ ;  /* 0x0000006c050a7227 */ /* 0x000fc800078e00ff */
[--C-:B------:R-:W-:Y:S02]  /*3a30*/  @!P1 IMAD.IADD R112, R112, 0x1, -R4.reuse ;  /* 0x0000000170709824 */ /* 0x100fe400078e0a04 */
[--C-:B------:R-:W-:Y:S02]  /*3a40*/  @!P6 IMAD.IADD R54, R54, 0x1, -R4.reuse ;  /* 0x000000013636e824 */ /* 0x100fe400078e0a04 */
[----:B------:R-:W-:Y:S01]  /*3a50*/  IMAD.MOV R9, RZ, RZ, -R9 ;  /* 0x000000ffff097224 */ /* 0x000fe200078e0a09 */
[----:B------:R-:W-:Y:S01]  /*3a60*/  ISETP.GT.U32.AND P6, PT, R4, R112, PT ;  /* 0x000000700400720c */ /* 0x000fe20003fc4070 */
[----:B------:R-:W-:Y:S01]  /*3a70*/  @!P4 IMAD.IADD R116, R116, 0x1, -R4 ;  /* 0x000000017474c824 */ /* 0x000fe200078e0a04 */
[----:B------:R-:W-:Y:S01]  /*3a80*/  ISETP.GT.U32.AND P4, PT, R4, R52, PT ;  /* 0x000000340400720c */ /* 0x000fe20003f84070 */
[----:B------:R-:W-:Y:S01]  /*3a90*/  IMAD.MOV R13, RZ, RZ, -R10 ;  /* 0x000000ffff0d7224 */ /* 0x000fe200078e0a0a */
[----:B------:R-:W-:Y:S01]  /*3aa0*/  LOP3.LUT R10, R6, 0xc6, RZ, 0xfc, !PT ;  /* 0x000000c6060a7812 */ /* 0x000fe200078efcff */
[----:B------:R-:W-:-:S02]  /*3ab0*/  IMAD R56, R4, R9, R56 ;  /* 0x0000000904387224 */ /* 0x000fc400078e0238 */
[C---:B------:R-:W-:Y:S01]  /*3ac0*/  IMAD R108, R4.reuse, R13, R108 ;  /* 0x0000000d046c7224 */ /* 0x040fe200078e026c */
[----:B------:R-:W-:Y:S01]  /*3ad0*/  IABS R58, R10 ;  /* 0x0000000a003a7213 */ /* 0x000fe20000000000 */
[----:B------:R-:W-:Y:S01]  /*3ae0*/  @!P2 IMAD.MOV R114, RZ, RZ, -R114 ;  /* 0x000000ffff72a224 */ /* 0x000fe200078e0a72 */
[----:B------:R-:W-:Y:S01]  /*3af0*/  ISETP.GT.U32.AND P2, PT, R4, R56, PT ;  /* 0x000000380400720c */ /* 0x000fe20003f44070 */
[----:B------:R-:W-:Y:S01]  /*3b00*/  IMAD.HI.U32 R8, R5, R110, RZ ;  /* 0x0000006e05087227 */ /* 0x000fe200078e00ff */
[----:B------:R-:W-:-:S03]  /*3b10*/  LOP3.LUT R13, R6, 0xc0, RZ, 0xfc, !PT ;  /* 0x000000c0060d7812 */ /* 0x000fc600078efcff */
[--C-:B------:R-:W-:Y:S01]  /*3b20*/  @!P6 IMAD.IADD R112, R112, 0x1, -R4.reuse ;  /* 0x000000017070e824 */ /* 0x100fe200078e0a04 */
[----:B------:R-:W-:Y:S01]  /*3b30*/  ISETP.GT.U32.AND P6, PT, R4, R108, PT ;  /* 0x0000006c0400720c */ /* 0x000fe20003fc4070 */
[----:B------:R-:W-:Y:S01]  /*3b40*/  @!P4 IMAD.IADD R52, R52, 0x1, -R4 ;  /* 0x000000013434c824 */ /* 0x000fe200078e0a04 */
[----:B------:R-:W-:Y:S01]  /*3b50*/  ISETP.GE.AND P4, PT, R12, RZ, PT ;  /* 0x000000ff0c00720c */ /* 0x000fe20003f86270 */
[----:B------:R-:W-:Y:S01]  /*3b60*/  IMAD.MOV R11, RZ, RZ, -R8 ;  /* 0x000000ffff0b7224 */ /* 0x000fe200078e0a08 */
[----:B------:R-:W-:Y:S01]  /*3b70*/  LOP3.LUT R12, R6, 0xc4, RZ, 0xfc, !PT ;  /* 0x000000c4060c7812 */ /* 0x000fe200078efcff */
[----:B------:R-:W-:Y:S01]  /*3b80*/  @!P3 IMAD.MOV R116, RZ, RZ, -R116 ;  /* 0x000000ffff74b224 */ /* 0x000fe200078e0a74 */
[----:B------:R-:W-:Y:S01]  /*3b90*/  ISETP.GT.U32.AND P1, PT, R4, R52, PT ;  /* 0x000000340400720c */ /* 0x000fe20003f24070 */
[----:B------:R-:W-:Y:S01]  /*3ba0*/  @!P2 IMAD.IADD R56, R56, 0x1, -R4 ;  /* 0x000000013838a824 */ /* 0x000fe200078e0a04 */
[----:B------:R-:W-:Y:S01]  /*3bb0*/  IABS R106, R12 ;  /* 0x0000000c006a7213 */ /* 0x000fe20000000000 */
[C---:B------:R-:W-:Y:S01]  /*3bc0*/  IMAD R110, R4.reuse, R11, R110 ;  /* 0x0000000b046e7224 */ /* 0x040fe200078e026e */
[----:B------:R-:W-:Y:S01]  /*3bd0*/  ISETP.GT.U32.AND P3, PT, R4, R54, PT ;  /* 0x000000360400720c */ /* 0x000fe20003f64070 */
[----:B------:R-:W-:Y:S01]  /*3be0*/  @!P0 IMAD.MOV R50, RZ, RZ, -R50 ;  /* 0x000000ffff328224 */ /* 0x000fe200078e0a32 */
[----:B------:R-:W-:Y:S01]  /*3bf0*/  IABS R104, R13 ;  /* 0x0000000d00687213 */ /* 0x000fe20000000000 */
[----:B------:R-:W-:Y:S01]  /*3c00*/  @!P6 IMAD.IADD R108, R108, 0x1, -R4 ;  /* 0x000000016c6ce824 */ /* 0x000fe200078e0a04 */
[C---:B------:R-:W-:Y:S01]  /*3c10*/  ISETP.GT.U32.AND P6, PT, R4.reuse, R56, PT ;  /* 0x000000380400720c */ /* 0x040fe20003fc4070 */
[----:B------:R-:W-:Y:S01]  /*3c20*/  IMAD.HI.U32 R9, R5, R106, RZ ;  /* 0x0000006a05097227 */ /* 0x000fe200078e00ff */
[----:B------:R-:W-:-:S02]  /*3c30*/  ISETP.GT.U32.AND P0, PT, R4, R110, PT ;  /* 0x0000006e0400720c */ /* 0x000fc40003f04070 */
[----:B------:R-:W-:Y:S01]  /*3c40*/  ISETP.GE.AND P2, PT, R18, RZ, PT ;  /* 0x000000ff1200720c */ /* 0x000fe20003f46270 */
[----:B------:R-:W-:Y:S02]  /*3c50*/  IMAD.MOV R9, RZ, RZ, -R9 ;  /* 0x000000ffff097224 */ /* 0x000fe400078e0a09 */
[----:B------:R-:W-:-:S04]  /*3c60*/  IMAD.HI.U32 R8, R5, R58, RZ ;  /* 0x0000003a05087227 */ /* 0x000fc800078e00ff */
[----:B------:R-:W-:Y:S02]  /*3c70*/  IMAD R106, R4, R9, R106 ;  /* 0x00000009046a7224 */ /* 0x000fe400078e026a */
[----:B------:R-:W-:Y:S02]  /*3c80*/  @!P6 IMAD.IADD R56, R56, 0x1, -R4 ;  /* 0x000000013838e824 */ /* 0x000fe400078e0a04 */
[----:B------:R-:W-:Y:S01]  /*3c90*/  IMAD.MOV R11, RZ, RZ, -R8 ;  /* 0x000000ffff0b7224 */ /* 0x000fe200078e0a08 */
[----:B------:R-:W-:Y:S01]  /*3ca0*/  ISETP.GT.U32.AND P6, PT, R4, R106, PT ;  /* 0x0000006a0400720c */ /* 0x000fe20003fc4070 */
[--C-:B------:R-:W-:Y:S01]  /*3cb0*/  @!P1 IMAD.IADD R52, R52, 0x1, -R4.reuse ;  /* 0x0000000134349824 */ /* 0x100fe200078e0a04 */
[----:B------:R-:W-:Y:S01]  /*3cc0*/  ISETP.GE.AND P1, PT, R14, RZ, PT ;  /* 0x000000ff0e00720c */ /* 0x000fe20003f26270 */
[--C-:B------:R-:W-:Y:S01]  /*3cd0*/  @!P3 IMAD.IADD R54, R54, 0x1, -R4.reuse ;  /* 0x000000013636b824 */ /* 0x100fe200078e0a04 */
[----:B------:R-:W-:Y:S01]  /*3ce0*/  ISETP.GE.AND P3, PT, R15, RZ, PT ;  /* 0x000000ff0f00720c */ /* 0x000fe20003f66270 */
[----:B------:R-:W-:Y:S01]  /*3cf0*/  @!P0 IMAD.IADD R110, R110, 0x1, -R4 ;  /* 0x000000016e6e8824 */ /* 0x000fe200078e0a04 */
[----:B------:R-:W-:Y:S01]  /*3d00*/  ISETP.GE.AND P0, PT, R17, RZ, PT ;  /* 0x000000ff1100720c */ /* 0x000fe20003f06270 */
[----:B------:R-:W-:Y:S01]  /*3d10*/  IMAD R58, R4, R11, R58 ;  /* 0x0000000b043a7224 */ /* 0x000fe200078e023a */
[----:B------:R-:W-:Y:S01]  /*3d20*/  LOP3.LUT R11, R6, 0xc2, RZ, 0xfc, !PT ;  /* 0x000000c2060b7812 */ /* 0x000fe200078efcff */
[----:B------:R-:W-:Y:S01]  /*3d30*/  @!P4 IMAD.MOV R52, RZ, RZ, -R52 ;  /* 0x000000ffff34c224 */ /* 0x000fe200078e0a34 */
[----:B------:R-:W-:Y:S01]  /*3d40*/  ISETP.GT.U32.AND P4, PT, R4, R110, PT ;  /* 0x0000006e0400720c */ /* 0x000fe20003f84070 */
[----:B------:R-:W-:Y:S01]  /*3d50*/  @!P5 IMAD.MOV R54, RZ, RZ, -R54 ;  /* 0x000000ffff36d224 */ /* 0x000fe200078e0a36 */
[----:B------:R-:W-:Y:S01]  /*3d60*/  IABS R60, R11 ;  /* 0x0000000b003c7213 */ /* 0x000fe20000000000 */
[----:B------:R-:W-:Y:S01]  /*3d70*/  @!P6 IMAD.IADD R106, R106, 0x1, -R4 ;  /* 0x000000016a6ae824 */ /* 0x000fe200078e0a04 */
[C---:B------:R-:W-:Y:S01]  /*3d80*/  ISETP.GT.U32.AND P5, PT, R4.reuse, R58, PT ;  /* 0x0000003a0400720c */ /* 0x040fe20003fa4070 */
[----:B------:R-:W-:Y:S01]  /*3d90*/  @!P1 IMAD.MOV R112, RZ, RZ, -R112 ;  /* 0x000000ffff709224 */ /* 0x000fe200078e0a70 */
[C---:B------:R-:W-:Y:S01]  /*3da0*/  ISETP.GT.U32.AND P1, PT, R4.reuse, R108, PT ;  /* 0x0000006c0400720c */ /* 0x040fe20003f24070 */
[----:B------:R-:W-:Y:S01]  /*3db0*/  IMAD.HI.U32 R8, R5, R60, RZ ;  /* 0x0000003c05087227 */ /* 0x000fe200078e00ff */
[----:B------:R-:W-:-:S02]  /*3dc0*/  ISETP.GT.U32.AND P6, PT, R4, R106, PT ;  /* 0x0000006a0400720c */ /* 0x000fc40003fc4070 */
[C---:B------:R-:W-:Y:S01]  /*3dd0*/  LOP3.LUT R14, R6.reuse, 0xb2, RZ, 0xfc, !PT ;  /* 0x000000b2060e7812 */ /* 0x040fe200078efcff */
[----:B------:R-:W-:Y:S01]  /*3de0*/  IMAD.MOV R9, RZ, RZ, -R8 ;  /* 0x000000ffff097224 */ /* 0x000fe200078e0a08 */
[----:B------:R-:W-:Y:S01]  /*3df0*/  LOP3.LUT R15, R6, 0xb0, RZ, 0xfc, !PT ;  /* 0x000000b0060f7812 */ /* 0x000fe200078efcff */
[----:B------:R-:W-:Y:S01]  /*3e00*/  IMAD.HI.U32 R8, R5, R104, RZ ;  /* 0x0000006805087227 */ /* 0x000fe200078e00ff */
[----:B------:R-:W-:Y:S02]  /*3e10*/  IABS R68, R14 ;  /* 0x0000000e00447213 */ /* 0x000fe40000000000 */
[----:B------:R-:W-:Y:S01]  /*3e20*/  IABS R96, R15 ;  /* 0x0000000f00607213 */ /* 0x000fe20000000000 */
[--C-:B------:R-:W-:Y:S01]  /*3e30*/  @!P4 IMAD.IADD R110, R110, 0x1, -R4.reuse ;  /* 0x000000016e6ec824 */ /* 0x100fe200078e0a04 */
[----:B------:R-:W-:Y:S01]  /*3e40*/  ISETP.GE.AND P4, PT, R10, RZ, PT ;  /* 0x000000ff0a00720c */ /* 0x000fe20003f86270 */
[----:B------:R-:W-:Y:S01]  /*3e50*/  @!P5 IMAD.IADD R58, R58, 0x1, -R4 ;  /* 0x000000013a3ad824 */ /* 0x000fe200078e0a04 */
[----:B------:R-:W-:Y:S01]  /*3e60*/  LOP3.LUT R10, R6, 0xba, RZ, 0xfc, !PT ;  /* 0x000000ba060a7812 */ /* 0x000fe200078efcff */
[C---:B------:R-:W-:Y:S01]  /*3e70*/  IMAD R60, R4.reuse, R9, R60 ;  /* 0x00000009043c7224 */ /* 0x040fe200078e023c */
[----:B------:R-:W-:Y:S01]  /*3e80*/  ISETP.GE.AND P5, PT, R11, RZ, PT ;  /* 0x000000ff0b00720c */ /* 0x000fe20003fa6270 */
[----:B------:R-:W-:Y:S01]  /*3e90*/  IMAD.MOV R9, RZ, RZ, -R8 ;  /* 0x000000ffff097224 */ /* 0x000fe200078e0a08 */
[----:B------:R-:W-:Y:S01]  /*3ea0*/  IABS R64, R10 ;  /* 0x0000000a00407213 */ /* 0x000fe20000000000 */
[----:B------:R-:W-:Y:S01]  /*3eb0*/  @!P3 IMAD.MOV R110, RZ, RZ, -R110 ;  /* 0x000000ffff6eb224 */ /* 0x000fe200078e0a6e */
[C---:B------:R-:W-:Y:S01]  /*3ec0*/  ISETP.GT.U32.AND P3, PT, R4.reuse, R58, PT ;  /* 0x0000003a0400720c */ /* 0x040fe20003f64070 */
[----:B------:R-:W-:Y:S01]  /*3ed0*/  IMAD R104, R4, R9, R104 ;  /* 0x0000000904687224 */ /* 0x000fe200078e0268 */
[----:B------:R-:W-:Y:S01]  /*3ee0*/  LOP3.LUT R17, R6, 0x2a, RZ, 0xfc, !PT ;  /* 0x0000002a06117812 */ /* 0x000fe200078efcff */
[----:B------:R-:W-:-:S02]  /*3ef0*/  @!P6 IMAD.IADD R106, R106, 0x1, -R4 ;  /* 0x000000016a6ae824 */ /* 0x000fc400078e0a04 */
[----:B------:R-:W-:Y:S01]  /*3f00*/  VIADD R8, R7, 0xbe ;  /* 0x000000be07087836 */ /* 0x000fe20000000000 */
[C---:B------:R-:W-:Y:S01]  /*3f10*/  ISETP.GT.U32.AND P6, PT, R4.reuse, R104, PT ;  /* 0x000000680400720c */ /* 0x040fe20003fc4070 */
[----:B------:R-:W-:Y:S01]  /*3f20*/  @!P0 IMAD.MOV R56, RZ, RZ, -R56 ;  /* 0x000000ffff388224 */ /* 0x000fe200078e0a38 */
[----:B------:R-:W-:Y:S01]  /*3f30*/  ISETP.GT.U32.AND P0, PT, R4, R60, PT ;  /* 0x0000003c0400720c */ /* 0x000fe20003f04070 */
[--C-:B------:R-:W-:Y:S01]  /*3f40*/  @!P1 IMAD.IADD R108, R108, 0x1, -R4.reuse ;  /* 0x000000016c6c9824 */ /* 0x100fe200078e0a04 */
[----:B------:R-:W-:Y:S01]  /*3f50*/  IABS R62, R8 ;  /* 0x00000008003e7213 */ /* 0x000fe20000000000 */
[----:B------:R-:W-:Y:S01]  /*3f60*/  IMAD R25, R25, UR5, RZ ;  /* 0x0000000519197c24 */ /* 0x000fe2000f8e02ff */
[----:B------:R-:W-:Y:S01]  /*3f70*/  ISETP.GE.AND P1, PT, R12, RZ, PT ;  /* 0x000000ff0c00720c */ /* 0x000fe20003f26270 */
[----:B------:R-:W-:Y:S01]  /*3f80*/  @!P3 IMAD.IADD R58, R58, 0x1, -R4 ;  /* 0x000000013a3ab824 */ /* 0x000fe200078e0a04 */
[----:B------:R-:W-:Y:S01]  /*3f90*/  ISETP.GE.AND P3, PT, R8, RZ, PT ;  /* 0x000000ff0800720c */ /* 0x000fe20003f66270 */
[----:B------:R-:W-:Y:S01]  /*3fa0*/  @!P2 IMAD.MOV R108, RZ, RZ, -R108 ;  /* 0x000000ffff6ca224 */ /* 0x000fe200078e0a6c */
[----:B------:R-:W-:Y:S01]  /*3fb0*/  LOP3.LUT R8, R6, 0xbc, RZ, 0xfc, !PT ;  /* 0x000000bc06087812 */ /* 0x000fe200078efcff */
[----:B------:R-:W-:Y:S01]  /*3fc0*/  @!P4 IMAD.MOV R58, RZ, RZ, -R58 ;  /* 0x000000ffff3ac224 */ /* 0x000fe200078e0a3a */
[----:B------:R-:W-:Y:S01]  /*3fd0*/  ISETP.GE.AND P2, PT, R13, RZ, PT ;  /* 0x000000ff0d00720c */ /* 0x000fe20003f46270 */
[--C-:B------:R-:W-:Y:S01]  /*3fe0*/  @!P6 IMAD.IADD R104, R104, 0x1, -R4.reuse ;  /* 0x000000016868e824 */ /* 0x100fe200078e0a04 */
[----:B------:R-:W-:Y:S01]  /*3ff0*/  IABS R102, R8 ;  /* 0x0000000800667213 */ /* 0x000fe20000000000 */
[----:B------:R-:W-:Y:S01]  /*4000*/  @!P0 IMAD.IADD R60, R60, 0x1, -R4 ;  /* 0x000000013c3c8824 */ /* 0x000fe200078e0a04 */
[----:B------:R-:W-:Y:S01]  /*4010*/  LOP3.LUT R12, R6, 0xb8, RZ, 0xfc, !PT ;  /* 0x000000b8060c7812 */ /* 0x000fe200078efcff */
[----:B------:R-:W-:Y:S01]  /*4020*/  UIADD3 UR5, UR4, 0x4000, URZ ;  /* 0x0000400004057890 */ /* 0x000fe2000fffe03f */
[C---:B------:R-:W-:Y:S01]  /*4030*/  ISETP.GT.U32.AND P4, PT, R4.reuse, R104, PT ;  /* 0x000000680400720c */ /* 0x040fe20003f84070 */
[----:B------:R-:W-:Y:S01]  /*4040*/  IMAD.HI.U32 R9, R5, R102, RZ ;  /* 0x0000006605097227 */ /* 0x000fe200078e00ff */
[----:B------:R-:W-:-:S02]  /*4050*/  ISETP.GT.U32.AND P6, PT, R4, R60, PT ;  /* 0x0000003c0400720c */ /* 0x000fc40003fc4070 */
[----:B------:R-:W-:Y:S01]  /*4060*/  ISETP.GE.AND P0, PT, R8, RZ, PT ;  /* 0x000000ff0800720c */ /* 0x000fe20003f06270 */
[----:B------:R-:W-:Y:S01]  /*4070*/  IMAD.MOV R13, RZ, RZ, -R9 ;  /* 0x000000ffff0d7224 */ /* 0x000fe200078e0a09 */
[----:B------:R-:W-:Y:S01]  /*4080*/  IABS R100, R12 ;  /* 0x0000000c00647213 */ /* 0x000fe20000000000 */
[----:B------:R-:W-:Y:S01]  /*4090*/  IMAD.HI.U32 R8, R5, R62, RZ ;  /* 0x0000003e05087227 */ /* 0x000fe200078e00ff */
[----:B------:R-:W-:-:S03]  /*40a0*/  IABS R29, R17 ;  /* 0x00000011001d7213 */ /* 0x000fc60000000000 */
[----:B------:R-:W-:Y:S01]  /*40b0*/  IMAD R102, R4, R13, R102 ;  /* 0x0000000d04667224 */ /* 0x000fe200078e0266 */
[----:B------:R-:W-:Y:S01]  /*40c0*/  LOP3.LUT R13, R6, 0xb4, RZ, 0xfc, !PT ;  /* 0x000000b4060d7812 */ /* 0x000fe200078efcff */
[--C-:B------:R-:W-:Y:S02]  /*40d0*/  @!P4 IMAD.IADD R104, R104, 0x1, -R4.reuse ;  /* 0x000000016868c824 */ /* 0x100fe400078e0a04 */
[----:B------:R-:W-:Y:S01]  /*40e0*/  @!P6 IMAD.IADD R60, R60, 0x1, -R4 ;  /* 0x000000013c3ce824 */ /* 0x000fe200078e0a04 */
[----:B------:R-:W-:Y:S01]  /*40f0*/  ISETP.GT.U32.AND P4, PT, R4, R102, PT ;  /* 0x000000660400720c */ /* 0x000fe20003f84070 */
[----:B------:R-:W-:Y:S01]  /*4100*/  IMAD.MOV R11, RZ, RZ, -R8 ;  /* 0x000000ffff0b7224 */ /* 0x000fe200078e0a08 */
[----:B------:R-:W-:Y:S01]  /*4110*/  ISETP.GE.AND P6, PT, R10, RZ, PT ;  /* 0x000000ff0a00720c */ /* 0x000fe20003fc6270 */
[C---:B------:R-:W-:Y:S01]  /*4120*/  IMAD.HI.U32 R8, R5.reuse, R64, RZ ;  /* 0x0000004005087227 */ /* 0x040fe200078e00ff */
[----:B------:R-:W-:Y:S02]  /*4130*/  LOP3.LUT R10, R6, 0xb6, RZ, 0xfc, !PT ;  /* 0x000000b6060a7812 */ /* 0x000fe400078efcff */
[----:B------:R-:W-:Y:S01]  /*4140*/  IABS R98, R13 ;  /* 0x0000000d00627213 */ /* 0x000fe20000000000 */
[----:B------:R-:W-:Y:S01]  /*4150*/  IMAD.HI.U32 R9, R5, R100, RZ ;  /* 0x0000006405097227 */ /* 0x000fe200078e00ff */
[----:B------:R-:W-:-:S03]  /*4160*/  IABS R66, R10 ;  /* 0x0000000a00427213 */ /* 0x000fc60000000000 */
[----:B------:R-:W-:Y:S02]  /*4170*/  IMAD R62, R4, R11, R62 ;  /* 0x0000000b043e7224 */ /* 0x000fe400078e023e */
[----:B------:R-:W-:Y:S02]  /*4180*/  @!P4 IMAD.IADD R102, R102, 0x1, -R4 ;  /* 0x000000016666c824 */ /* 0x000fe400078e0a04 */
[----:B------:R-:W-:Y:S02]  /*4190*/  IMAD.MOV R11, RZ, RZ, -R8 ;  /* 0x000000ffff0b7224 */ /* 0x000fe400078e0a08 */
[----:B------:R-:W-:Y:S01]  /*41a0*/  IMAD.MOV R9, RZ, RZ, -R9 ;  /* 0x000000ffff097224 */ /* 0x000fe200078e0a09 */
[----:B------:R-:W-:Y:S01]  /*41b0*/  ISETP.GT.U32.AND P4, PT, R4, R102, PT ;  /* 0x000000660400720c */ /* 0x000fe20003f84070 */
[----:B------:R-:W-:-:S04]  /*41c0*/  IMAD.HI.U32 R8, R5, R66, RZ ;  /* 0x0000004205087227 */ /* 0x000fc800078e00ff */
[C---:B------:R-:W-:Y:S02]  /*41d0*/  IMAD R64, R4.reuse, R11, R64 ;  /* 0x0000000b04407224 */ /* 0x040fe400078e0240 */
[C---:B------:R-:W-:Y:S02]  /*41e0*/  IMAD R100, R4.reuse, R9, R100 ;  /* 0x0000000904647224 */ /* 0x040fe400078e0264 */
[----:B------:R-:W-:Y:S02]  /*41f0*/  IMAD.MOV R11, RZ, RZ, -R8 ;  /* 0x000000ffff0b7224 */ /* 0x000fe400078e0a08 */
[----:B------:R-:W-:Y:S01]  /*4200*/  @!P2 IMAD.MOV R104, RZ, RZ, -R104 ;  /* 0x000000ffff68a224 */ /* 0x000fe200078e0a68 */
[C---:B------:R-:W-:Y:S01]  /*4210*/  ISETP.GT.U32.AND P2, PT, R4.reuse, R100, PT ;  /* 0x000000640400720c */ /* 0x040fe20003f44070 */
[----:B------:R-:W-:Y:S02]  /*4220*/  IMAD R66, R4, R11, R66 ;  /* 0x0000000b04427224 */ /* 0x000fe400078e0242 */
[----:B------:R-:W-:-:S02]  /*4230*/  @!P4 IMAD.IADD R102, R102, 0x1, -R4 ;  /* 0x000000016666c824 */ /* 0x000fc400078e0a04 */
[----:B------:R-:W-:Y:S01]  /*4240*/  @!P5 IMAD.MOV R60, RZ, RZ, -R60 ;  /* 0x000000ffff3cd224 */ /* 0x000fe200078e0a3c */
[C---:B------:R-:W-:Y:S01]  /*4250*/  ISETP.GT.U32.AND P4, PT, R4.reuse, R66, PT ;  /* 0x000000420400720c */ /* 0x040fe20003f84070 */
[----:B------:R-:W-:Y:S01]  /*4260*/  @!P1 IMAD.MOV R106, RZ, RZ, -R106 ;  /* 0x000000ffff6a9224 */ /* 0x000fe200078e0a6a */
[C---:B------:R-:W-:Y:S01]  /*4270*/  ISETP.GT.U32.AND P5, PT, R4.reuse, R64, PT ;  /* 0x000000400400720c */ /* 0x040fe20003fa4070 */
[----:B------:R-:W-:Y:S01]  /*4280*/  IMAD.HI.U32 R9, R5, R98, RZ ;  /* 0x0000006205097227 */ /* 0x000fe200078e00ff */
[----:B------:R-:W-:-:S03]  /*4290*/  ISETP.GT.U32.AND P1, PT, R4, R62, PT ;  /* 0x0000003e0400720c */ /* 0x000fc60003f24070 */
[----:B------:R-:W-:Y:S02]  /*42a0*/  IMAD.MOV R9, RZ, RZ, -R9 ;  /* 0x000000ffff097224 */ /* 0x000fe400078e0a09 */
[----:B------:R-:W-:Y:S02]  /*42b0*/  @!P2 IMAD.IADD R100, R100, 0x1, -R4 ;  /* 0x000000016464a824 */ /* 0x000fe400078e0a04 */
[----:B------:R-:W-:-:S04]  /*42c0*/  IMAD.HI.U32 R8, R5, R68, RZ ;  /* 0x0000004405087227 */ /* 0x000fc800078e00ff */
[----:B------:R-:W-:Y:S02]  /*42d0*/  IMAD R98, R4, R9, R98 ;  /* 0x0000000904627224 */ /* 0x000fe400078e0262 */
[----:B------:R-:W-:Y:S02]  /*42e0*/  VIADD R9, R7, 0xae ;  /* 0x000000ae07097836 */ /* 0x000fe40000000000 */
[--C-:B------:R-:W-:Y:S01]  /*42f0*/  @!P4 IMAD.IADD R66, R66, 0x1, -R4.reuse ;  /* 0x000000014242c824 */ /* 0x100fe200078e0a04 */
[----:B------:R-:W-:Y:S01]  /*4300*/  ISETP.GT.U32.AND P4, PT, R4, R100, PT ;  /* 0x000000640400720c */ /* 0x000fe20003f84070 */
[----:B------:R-:W-:Y:S01]  /*4310*/  @!P5 IMAD.IADD R64, R64, 0x1, -R4 ;  /* 0x000000014040d824 */ /* 0x000fe200078e0a04 */
[----:B------:R-:W-:Y:S01]  /*4320*/  ISETP.GE.AND P2, PT, R9, RZ, PT ;  /* 0x000000ff0900720c */ /* 0x000fe20003f46270 */
[----:B------:R-:W-:Y:S01]  /*4330*/  IMAD.MOV R11, RZ, RZ, -R8 ;  /* 0x000000ffff0b7224 */ /* 0x000fe200078e0a08 */
[----:B------:R-:W-:Y:S01]  /*4340*/  IABS R70, R9 ;  /* 0x0000000900467213 */ /* 0x000fe20000000000 */
[----:B------:R-:W-:Y:S01]  /*4350*/  @!P1 IMAD.IADD R62, R62, 0x1, -R4 ;  /* 0x000000013e3e9824 */ /* 0x000fe200078e0a04 */
[----:B------:R-:W-:Y:S01]  /*4360*/  ISETP.GT.U32.AND P5, PT, R4, R64, PT ;  /* 0x000000400400720c */ /* 0x000fe20003fa4070 */
[----:B------:R-:W-:-:S03]  /*4370*/  IMAD.HI.U32 R8, R5, R96, RZ ;  /* 0x0000006005087227 */ /* 0x000fc600078e00ff */
[----:B------:R-:W-:Y:S01]  /*4380*/  ISETP.GT.U32.AND P1, PT, R4, R62, PT ;  /* 0x0000003e0400720c */ /* 0x000fe20003f24070 */
[----:B------:R-:W-:Y:S02]  /*4390*/  IMAD.MOV R9, RZ, RZ, -R8 ;  /* 0x000000ffff097224 */ /* 0x000fe400078e0a08 */
[----:B------:R-:W-:Y:S02]  /*43a0*/  @!P4 IMAD.IADD R100, R100, 0x1, -R4 ;  /* 0x000000016464c824 */ /* 0x000fe400078e0a04 */
[C---:B------:R-:W-:Y:S02]  /*43b0*/  IMAD R96, R4.reuse, R9, R96 ;  /* 0x0000000904607224 */ /* 0x040fe400078e0260 */
[----:B------:R-:W-:Y:S01]  /*43c0*/  IMAD R68, R4, R11, R68 ;  /* 0x0000000b04447224 */ /* 0x000fe200078e0244 */
[----:B------:R-:W-:Y:S01]  /*43d0*/  LOP3.LUT R11, R6, 0xaa, RZ, 0xfc, !PT ;  /* 0x000000aa060b7812 */ /* 0x000fe200078efcff */
[----:B------:R-:W-:Y:S01]  /*43e0*/  @!P5 IMAD.IADD R64, R64, 0x1, -R4 ;  /* 0x000000014040d824 */ /* 0x000fe200078e0a04 */
[C---:B------:R-:W-:Y:S01]  /*43f0*/  ISETP.GT.U32.AND P4, PT, R4.reuse, R96, PT ;  /* 0x000000600400720c */ /* 0x040fe20003f84070 */
[----:B------:R-:W-:Y:S01]  /*4400*/  @!P0 IMAD.MOV R102, RZ, RZ, -R102 ;  /* 0x000000ffff668224 */ /* 0x000fe200078e0a66 */
[----:B------:R-:W-:Y:S01]  /*4410*/  ISETP.GT.U32.AND P0, PT, R4, R68, PT ;  /* 0x000000440400720c */ /* 0x000fe20003f04070 */
[----:B------:R-:W-:Y:S01]  /*4420*/  @!P1 IMAD.IADD R62, R62, 0x1, -R4 ;  /* 0x000000013e3e9824 */ /* 0x000fe200078e0a04 */
[----:B------:R-:W-:Y:S01]  /*4430*/  ISETP.GE.AND P1, PT, R12, RZ, PT ;  /* 0x000000ff0c00720c */ /* 0x000fe20003f26270 */
[----:B------:R-:W-:Y:S01]  /*4440*/  @!P6 IMAD.MOV R64, RZ, RZ, -R64 ;  /* 0x000000ffff40e224 */ /* 0x000fe200078e0a40 */
[----:B------:R-:W-:Y:S01]  /*4450*/  ISETP.GE.AND P6, PT, R10, RZ, PT ;  /* 0x000000ff0a00720c */ /* 0x000fe20003fc6270 */
[----:B------:R-:W-:Y:S01]  /*4460*/  @!P3 IMAD.MOV R62, RZ, RZ, -R62 ;  /* 0x000000ffff3eb224 */ /* 0x000fe200078e0a3e */
[----:B------:R-:W-:Y:S01]  /*4470*/  ISETP.GT.U32.AND P3, PT, R4, R66, PT ;  /* 0x000000420400720c */ /* 0x000fe20003f64070 */
[----:B------:R-:W-:Y:S01]  /*4480*/  IMAD.HI.U32 R8, R5, R70, RZ ;  /* 0x0000004605087227 */ /* 0x000fe200078e00ff */
[----:B------:R-:W-:-:S02]  /*4490*/  LOP3.LUT R10, R6, 0xac, RZ, 0xfc, !PT ;  /* 0x000000ac060a7812 */ /* 0x000fc400078efcff */
[----:B------:R-:W-:Y:S01]  /*44a0*/  ISETP.GT.U32.AND P5, PT, R4, R98, PT ;  /* 0x000000620400720c */ /* 0x000fe20003fa4070 */
[----:B------:R-:W-:Y:S01]  /*44b0*/  @!P4 IMAD.IADD R96, R96, 0x1, -R4 ;  /* 0x000000016060c824 */ /* 0x000fe200078e0a04 */
[----:B------:R-:W-:Y:S01]  /*44c0*/  IABS R94, R10 ;  /* 0x0000000a005e7213 */ /* 0x000fe20000000000 */
[----:B------:R-:W-:Y:S01]  /*44d0*/  IMAD.MOV R9, RZ, RZ, -R8 ;  /* 0x000000ffff097224 */ /* 0x000fe200078e0a08 */
[----:B------:R-:W-:Y:S01]  /*44e0*/  IABS R72, R11 ;  /* 0x0000000b00487213 */ /* 0x000fe20000000000 */
[----:B------:R-:W-:Y:S01]  /*44f0*/  @!P0 IMAD.IADD R68, R68, 0x1, -R4 ;  /* 0x0000000144448824 */ /* 0x000fe200078e0a04 */
[----:B------:R-:W-:Y:S01]  /*4500*/  ISETP.GT.U32.AND P4, PT, R4, R96, PT ;  /* 0x000000600400720c */ /* 0x000fe20003f84070 */
[----:B------:R-:W-:Y:S01]  /*4510*/  IMAD.HI.U32 R8, R5, R94, RZ ;  /* 0x0000005e05087227 */ /* 0x000fe200078e00ff */
[----:B------:R-:W-:-:S03]  /*4520*/  LOP3.LUT R12, R6, 0xa8, RZ, 0xfc, !PT ;  /* 0x000000a8060c7812 */ /* 0x000fc600078efcff */
[C---:B------:R-:W-:Y:S01]  /*4530*/  IMAD R70, R4.reuse, R9, R70 ;  /* 0x0000000904467224 */ /* 0x040fe200078e0246 */
[----:B------:R-:W-:Y:S01]  /*4540*/  IABS R92, R12 ;  /* 0x0000000c005c7213 */ /* 0x000fe20000000000 */
[----:B------:R-:W-:Y:S01]  /*4550*/  @!P1 IMAD.MOV R100, RZ, RZ, -R100 ;  /* 0x000000ffff649224 */ /* 0x000fe200078e0a64 */
[----:B------:R-:W-:Y:S01]  /*4560*/  ISETP.GT.U32.AND P1, PT, R4, R68, PT ;  /* 0x000000440400720c */ /* 0x000fe20003f24070 */
[----:B------:R-:W-:Y:S01]  /*4570*/  @!P3 IMAD.IADD R66, R66, 0x1, -R4 ;  /* 0x000000014242b824 */ /* 0x000fe200078e0a04 */
[----:B------:R-:W-:Y:S01]  /*4580*/  ISETP.GE.AND P3, PT, R13, RZ, PT ;  /* 0x000000ff0d00720c */ /* 0x000fe20003f66270 */
[----:B------:R-:W-:Y:S01]  /*4590*/  IMAD.MOV R9, RZ, RZ, -R8 ;  /* 0x000000ffff097224 */ /* 0x000fe200078e0a08 */
[----:B------:R-:W-:Y:S01]  /*45a0*/  LOP3.LUT R13, R6, 0xa4, RZ, 0xfc, !PT ;  /* 0x000000a4060d7812 */ /* 0x000fe200078efcff */
[----:B------:R-:W-:Y:S01]  /*45b0*/  @!P5 IMAD.IADD R98, R98, 0x1, -R4 ;  /* 0x000000016262d824 */ /* 0x000fe200078e0a04 */
[----:B------:R-:W-:Y:S01]  /*45c0*/  ISETP.GE.AND P5, PT, R14, RZ, PT ;  /* 0x000000ff0e00720c */ /* 0x000fe20003fa6270 */
[----:B------:R-:W-:Y:S01]  /*45d0*/  @!P6 IMAD.MOV R66, RZ, RZ, -R66 ;  /* 0x000000ffff42e224 */ /* 0x000fe200078e0a42 */
[C---:B------:R-:W-:Y:S01]  /*45e0*/  ISETP.GT.U32.AND P6, PT, R4.reuse, R70, PT ;  /* 0x000000460400720c */ /* 0x040fe20003fc4070 */
[C---:B------:R-:W-:Y:S01]  /*45f0*/  IMAD R94, R4.reuse, R9, R94 ;  /* 0x00000009045e7224 */ /* 0x040fe200078e025e */
[----:B------:R-:W-:Y:S01]  /*4600*/  ISETP.GT.U32.AND P0, PT, R4, R98, PT ;  /* 0x000000620400720c */ /* 0x000fe20003f04070 */
[----:B------:R-:W-:Y:S01]  /*4610*/  IMAD.HI.U32 R8, R5, R72, RZ ;  /* 0x0000004805087227 */ /* 0x000fe200078e00ff */
[----:B------:R-:W-:-:S02]  /*4620*/  LOP3.LUT R14, R6, 0xa2, RZ, 0xfc, !PT ;  /* 0x000000a2060e7812 */ /* 0x000fc400078efcff */
[----:B------:R-:W-:Y:S01]  /*4630*/  IABS R90, R13 ;  /* 0x0000000d005a7213 */ /* 0x000fe20000000000 */
[----:B------:R-:W-:Y:S01]  /*4640*/  @!P4 IMAD.IADD R96, R96, 0x1, -R4 ;  /* 0x000000016060c824 */ /* 0x000fe200078e0a04 */
[----:B------:R-:W-:Y:S01]  /*4650*/  ISETP.GT.U32.AND P4, PT, R4, R94, PT ;  /* 0x0000005e0400720c */ /* 0x000fe20003f84070 */
[----:B------:R-:W-:Y:S01]  /*4660*/  IMAD.MOV R9, RZ, RZ, -R8 ;  /* 0x000000ffff097224 */ /* 0x000fe200078e0a08 */
[----:B------:R-:W-:Y:S01]  /*4670*/  IABS R76, R14 ;  /* 0x0000000e004c7213 */ /* 0x000fe20000000000 */
[----:B------:R-:W-:Y:S01]  /*4680*/  @!P1 IMAD.IADD R68, R68, 0x1, -R4 ;  /* 0x0000000144449824 */ /* 0x000fe200078e0a04 */
[----:B------:R-:W-:Y:S01]  /*4690*/  ISETP.GE.AND P1, PT, R10, RZ, PT ;  /* 0x000000ff0a00720c */ /* 0x000fe20003f26270 */
[----:B------:R-:W-:Y:S01]  /*46a0*/  IMAD R72, R4, R9, R72 ;  /* 0x0000000904487224 */ /* 0x000fe200078e0248 */
[----:B------:R-:W-:Y:S01]  /*46b0*/  LOP3.LUT R10, R6, 0xa6, RZ, 0xfc, !PT ;  /* 0x000000a6060a7812 */ /* 0x000fe200078efcff */
[----:B------:R-:W-:Y:S02]  /*46c0*/  @!P5 IMAD.MOV R68, RZ, RZ, -R68 ;  /* 0x000000ffff44d224 */ /* 0x000fe400078e0a44 */
[----:B------:R-:W-:Y:S01]  /*46d0*/  @!P6 IMAD.IADD R70, R70, 0x1, -R4 ;  /* 0x000000014646e824 */ /* 0x000fe200078e0a04 */
[----:B------:R-:W-:Y:S01]  /*46e0*/  ISETP.GT.U32.AND P5, PT, R4, R72, PT ;  /* 0x000000480400720c */ /* 0x000fe20003fa4070 */
[----:B------:R-:W-:Y:S01]  /*46f0*/  IMAD.HI.U32 R8, R5, R92, RZ ;  /* 0x0000005c05087227 */ /* 0x000fe200078e00ff */
[----:B------:R-:W-:-:S02]  /*4700*/  IABS R74, R10 ;  /* 0x0000000a004a7213 */ /* 0x000fc40000000000 */
[----:B------:R-:W-:Y:S01]  /*4710*/  ISETP.GE.AND P6, PT, R11, RZ, PT ;  /* 0x000000ff0b00720c */ /* 0x000fe20003fc6270 */
[----:B------:R-:W-:Y:S01]  /*4720*/  @!P4 IMAD.IADD R94, R94, 0x1, -R4 ;  /* 0x000000015e5ec824 */ /* 0x000fe200078e0a04 */
[----:B------:R-:W-:Y:S01]  /*4730*/  ISETP.GT.U32.AND P4, PT, R4, R70, PT ;  /* 0x000000460400720c */ /* 0x000fe20003f84070 */
[----:B------:R-:W-:Y:S02]  /*4740*/  IMAD.MOV R9, RZ, RZ, -R8 ;  /* 0x000000ffff097224 */ /* 0x000fe400078e0a08 */
[----:B------:R-:W-:Y:S01]  /*4750*/  @!P0 IMAD.IADD R98, R98, 0x1, -R4 ;  /* 0x0000000162628824 */ /* 0x000fe200078e0a04 */
[----:B------:R-:W-:Y:S01]  /*4760*/  ISETP.GE.AND P0, PT, R15, RZ, PT ;  /* 0x000000ff0f00720c */ /* 0x000fe20003f06270 */
[----:B------:R-:W-:Y:S01]  /*4770*/  IMAD R92, R4, R9, R92 ;  /* 0x00000009045c7224 */ /* 0x000fe200078e025c */
[----:B------:R-:W-:Y:S01]  /*4780*/  LOP3.LUT R15, R6, 0x82, RZ, 0xfc, !PT ;  /* 0x00000082060f7812 */ /* 0x000fe200078efcff */
[----:B------:R-:W-:Y:S02]  /*4790*/  @!P5 IMAD.IADD R72, R72, 0x1, -R4 ;  /* 0x000000014848d824 */ /* 0x000fe400078e0a04 */
[----:B------:R-:W-:Y:S01]  /*47a0*/  IMAD.HI.U32 R8, R5, R74, RZ ;  /* 0x0000004a05087227 */ /* 0x000fe200078e00ff */
[----:B------:R-:W-:-:S02]  /*47b0*/  IABS R176, R15 ;  /* 0x0000000f00b07213 */ /* 0x000fc40000000000 */
[----:B------:R-:W-:Y:S01]  /*47c0*/  ISETP.GT.U32.AND P5, PT, R4, R72, PT ;  /* 0x000000480400720c */ /* 0x000fe20003fa4070 */
[----:B------:R-:W-:Y:S01]  /*47d0*/  @!P4 IMAD.IADD R70, R70, 0x1, -R4 ;  /* 0x000000014646c824 */ /* 0x000fe200078e0a04 */
[----:B------:R-:W-:Y:S01]  /*47e0*/  ISETP.GT.U32.AND P4, PT, R4, R92, PT ;  /* 0x0000005c0400720c */ /* 0x000fe20003f84070 */
[----:B------:R-:W-:-:S04]  /*47f0*/  IMAD.HI.U32 R9, R5, R90, RZ ;  /* 0x0000005a05097227 */ /* 0x000fc800078e00ff */
[----:B------:R-:W-:Y:S01]  /*4800*/  @!P3 IMAD.MOV R98, RZ, RZ, -R98 ;  /* 0x000000ffff62b224 */ /* 0x000fe200078e0a62 */
[----:B------:R-:W-:Y:S01]  /*4810*/  ISETP.GT.U32.AND P3, PT, R4, R94, PT ;  /* 0x0000005e0400720c */ /* 0x000fe20003f64070 */
[----:B------:R-:W-:Y:S02]  /*4820*/  IMAD.MOV R11, RZ, RZ, -R8 ;  /* 0x000000ffff0b7224 */ /* 0x000fe400078e0a08 */
[----:B------:R-:W-:-:S04]  /*4830*/  IMAD.HI.U32 R8, R5, R76, RZ ;  /* 0x0000004c05087227 */ /* 0x000fc800078e00ff */
[----:B------:R-:W-:Y:S02]  /*4840*/  IMAD.MOV R9, RZ, RZ, -R9 ;  /* 0x000000ffff097224 */ /* 0x000fe400078e0a09 */
[C---:B------:R-:W-:Y:S02]  /*4850*/  IMAD R74, R4.reuse, R11, R74 ;  /* 0x0000000b044a7224 */ /* 0x040fe400078e024a */
[----:B------:R-:W-:Y:S02]  /*4860*/  IMAD.MOV R11, RZ, RZ, -R8 ;  /* 0x000000ffff0b7224 */ /* 0x000fe400078e0a08 */
[C---:B------:R-:W-:Y:S02]  /*4870*/  IMAD R90, R4.reuse, R9, R90 ;  /* 0x00000009045a7224 */ /* 0x040fe400078e025a */
[----:B------:R-:W-:Y:S02]  /*4880*/  IMAD R76, R4, R11, R76 ;  /* 0x0000000b044c7224 */ /* 0x000fe400078e024c */
[--C-:B------:R-:W-:Y:S01]  /*4890*/  @!P5 IMAD.IADD R72, R72, 0x1, -R4.reuse ;  /* 0x000000014848d824 */ /* 0x100fe200078e0a04 */
[----:B------:R-:W-:Y:S01]  /*48a0*/  ISETP.GT.U32.AND P5, PT, R4, R90, PT ;  /* 0x0000005a0400720c */ /* 0x000fe20003fa4070 */
[--C-:B------:R-:W-:Y:S01]  /*48b0*/  @!P4 IMAD.IADD R92, R92, 0x1, -R4.reuse ;  /* 0x000000015c5cc824 */ /* 0x100fe200078e0a04 */
[----:B------:R-:W-:Y:S01]  /*48c0*/  ISETP.GT.U32.AND P4, PT, R4, R74, PT ;  /* 0x0000004a0400720c */ /* 0x000fe20003f84070 */
[----:B------:R-:W-:Y:S01]  /*48d0*/  @!P3 IMAD.IADD R94, R94, 0x1, -R4 ;  /* 0x000000015e5eb824 */ /* 0x000fe200078e0a04 */
[----:B------:R-:W-:Y:S01]  /*48e0*/  ISETP.GE.AND P3, PT, R10, RZ, PT ;  /* 0x000000ff0a00720c */ /* 0x000fe20003f66270 */
[----:B------:R-:W-:Y:S01]  /*48f0*/  @!P6 IMAD.MOV R72, RZ, RZ, -R72 ;  /* 0x000000ffff48e224 */ /* 0x000fe200078e0a48 */
[----:B------:R-:W-:Y:S01]  /*4900*/  ISETP.GT.U32.AND P6, PT, R4, R76, PT ;  /* 0x0000004c0400720c */ /* 0x000fe20003fc4070 */
[----:B------:R-:W-:Y:S01]  /*4910*/  @!P2 IMAD.MOV R70, RZ, RZ, -R70 ;  /* 0x000000ffff46a224 */ /* 0x000fe200078e0a46 */
[----:B------:R-:W-:Y:S01]  /*4920*/  LOP3.LUT R10, R6, 0xa0, RZ, 0xfc, !PT ;  /* 0x000000a0060a7812 */ /* 0x000fe200078efcff */
[----:B------:R-:W-:Y:S01]  /*4930*/  VIADD R9, R7, 0x9e ;  /* 0x0000009e07097836 */ /* 0x000fe20000000000 */
[----:B------:R-:W-:Y:S01]  /*4940*/  ISETP.GT.U32.AND P2, PT, R4, R92, PT ;  /* 0x0000005c0400720c */ /* 0x000fe20003f44070 */
[----:B------:R-:W-:Y:S01]  /*4950*/  @!P0 IMAD.MOV R96, RZ, RZ, -R96 ;  /* 0x000000ffff608224 */ /* 0x000fe200078e0a60 */
[----:B------:R-:W-:Y:S01]  /*4960*/  IABS R88, R10 ;  /* 0x0000000a00587213 */ /* 0x000fe20000000000 */
[--C-:B------:R-:W-:Y:S01]  /*4970*/  @!P5 IMAD.IADD R90, R90, 0x1, -R4.reuse ;  /* 0x000000015a5ad824 */ /* 0x100fe200078e0a04 */
[----:B------:R-:W-:Y:S01]  /*4980*/  IABS R78, R9 ;  /* 0x00000009004e7213 */ /* 0x000fe20000000000 */
[----:B------:R-:W-:Y:S01]  /*4990*/  @!P4 IMAD.IADD R74, R74, 0x1, -R4 ;  /* 0x000000014a4ac824 */ /* 0x000fe200078e0a04 */
[----:B------:R-:W-:Y:S01]  /*49a0*/  ISETP.GE.AND P0, PT, R12, RZ, PT ;  /* 0x000000ff0c00720c */ /* 0x000fe20003f06270 */
[----:B------:R-:W-:Y:S01]  /*49b0*/  IMAD.HI.U32 R8, R5, R88, RZ ;  /* 0x0000005805087227 */ /* 0x000fe200078e00ff */
[----:B------:R-:W-:-:S02]  /*49c0*/  LOP3.LUT R12, R6, 0x9a, RZ, 0xfc, !PT ;  /* 0x0000009a060c7812 */ /* 0x000fc400078efcff */
[----:B------:R-:W-:Y:S01]  /*49d0*/  ISETP.GT.U32.AND P5, PT, R4, R74, PT ;  /* 0x0000004a0400720c */ /* 0x000fe20003fa4070 */
[----:B------:R-:W-:Y:S01]  /*49e0*/  @!P6 IMAD.IADD R76, R76, 0x1, -R4 ;  /* 0x000000014c4ce824 */ /* 0x000fe200078e0a04 */
[----:B------:R-:W-:Y:S01]  /*49f0*/  ISETP.GT.U32.AND P6, PT, R4, R90, PT ;  /* 0x0000005a0400720c */ /* 0x000fe20003fc4070 */
[----:B------:R-:W-:Y:S01]  /*4a00*/  IMAD.MOV R11, RZ, RZ, -R8 ;  /* 0x000000ffff0b7224 */ /* 0x000fe200078e0a08 */
[----:B------:R-:W-:Y:S01]  /*4a10*/  IABS R80, R12 ;  /* 0x0000000c00507213 */ /* 0x000fe20000000000 */
[----:B------:R-:W-:Y:S01]  /*4a20*/  IMAD.HI.U32 R8, R5, R78, RZ ;  /* 0x0000004e05087227 */ /* 0x000fe200078e00ff */
[----:B------:R-:W-:Y:S02]  /*4a30*/  ISETP.GE.AND P4, PT, R14, RZ, PT ;  /* 0x000000ff0e00720c */ /* 0x000fe40003f86270 */
[----:B------:R-:W-:Y:S01]  /*4a40*/  LOP3.LUT R14, R6, 0x84, RZ, 0xfc, !PT ;  /* 0x00000084060e7812 */ /* 0x000fe200078efcff */
[----:B------:R-:W-:Y:S01]  /*4a50*/  @!P2 IMAD.IADD R92, R92, 0x1, -R4 ;  /* 0x000000015c5ca824 */ /* 0x000fe200078e0a04 */
[----:B------:R-:W-:Y:S01]  /*4a60*/  ISETP.GE.AND P2, PT, R9, RZ, PT ;  /* 0x000000ff0900720c */ /* 0x000fe20003f46270 */
[----:B------:R-:W-:Y:S01]  /*4a70*/  IMAD.MOV R9, RZ, RZ, -R8 ;  /* 0x000000ffff097224 */ /* 0x000fe200078e0a08 */
[----:B------:R-:W-:Y:S01]  /*4a80*/  IABS R174, R14 ;  /* 0x0000000e00ae7213 */ /* 0x000fe20000000000 */
[----:B------:R-:W-:Y:S01]  /*4a90*/  IMAD R88, R4, R11, R88 ;  /* 0x0000000b04587224 */ /* 0x000fe200078e0258 */
[----:B------:R-:W-:Y:S01]  /*4aa0*/  LOP3.LUT R11, R6, 0x9c, RZ, 0xfc, !PT ;  /* 0x0000009c060b7812 */ /* 0x000fe200078efcff */
[----:B------:R-:W-:-:S02]  /*4ab0*/  IMAD R78, R4, R9, R78 ;  /* 0x00000009044e7224 */ /* 0x000fc400078e024e */
[--C-:B------:R-:W-:Y:S01]  /*4ac0*/  @!P6 IMAD.IADD R90, R90, 0x1, -R4.reuse ;  /* 0x000000015a5ae824 */ /* 0x100fe200078e0a04 */
[----:B------:R-:W-:Y:S01]  /*4ad0*/  IABS R86, R11 ;  /* 0x0000000b00567213 */ /* 0x000fe20000000000 */
[----:B------:R-:W-:Y:S01]  /*4ae0*/  @!P5 IMAD.IADD R74, R74, 0x1, -R4 ;  /* 0x000000014a4ad824 */ /* 0x000fe200078e0a04 */
[C---:B------:R-:W-:Y:S01]  /*4af0*/  ISETP.GT.U32.AND P6, PT, R4.reuse, R78, PT ;  /* 0x0000004e0400720c */ /* 0x040fe20003fc4070 */
[----:B------:R-:W-:Y:S01]  /*4b00*/  @!P1 IMAD.MOV R94, RZ, RZ, -R94 ;  /* 0x000000ffff5e9224 */ /* 0x000fe200078e0a5e */
[----:B------:R-:W-:Y:S01]  /*4b10*/  ISETP.GT.U32.AND P5, PT, R4, R88, PT ;  /* 0x000000580400720c */ /* 0x000fe20003fa4070 */
[----:B------:R-:W-:Y:S01]  /*4b20*/  IMAD.HI.U32 R8, R5, R86, RZ ;  /* 0x0000005605087227 */ /* 0x000fe200078e00ff */
[----:B------:R-:W-:Y:S02]  /*4b30*/  ISETP.GE.AND P1, PT, R13, RZ, PT ;  /* 0x000000ff0d00720c */ /* 0x000fe40003f26270 */
[----:B------:R-:W-:Y:S01]  /*4b40*/  LOP3.LUT R13, R6, 0x98, RZ, 0xfc, !PT ;  /* 0x00000098060d7812 */ /* 0x000fe200078efcff */
[----:B------:R-:W-:Y:S01]  /*4b50*/  @!P0 IMAD.MOV R92, RZ, RZ, -R92 ;  /* 0x000000ffff5c8224 */ /* 0x000fe200078e0a5c */
[----:B------:R-:W-:Y:S01]  /*4b60*/  ISETP.GT.U32.AND P0, PT, R4, R76, PT ;  /* 0x0000004c0400720c */ /* 0x000fe20003f04070 */
[----:B------:R-:W-:Y:S01]  /*4b70*/  IMAD.MOV R9, RZ, RZ, -R8 ;  /* 0x000000ffff097224 */ /* 0x000fe200078e0a08 */
[----:B------:R-:W-:Y:S01]  /*4b80*/  IABS R84, R13 ;  /* 0x0000000d00547213 */ /* 0x000fe20000000000 */
[----:B------:R-:W-:-:S02]  /*4b90*/  @!P3 IMAD.MOV R74, RZ, RZ, -R74 ;  /* 0x000000ffff4ab224 */ /* 0x000fc400078e0a4a */
[--C-:B------:R-:W-:Y:S02]  /*4ba0*/  @!P6 IMAD.IADD R78, R78, 0x1, -R4.reuse ;  /* 0x000000014e4ee824 */ /* 0x100fe400078e0a04 */
[----:B------:R-:W-:Y:S01]  /*4bb0*/  @!P5 IMAD.IADD R88, R88, 0x1, -R4 ;  /* 0x000000015858d824 */ /* 0x000fe200078e0a04 */
[----:B------:R-:W-:Y:S01]  /*4bc0*/  ISETP.GE.AND P5, PT, R11, RZ, PT ;  /* 0x000000ff0b00720c */ /* 0x000fe20003fa6270 */
[C---:B------:R-:W-:Y:S01]  /*4bd0*/  IMAD R86, R4.reuse, R9, R86 ;  /* 0x0000000904567224 */ /* 0x040fe200078e0256 */
[C---:B------:R-:W-:Y:S01]  /*4be0*/  ISETP.GT.U32.AND P6, PT, R4.reuse, R78, PT ;  /* 0x0000004e0400720c */ /* 0x040fe20003fc4070 */
[----:B------:R-:W-:Y:S01]  /*4bf0*/  @!P1 IMAD.MOV R90, RZ, RZ, -R90 ;  /* 0x000000ffff5a9224 */ /* 0x000fe200078e0a5a */
[C---:B------:R-:W-:Y:S01]  /*4c00*/  ISETP.GT.U32.AND P3, PT, R4.reuse, R88, PT ;  /* 0x000000580400720c */ /* 0x040fe20003f64070 */
[----:B------:R-:W-:Y:S01]  /*4c10*/  IMAD.HI.U32 R9, R5, R84, RZ ;  /* 0x0000005405097227 */ /* 0x000fe200078e00ff */
[----:B------:R-:W-:-:S03]  /*4c20*/  ISETP.GT.U32.AND P1, PT, R4, R86, PT ;  /* 0x000000560400720c */ /* 0x000fc60003f24070 */
[----:B------:R-:W-:Y:S01]  /*4c30*/  @!P0 IMAD.IADD R76, R76, 0x1, -R4 ;  /* 0x000000014c4c8824 */ /* 0x000fe200078e0a04 */
[----:B------:R-:W-:Y:S01]  /*4c40*/  ISETP.GE.AND P0, PT, R10, RZ, PT ;  /* 0x000000ff0a00720c */ /* 0x000fe20003f06270 */
[----:B------:R-:W-:Y:S01]  /*4c50*/  IMAD.HI.U32 R8, R5, R80, RZ ;  /* 0x0000005005087227 */ /* 0x000fe200078e00ff */
[----:B------:R-:W-:-:S03]  /*4c60*/  LOP3.LUT R10, R6, 0x96, RZ, 0xfc, !PT ;  /* 0x00000096060a7812 */ /* 0x000fc600078efcff */
[----:B------:R-:W-:Y:S01]  /*4c70*/  IMAD.MOV R9, RZ, RZ, -R9 ;  /* 0x000000ffff097224 */ /* 0x000fe200078e0a09 */
[----:B------:R-:W-:Y:S01]  /*4c80*/  IABS R82, R10 ;  /* 0x0000000a00527213 */ /* 0x000fe20000000000 */
[----:B------:R-:W-:Y:S02]  /*4c90*/  IMAD.MOV R11, RZ, RZ, -R8 ;  /* 0x000000ffff0b7224 */ /* 0x000fe400078e0a08 */
[C---:B------:R-:W-:Y:S02]  /*4ca0*/  IMAD R84, R4.reuse, R9, R84 ;  /* 0x0000000904547224 */ /* 0x040fe400078e0254 */
[----:B------:R-:W-:Y:S01]  /*4cb0*/  IMAD R80, R4, R11, R80 ;  /* 0x0000000b04507224 */ /* 0x000fe200078e0250 */
[----:B------:R-:W-:Y:S01]  /*4cc0*/  LOP3.LUT R11, R6, 0x94, RZ, 0xfc, !PT ;  /* 0x00000094060b7812 */ /* 0x000fe200078efcff */
[--C-:B------:R-:W-:Y:S01]  /*4cd0*/  @!P6 IMAD.IADD R78, R78, 0x1, -R4.reuse ;  /* 0x000000014e4ee824 */ /* 0x100fe200078e0a04 */
[----:B------:R-:W-:Y:S01]  /*4ce0*/  ISETP.GT.U32.AND P6, PT, R4, R84, PT ;  /* 0x000000540400720c */ /* 0x000fe20003fc4070 */
[--C-:B------:R-:W-:Y:S01]  /*4cf0*/  @!P3 IMAD.IADD R88, R88, 0x1, -R4.reuse ;  /* 0x000000015858b824 */ /* 0x100fe200078e0a04 */
[----:B------:R-:W-:Y:S01]  /*4d00*/  IABS R158, R11 ;  /* 0x0000000b009e7213 */ /* 0x000fe20000000000 */
[----:B------:R-:W-:Y:S01]  /*4d10*/  @!P1 IMAD.IADD R86, R86, 0x1, -R4 ;  /* 0x0000000156569824 */ /* 0x000fe200078e0a04 */
[----:B------:R-:W-:Y:S01]  /*4d20*/  ISETP.GE.AND P3, PT, R12, RZ, PT ;  /* 0x000000ff0c00720c */ /* 0x000fe20003f66270 */
[----:B------:R-:W-:Y:S01]  /*4d30*/  @!P4 IMAD.MOV R76, RZ, RZ, -R76 ;  /* 0x000000ffff4cc224 */ /* 0x000fe200078e0a4c */
[C---:B------:R-:W-:Y:S01]  /*4d40*/  ISETP.GT.U32.AND P4, PT, R4.reuse, R80, PT ;  /* 0x000000500400720c */ /* 0x040fe20003f84070 */
[----:B------:R-:W-:Y:S01]  /*4d50*/  @!P0 IMAD.MOV R88, RZ, RZ, -R88 ;  /* 0x000000ffff588224 */ /* 0x000fe200078e0a58 */
[----:B------:R-:W-:Y:S01]  /*4d60*/  ISETP.GT.U32.AND P0, PT, R4, R86, PT ;  /* 0x000000560400720c */ /* 0x000fe20003f04070 */
[----:B------:R-:W-:Y:S01]  /*4d70*/  IMAD.HI.U32 R8, R5, R82, RZ ;  /* 0x0000005205087227 */ /* 0x000fe200078e00ff */
[----:B------:R-:W-:-:S02]  /*4d80*/  LOP3.LUT R12, R6, 0x92, RZ, 0xfc, !PT ;  /* 0x00000092060c7812 */ /* 0x000fc400078efcff */
[----:B------:R-:W-:Y:S01]  /*4d90*/  ISETP.GE.AND P1, PT, R13, RZ, PT ;  /* 0x000000ff0d00720c */ /* 0x000fe20003f26270 */
[----:B------:R-:W-:Y:S01]  /*4da0*/  IMAD.MOV R9, RZ, RZ, -R8 ;  /* 0x000000ffff097224 */ /* 0x000fe200078e0a08 */
[----:B------:R-:W-:Y:S01]  /*4db0*/  IABS R160, R12 ;  /* 0x0000000c00a07213 */ /* 0x000fe20000000000 */
[----:B------:R-:W-:Y:S01]  /*4dc0*/  @!P6 IMAD.IADD R84, R84, 0x1, -R4 ;  /* 0x000000015454e824 */ /* 0x000fe200078e0a04 */
[----:B------:R-:W-:Y:S01]  /*4dd0*/  LOP3.LUT R13, R6, 0x8c, RZ, 0xfc, !PT ;  /* 0x0000008c060d7812 */ /* 0x000fe200078efcff */
[----:B------:R-:W-:Y:S02]  /*4de0*/  IMAD R82, R4, R9, R82 ;  /* 0x0000000904527224 */ /* 0x000fe400078e0252 */
[--C-:B------:R-:W-:Y:S01]  /*4df0*/  @!P4 IMAD.IADD R80, R80, 0x1, -R4.reuse ;  /* 0x000000015050c824 */ /* 0x100fe200078e0a04 */
[----:B------:R-:W-:Y:S01]  /*4e00*/  ISETP.GT.U32.AND P6, PT, R4, R84, PT ;  /* 0x000000540400720c */ /* 0x000fe20003fc4070 */
[----:B------:R-:W-:Y:S01]  /*4e10*/  @!P0 IMAD.IADD R86, R86, 0x1, -R4 ;  /* 0x0000000156568824 */ /* 0x000fe200078e0a04 */
[C---:B------:R-:W-:Y:S01]  /*4e20*/  ISETP.GT.U32.AND P0, PT, R4.reuse, R82, PT ;  /* 0x000000520400720c */ /* 0x040fe20003f04070 */
[----:B------:R-:W-:Y:S01]  /*4e30*/  IMAD.HI.U32 R8, R5, R158, RZ ;  /* 0x0000009e05087227 */ /* 0x000fe200078e00ff */
[----:B------:R-:W-:-:S02]  /*4e40*/  ISETP.GT.U32.AND P4, PT, R4, R80, PT ;  /* 0x000000500400720c */ /* 0x000fc40003f84070 */
[----:B------:R-:W-:Y:S01]  /*4e50*/  IABS R166, R13 ;  /* 0x0000000d00a67213 */ /* 0x000fe20000000000 */
[----:B------:R-:W-:Y:S02]  /*4e60*/  IMAD.MOV R9, RZ, RZ, -R8 ;  /* 0x000000ffff097224 */ /* 0x000fe400078e0a08 */
[----:B------:R-:W-:Y:S01]  /*4e70*/  @!P2 IMAD.MOV R78, RZ, RZ, -R78 ;  /* 0x000000ffff4ea224 */ /* 0x000fe200078e0a4e */
[----:B------:R-:W-:Y:S01]  /*4e80*/  ISETP.GE.AND P2, PT, R10, RZ, PT ;  /* 0x000000ff0a00720c */ /* 0x000fe20003f46270 */
[----:B------:R-:W-:Y:S01]  /*4e90*/  IMAD R158, R4, R9, R158 ;  /* 0x00000009049e7224 */ /* 0x000fe200078e029e */
[----:B------:R-:W-:Y:S01]  /*4ea0*/  LOP3.LUT R10, R6, 0x90, RZ, 0xfc, !PT ;  /* 0x00000090060a7812 */ /* 0x000fe200078efcff */
[--C-:B------:R-:W-:Y:S02]  /*4eb0*/  @!P6 IMAD.IADD R84, R84, 0x1, -R4.reuse ;  /* 0x000000015454e824 */ /* 0x100fe400078e0a04 */
[----:B------:R-:W-:Y:S01]  /*4ec0*/  @!P0 IMAD.IADD R82, R82, 0x1, -R4 ;  /* 0x0000000152528824 */ /* 0x000fe200078e0a04 */
[----:B------:R-:W-:Y:S01]  /*4ed0*/  ISETP.GT.U32.AND P6, PT, R4, R158, PT ;  /* 0x0000009e0400720c */ /* 0x000fe20003fc4070 */
[----:B------:R-:W-:Y:S01]  /*4ee0*/  IMAD.HI.U32 R8, R5, R160, RZ ;  /* 0x000000a005087227 */ /* 0x000fe200078e00ff */
[----:B------:R-:W-:-:S03]  /*4ef0*/  IABS R162, R10 ;  /* 0x0000000a00a27213 */ /* 0x000fc60000000000 */
[----:B------:R-:W-:Y:S01]  /*4f00*/  @!P4 IMAD.IADD R80, R80, 0x1, -R4 ;  /* 0x000000015050c824 */ /* 0x000fe200078e0a04 */
[----:B------:R-:W-:Y:S01]  /*4f10*/  ISETP.GE.AND P4, PT, R11, RZ, PT ;  /* 0x000000ff0b00720c */ /* 0x000fe20003f86270 */
[----:B------:R-:W-:Y:S02]  /*4f20*/  VIADD R9, R7, 0x8e ;  /* 0x0000008e07097836 */ /* 0x000fe40000000000 */
[----:B------:R-:W-:Y:S01]  /*4f30*/  @!P5 IMAD.MOV R86, RZ, RZ, -R86 ;  /* 0x000000ffff56d224 */ /* 0x000fe200078e0a56 */
[----:B------:R-:W-:Y:S01]  /*4f40*/  ISETP.GT.U32.AND P5, PT, R4, R82, PT ;  /* 0x000000520400720c */ /* 0x000fe20003fa4070 */
[----:B------:R-:W-:Y:S01]  /*4f50*/  IMAD.MOV R11, RZ, RZ, -R8 ;  /* 0x000000ffff0b7224 */ /* 0x000fe200078e0a08 */
[----:B------:R-:W-:Y:S01]  /*4f60*/  ISETP.GE.AND P0, PT, R9, RZ, PT ;  /* 0x000000ff0900720c */ /* 0x000fe20003f06270 */
[----:B------:R-:W-:Y:S01]  /*4f70*/  IMAD.HI.U32 R8, R5, R162, RZ ;  /* 0x000000a205087227 */ /* 0x000fe200078e00ff */
[----:B------:R-:W-:-:S03]  /*4f80*/  IABS R164, R9 ;  /* 0x0000000900a47213 */ /* 0x000fc60000000000 */
[----:B------:R-:W-:Y:S02]  /*4f90*/  IMAD.MOV R9, RZ, RZ, -R8 ;  /* 0x000000ffff097224 */ /* 0x000fe400078e0a08 */
[----:B------:R-:W-:Y:S02]  /*4fa0*/  @!P6 IMAD.IADD R158, R158, 0x1, -R4 ;  /* 0x000000019e9ee824 */ /* 0x000fe400078e0a04 */
[----:B------:R-:W-:Y:S02]  /*4fb0*/  IMAD R162, R4, R9, R162 ;  /* 0x0000000904a27224 */ /* 0x000fe400078e02a2 */
[----:B------:R-:W-:Y:S01]  /*4fc0*/  @!P5 IMAD.IADD R82, R82, 0x1, -R4 ;  /* 0x000000015252d824 */ /* 0x000fe200078e0a04 */
[C---:B------:R-:W-:Y:S01]  /*4fd0*/  ISETP.GT.U32.AND P6, PT, R4.reuse, R158, PT ;  /* 0x0000009e0400720c */ /* 0x040fe20003fc4070 */
[C---:B------:R-:W-:Y:S01]  /*4fe0*/  IMAD R160, R4.reuse, R11, R160 ;  /* 0x0000000b04a07224 */ /* 0x040fe200078e02a0 */
[----:B------:R-:W-:Y:S01]  /*4ff0*/  ISETP.GT.U32.AND P5, PT, R4, R162, PT ;  /* 0x000000a20400720c */ /* 0x000fe20003fa4070 */
[----:B------:R-:W-:-:S02]  /*5000*/  @!P3 IMAD.MOV R80, RZ, RZ, -R80 ;  /* 0x000000ffff50b224 */ /* 0x000fc400078e0a50 */
[----:B------:R-:W-:Y:S01]  /*5010*/  @!P1 IMAD.MOV R84, RZ, RZ, -R84 ;  /* 0x000000ffff549224 */ /* 0x000fe200078e0a54 */
[----:B------:R-:W-:Y:S01]  /*5020*/  ISETP.GT.U32.AND P3, PT, R4, R160, PT ;  /* 0x000000a00400720c */ /* 0x000fe20003f64070 */
[C---:B------:R-:W-:Y:S01]  /*5030*/  IMAD.HI.U32 R8, R5.reuse, R164, RZ ;  /* 0x000000a405087227 */ /* 0x040fe200078e00ff */
[----:B------:R-:W-:Y:S02]  /*5040*/  ISETP.GE.AND P1, PT, R12, RZ, PT ;  /* 0x000000ff0c00720c */ /* 0x000fe40003f26270 */
[----:B------:R-:W-:Y:S01]  /*5050*/  LOP3.LUT R12, R6, 0x8a, RZ, 0xfc, !PT ;  /* 0x0000008a060c7812 */ /* 0x000fe200078efcff */
[----:B------:R-:W-:-:S03]  /*5060*/  IMAD.HI.U32 R9, R5, R166, RZ ;  /* 0x000000a605097227 */ /* 0x000fc600078e00ff */
[----:B------:R-:W-:Y:S01]  /*5070*/  IABS R168, R12 ;  /* 0x0000000c00a87213 */ /* 0x000fe20000000000 */
[--C-:B------:R-:W-:Y:S01]  /*5080*/  @!P6 IMAD.IADD R158, R158, 0x1, -R4.reuse ;  /* 0x000000019e9ee824 */ /* 0x100fe200078e0a04 */
[----:B------:R-:W-:Y:S01]  /*5090*/  ISETP.GE.AND P6, PT, R10, RZ, PT ;  /* 0x000000ff0a00720c */ /* 0x000fe20003fc6270 */
[----:B------:R-:W-:Y:S01]  /*50a0*/  @!P5 IMAD.IADD R162, R162, 0x1, -R4 ;  /* 0x00000001a2a2d824 */ /* 0x000fe200078e0a04 */
[----:B------:R-:W-:Y:S01]  /*50b0*/  LOP3.LUT R10, R6, 0x88, RZ, 0xfc, !PT ;  /* 0x00000088060a7812 */ /* 0x000fe200078efcff */
[----:B------:R-:W-:Y:S02]  /*50c0*/  IMAD.MOV R11, RZ, RZ, -R8 ;  /* 0x000000ffff0b7224 */ /* 0x000fe400078e0a08 */
[----:B------:R-:W-:Y:S01]  /*50d0*/  IMAD.MOV R9, RZ, RZ, -R9 ;  /* 0x000000ffff097224 */ /* 0x000fe200078e0a09 */
[----:B------:R-:W-:Y:S01]  /*50e0*/  IABS R170, R10 ;  /* 0x0000000a00aa7213 */ /* 0x000fe20000000000 */
[----:B------:R-:W-:Y:S01]  /*50f0*/  @!P2 IMAD.MOV R82, RZ, RZ, -R82 ;  /* 0x000000ffff52a224 */ /* 0x000fe200078e0a52 */
[----:B------:R-:W-:Y:S01]  /*5100*/  ISETP.GT.U32.AND P2, PT, R4, R162, PT ;  /* 0x000000a20400720c */ /* 0x000fe20003f44070 */
[----:B------:R-:W-:-:S04]  /*5110*/  IMAD.HI.U32 R8, R5, R168, RZ ;  /* 0x000000a805087227 */ /* 0x000fc800078e00ff */
[----:B------:R-:W-:Y:S01]  /*5120*/  @!P3 IMAD.IADD R160, R160, 0x1, -R4 ;  /* 0x00000001a0a0b824 */ /* 0x000fe200078e0a04 */
[----:B------:R-:W-:Y:S01]  /*5130*/  ISETP.GE.AND P3, PT, R13, RZ, PT ;  /* 0x000000ff0d00720c */ /* 0x000fe20003f66270 */
[----:B------:R-:W-:Y:S01]  /*5140*/  IMAD R166, R4, R9, R166 ;  /* 0x0000000904a67224 */ /* 0x000fe200078e02a6 */
[----:B------:R-:W-:Y:S01]  /*5150*/  LOP3.LUT R13, R6, 0x86, RZ, 0xfc, !PT ;  /* 0x00000086060d7812 */ /* 0x000fe200078efcff */
[----:B------:R-:W-:Y:S01]  /*5160*/  IMAD.MOV R9, RZ, RZ, -R8 ;  /* 0x000000ffff097224 */ /* 0x000fe200078e0a08 */
[----:B------:R-:W-:Y:S01]  /*5170*/  ISETP.GT.U32.AND P5, PT, R4, R160, PT ;  /* 0x000000a00400720c */ /* 0x000fe20003fa4070 */
[----:B------:R-:W-:Y:S01]  /*5180*/  IMAD.HI.U32 R8, R5, R170, RZ ;  /* 0x000000aa05087227 */ /* 0x000fe200078e00ff */
[----:B------:R-:W-:-:S03]  /*5190*/  IABS R172, R13 ;  /* 0x0000000d00ac7213 */ /* 0x000fc60000000000 */
[----:B------:R-:W-:Y:S02]  /*51a0*/  IMAD R168, R4, R9, R168 ;  /* 0x0000000904a87224 */ /* 0x000fe400078e02a8 */
[----:B------:R-:W-:Y:S02]  /*51b0*/  IMAD.MOV R9, RZ, RZ, -R8 ;  /* 0x000000ffff097224 */ /* 0x000fe400078e0a08 */
[----:B------:R-:W-:Y:S01]  /*51c0*/  @!P2 IMAD.IADD R162, R162, 0x1, -R4 ;  /* 0x00000001a2a2a824 */ /* 0x000fe200078e0a04 */
[C---:B------:R-:W-:Y:S01]  /*51d0*/  ISETP.GT.U32.AND P2, PT, R4.reuse, R168, PT ;  /* 0x000000a80400720c */ /* 0x040fe20003f44070 */
[C---:B------:R-:W-:Y:S02]  /*51e0*/  IMAD R170, R4.reuse, R9, R170 ;  /* 0x0000000904aa7224 */ /* 0x040fe400078e02aa */
[C---:B------:R-:W-:Y:S02]  /*51f0*/  IMAD R164, R4.reuse, R11, R164 ;  /* 0x0000000b04a47224 */ /* 0x040fe400078e02a4 */
[----:B------:R-:W-:Y:S01]  /*5200*/  @!P6 IMAD.MOV R162, RZ, RZ, -R162 ;  /* 0x000000ffffa2e224 */ /* 0x000fe200078e0aa2 */
[C---:B------:R-:W-:Y:S01]  /*5210*/  ISETP.GT.U32.AND P6, PT, R4.reuse, R170, PT ;  /* 0x000000aa0400720c */ /* 0x040fe20003fc4070 */
[----:B------:R-:W-:Y:S01]  /*5220*/  @!P4 IMAD.MOV R158, RZ, RZ, -R158 ;  /* 0x000000ffff9ec224 */ /* 0x000fe200078e0a9e */
[----:B------:R-:W-:Y:S01]  /*5230*/  ISETP.GT.U32.AND P4, PT, R4, R164, PT ;  /* 0x000000a40400720c */ /* 0x000fe20003f84070 */
[----:B------:R-:W-:Y:S01]  /*5240*/  @!P5 IMAD.IADD R160, R160, 0x1, -R4 ;  /* 0x00000001a0a0d824 */ /* 0x000fe200078e0a04 */
[----:B------:R-:W-:Y:S01]  /*5250*/  ISETP.GT.U32.AND P5, PT, R4, R166, PT ;  /* 0x000000a60400720c */ /* 0x000fe20003fa4070 */
[----:B------:R-:W-:-:S04]  /*5260*/  IMAD.HI.U32 R8, R5, R172, RZ ;  /* 0x000000ac05087227 */ /* 0x000fc800078e00ff */
[----:B------:R-:W-:Y:S02]  /*5270*/  IMAD.MOV R9, RZ, RZ, -R8 ;  /* 0x000000ffff097224 */ /* 0x000fe400078e0a08 */
[----:B------:R-:W-:Y:S02]  /*5280*/  @!P1 IMAD.MOV R160, RZ, RZ, -R160 ;  /* 0x000000ffffa09224 */ /* 0x000fe400078e0aa0 */
[--C-:B------:R-:W-:Y:S02]  /*5290*/  @!P6 IMAD.IADD R170, R170, 0x1, -R4.reuse ;  /* 0x00000001aaaae824 */ /* 0x100fe400078e0a04 */
[--C-:B------:R-:W-:Y:S01]  /*52a0*/  @!P4 IMAD.IADD R164, R164, 0x1, -R4.reuse ;  /* 0x00000001a4a4c824 */ /* 0x100fe200078e0a04 */
[----:B------:R-:W-:Y:S01]  /*52b0*/  ISETP.GE.AND P4, PT, R12, RZ, PT ;  /* 0x000000ff0c00720c */ /* 0x000fe20003f86270 */
[----:B------:R-:W-:Y:S01]  /*52c0*/  @!P5 IMAD.IADD R166, R166, 0x1, -R4 ;  /* 0x00000001a6a6d824 */ /* 0x000fe200078e0a04 */
[C---:B------:R-:W-:Y:S01]  /*52d0*/  ISETP.GT.U32.AND P6, PT, R4.reuse, R170, PT ;  /* 0x000000aa0400720c */ /* 0x040fe20003fc4070 */
[C---:B------:R-:W-:Y:S01]  /*52e0*/  IMAD R172, R4.reuse, R9, R172 ;  /* 0x0000000904ac7224 */ /* 0x040fe200078e02ac */
[C---:B------:R-:W-:Y:S01]  /*52f0*/  ISETP.GT.U32.AND P5, PT, R4.reuse, R164, PT ;  /* 0x000000a40400720c */ /* 0x040fe20003fa4070 */
[----:B------:R-:W-:Y:S01]  /*5300*/  IMAD.HI.U32 R9, R5, R176, RZ ;  /* 0x000000b005097227 */ /* 0x000fe200078e00ff */
[----:B------:R-:W-:-:S02]  /*5310*/  ISETP.GT.U32.AND P1, PT, R4, R166, PT ;  /* 0x000000a60400720c */ /* 0x000fc40003f24070 */
[----:B------:R-:W-:Y:S01]  /*5320*/  LOP3.LUT R12, R6, 0x7c, RZ, 0xfc, !PT ;  /* 0x0000007c060c7812 */ /* 0x000fe200078efcff */
[----:B------:R-:W-:Y:S02]  /*5330*/  IMAD.MOV R9, RZ, RZ, -R9 ;  /* 0x000000ffff097224 */ /* 0x000fe400078e0a09 */
[----:B------:R-:W-:Y:S01]  /*5340*/  IMAD.HI.U32 R8, R5, R174, RZ ;  /* 0x000000ae05087227 */ /* 0x000fe200078e00ff */
[----:B------:R-:W-:-:S03]  /*5350*/  IABS R182, R12 ;  /* 0x0000000c00b67213 */ /* 0x000fc60000000000 */
[----:B------:R-:W-:Y:S02]  /*5360*/  IMAD R176, R4, R9, R176 ;  /* 0x0000000904b07224 */ /* 0x000fe400078e02b0 */
[----:B------:R-:W-:Y:S02]  /*5370*/  IMAD.MOV R11, RZ, RZ, -R8 ;  /* 0x000000ffff0b7224 */ /* 0x000fe400078e0a08 */
[--C-:B------:R-:W-:Y:S01]  /*5380*/  @!P6 IMAD.IADD R170, R170, 0x1, -R4.reuse ;  /* 0x00000001aaaae824 */ /* 0x100fe200078e0a04 */
[----:B------:R-:W-:Y:S01]  /*5390*/  ISETP.GT.U32.AND P6, PT, R4, R176, PT ;  /* 0x000000b00400720c */ /* 0x000fe20003fc4070 */
[--C-:B------:R-:W-:Y:S01]  /*53a0*/  @!P5 IMAD.IADD R164, R164, 0x1, -R4.reuse ;  /* 0x00000001a4a4d824 */ /* 0x100fe200078e0a04 */
[----:B------:R-:W-:Y:S01]  /*53b0*/  ISETP.GE.AND P5, PT, R10, RZ, PT ;  /* 0x000000ff0a00720c */ /* 0x000fe20003fa6270 */
[----:B------:R-:W-:Y:S01]  /*53c0*/  @!P1 IMAD.IADD R166, R166, 0x1, -R4 ;  /* 0x00000001a6a69824 */ /* 0x000fe200078e0a04 */
[C---:B------:R-:W-:Y:S01]  /*53d0*/  ISETP.GT.U32.AND P1, PT, R4.reuse, R172, PT ;  /* 0x000000ac0400720c */ /* 0x040fe20003f24070 */
[----:B------:R-:W-:Y:S01]  /*53e0*/  IMAD R174, R4, R11, R174 ;  /* 0x0000000b04ae7224 */ /* 0x000fe200078e02ae */
[----:B------:R-:W-:Y:S01]  /*53f0*/  LOP3.LUT R10, R6, 0x80, RZ, 0xfc, !PT ;  /* 0x00000080060a7812 */ /* 0x000fe200078efcff */
[----:B------:R-:W-:-:S02]  /*5400*/  VIADD R8, R7, 0x7e ;  /* 0x0000007e07087836 */ /* 0x000fc40000000000 */
[----:B------:R-:W-:Y:S01]  /*5410*/  @!P3 IMAD.MOV R166, RZ, RZ, -R166 ;  /* 0x000000ffffa6b224 */ /* 0x000fe200078e0aa6 */
[----:B------:R-:W-:Y:S01]  /*5420*/  ISETP.GT.U32.AND P3, PT, R4, R174, PT ;  /* 0x000000ae0400720c */ /* 0x000fe20003f64070 */
[----:B------:R-:W-:Y:S01]  /*5430*/  @!P2 IMAD.IADD R168, R168, 0x1, -R4 ;  /* 0x00000001a8a8a824 */ /* 0x000fe200078e0a04 */
[----:B------:R-:W-:Y:S01]  /*5440*/  IABS R178, R10 ;  /* 0x0000000a00b27213 */ /* 0x000fe20000000000 */
[----:B------:R-:W-:Y:S01]  /*5450*/  @!P0 IMAD.MOV R164, RZ, RZ, -R164 ;  /* 0x000000ffffa48224 */ /* 0x000fe200078e0aa4 */
[----:B------:R-:W-:Y:S01]  /*5460*/  IABS R180, R8 ;  /* 0x0000000800b47213 */ /* 0x000fe20000000000 */
[--C-:B------:R-:W-:Y:S01]  /*5470*/  @!P6 IMAD.IADD R176, R176, 0x1, -R4.reuse ;  /* 0x00000001b0b0e824 */ /* 0x100fe200078e0a04 */
[----:B------:R-:W-:Y:S01]  /*5480*/  ISETP.GT.U32.AND P2, PT, R4, R168, PT ;  /* 0x000000a80400720c */ /* 0x000fe20003f44070 */
[----:B------:R-:W-:Y:S01]  /*5490*/  @!P1 IMAD.IADD R172, R172, 0x1, -R4 ;  /* 0x00000001acac9824 */ /* 0x000fe200078e0a04 */
[----:B------:R-:W-:Y:S01]  /*54a0*/  ISETP.GE.AND P0, PT, R8, RZ, PT ;  /* 0x000000ff0800720c */ /* 0x000fe20003f06270 */
[----:B------:R-:W-:Y:S01]  /*54b0*/  IMAD.HI.U32 R8, R5, R178, RZ ;  /* 0x000000b205087227 */ /* 0x000fe200078e00ff */
[----:B------:R-:W-:-:S02]  /*54c0*/  ISETP.GT.U32.AND P6, PT, R4, R176, PT ;  /* 0x000000b00400720c */ /* 0x000fc40003fc4070 */
[----:B------:R-:W-:Y:S01]  /*54d0*/  ISETP.GT.U32.AND P1, PT, R4, R172, PT ;  /* 0x000000ac0400720c */ /* 0x000fe20003f24070 */
[----:B------:R-:W-:-:S04]  /*54e0*/  IMAD.HI.U32 R9, R5, R180, RZ ;  /* 0x000000b405097227 */ /* 0x000fc800078e00ff */
[----:B------:R-:W-:Y:S02]  /*54f0*/  IMAD.MOV R11, RZ, RZ, -R8 ;  /* 0x000000ffff0b7224 */ /* 0x000fe400078e0a08 */
[----:B------:R-:W-:Y:S02]  /*5500*/  IMAD.MOV R9, RZ, RZ, -R9 ;  /* 0x000000ffff097224 */ /* 0x000fe400078e0a09 */
[----:B------:R-:W-:-:S04]  /*5510*/  IMAD.HI.U32 R8, R5, R182, RZ ;  /* 0x000000b605087227 */ /* 0x000fc800078e00ff */
[----:B------:R-:W-:Y:S02]  /*5520*/  @!P3 IMAD.IADD R174, R174, 0x1, -R4 ;  /* 0x00000001aeaeb824 */ /* 0x000fe400078e0a04 */
[C---:B------:R-:W-:Y:S02]  /*5530*/  IMAD R180, R4.reuse, R9, R180 ;  /* 0x0000000904b47224 */ /* 0x040fe400078e02b4 */
[----:B------:R-:W-:Y:S01]  /*5540*/  IMAD.MOV R9, RZ, RZ, -R8 ;  /* 0x000000ffff097224 */ /* 0x000fe200078e0a08 */
[----:B------:R-:W-:Y:S01]  /*5550*/  ISETP.GT.U32.AND P3, PT, R4, R174, PT ;  /* 0x000000ae0400720c */ /* 0x000fe20003f64070 */
[----:B------:R-:W-:Y:S01]  /*5560*/  @!P2 IMAD.IADD R168, R168, 0x1, -R4 ;  /* 0x00000001a8a8a824 */ /* 0x000fe200078e0a04 */
[----:B------:R-:W-:Y:S01]  /*5570*/  ISETP.GE.AND P2, PT, R13, RZ, PT ;  /* 0x000000ff0d00720c */ /* 0x000fe20003f46270 */
[----:B------:R-:W-:Y:S01]  /*5580*/  IMAD R182, R4, R9, R182 ;  /* 0x0000000904b67224 */ /* 0x000fe200078e02b6 */
[----:B------:R-:W-:Y:S01]  /*5590*/  LOP3.LUT R13, R6, 0x74, RZ, 0xfc, !PT ;  /* 0x00000074060d7812 */ /* 0x000fe200078efcff */
[----:B------:R-:W-:Y:S01]  /*55a0*/  IMAD R178, R4, R11, R178 ;  /* 0x0000000b04b27224 */ /* 0x000fe200078e02b2 */
[----:B------:R-:W-:Y:S01]  /*55b0*/  LOP3.LUT R11, R6, 0x7a, RZ, 0xfc, !PT ;  /* 0x0000007a060b7812 */ /* 0x000fe200078efcff */
[----:B------:R-:W-:Y:S01]  /*55c0*/  @!P6 IMAD.IADD R176, R176, 0x1, -R4 ;  /* 0x00000001b0b0e824 */ /* 0x000fe200078e0a04 */
[C---:B------:R-:W-:Y:S01]  /*55d0*/  ISETP.GT.U32.AND P6, PT, R4.reuse, R182, PT ;  /* 0x000000b60400720c */ /* 0x040fe20003fc4070 */
[----:B------:R-:W-:Y:S01]  /*55e0*/  @!P5 IMAD.MOV R170, RZ, RZ, -R170 ;  /* 0x000000ffffaad224 */ /* 0x000fe200078e0aaa */
[----:B------:R-:W-:Y:S01]  /*55f0*/  ISETP.GT.U32.AND P5, PT, R4, R178, PT ;  /* 0x000000b20400720c */ /* 0x000fe20003fa4070 */
[--C-:B------:R-:W-:Y:S01]  /*5600*/  @!P1 IMAD.IADD R172, R172, 0x1, -R4.reuse ;  /* 0x00000001acac9824 */ /* 0x100fe200078e0a04 */
[----:B------:R-:W-:Y:S01]  /*5610*/  IABS R184, R11 ;  /* 0x0000000b00b87213 */ /* 0x000fe20000000000 */
[----:B------:R-:W-:Y:S01]  /*5620*/  @!P3 IMAD.IADD R174, R174, 0x1, -R4 ;  /* 0x00000001aeaeb824 */ /* 0x000fe200078e0a04 */
[----:B------:R-:W-:Y:S01]  /*5630*/  ISETP.GT.U32.AND P3, PT, R4, R180, PT ;  /* 0x000000b40400720c */ /* 0x000fe20003f64070 */
[----:B------:R-:W-:Y:S01]  /*5640*/  @!P2 IMAD.MOV R172, RZ, RZ, -R172 ;  /* 0x000000ffffaca224 */ /* 0x000fe200078e0aac */
[----:B------:R-:W-:Y:S01]  /*5650*/  ISETP.GE.AND P2, PT, R10, RZ, PT ;  /* 0x000000ff0a00720c */ /* 0x000fe20003f46270 */
[----:B------:R-:W-:Y:S01]  /*5660*/  @!P4 IMAD.MOV R168, RZ, RZ, -R168 ;  /* 0x000000ffffa8c224 */ /* 0x000fe200078e0aa8 */
[----:B------:R-:W-:Y:S01]  /*5670*/  LOP3.LUT R10, R6, 0x78, RZ, 0xfc, !PT ;  /* 0x00000078060a7812 */ /* 0x000fe200078efcff */
[----:B------:R-:W-:Y:S01]  /*5680*/  IMAD.HI.U32 R8, R5, R184, RZ ;  /* 0x000000b805087227 */ /* 0x000fe200078e00ff */
[----:B------:R-:W-:-:S02]  /*5690*/  ISETP.GE.AND P4, PT, R14, RZ, PT ;  /* 0x000000ff0e00720c */ /* 0x000fc40003f86270 */
[----:B------:R-:W-:Y:S01]  /*56a0*/  IABS R186, R10 ;  /* 0x0000000a00ba7213 */ /* 0x000fe20000000000 */
[--C-:B------:R-:W-:Y:S01]  /*56b0*/  @!P6 IMAD.IADD R182, R182, 0x1, -R4.reuse ;  /* 0x00000001b6b6e824 */ /* 0x100fe200078e0a04 */
[----:B------:R-:W-:Y:S01]  /*56c0*/  IABS R190, R13 ;  /* 0x0000000d00be7213 */ /* 0x000fe20000000000 */
[----:B------:R-:W-:Y:S01]  /*56d0*/  @!P5 IMAD.IADD R178, R178, 0x1, -R4 ;  /* 0x00000001b2b2d824 */ /* 0x000fe200078e0a04 */
[----:B------:R-:W-:Y:S01]  /*56e0*/  ISETP.GE.AND P1, PT, R15, RZ, PT ;  /* 0x000000ff0f00720c */ /* 0x000fe20003f26270 */
[----:B------:R-:W-:Y:S01]  /*56f0*/  IMAD.MOV R9, RZ, RZ, -R8 ;  /* 0x000000ffff097224 */ /* 0x000fe200078e0a08 */
[C---:B------:R-:W-:Y:S01]  /*5700*/  ISETP.GT.U32.AND P6, PT, R4.reuse, R182, PT ;  /* 0x000000b60400720c */ /* 0x040fe20003fc4070 */
[----:B------:R-:W-:Y:S01]  /*5710*/  IMAD.HI.U32 R8, R5, R186, RZ ;  /* 0x000000ba05087227 */ /* 0x000fe200078e00ff */
[----:B------:R-:W-:Y:S02]  /*5720*/  ISETP.GT.U32.AND P5, PT, R4, R178, PT ;  /* 0x000000b20400720c */ /* 0x000fe40003fa4070 */
[----:B------:R-:W-:Y:S01]  /*5730*/  LOP3.LUT R14, R6, 0x72, RZ, 0xfc, !PT ;  /* 0x00000072060e7812 */ /* 0x000fe200078efcff */
[----:B------:R-:W-:Y:S01]  /*5740*/  @!P3 IMAD.IADD R180, R180, 0x1, -R4 ;  /* 0x00000001b4b4b824 */ /* 0x000fe200078e0a04 */
[----:B------:R-:W-:Y:S01]  /*5750*/  LOP3.LUT R15, R6, 0x2c, RZ, 0xfc, !PT ;  /* 0x0000002c060f7812 */ /* 0x000fe200078efcff */
[C---:B------:R-:W-:Y:S01]  /*5760*/  IMAD R184, R4.reuse, R9, R184 ;  /* 0x0000000904b87224 */ /* 0x040fe200078e02b8 */
[----:B------:R-:W-:Y:S01]  /*5770*/  IABS R192, R14 ;  /* 0x0000000e00c07213 */ /* 0x000fe20000000000 */
[----:B------:R-:W-:Y:S01]  /*5780*/  IMAD.MOV R9, RZ, RZ, -R8 ;  /* 0x000000ffff097224 */ /* 0x000fe200078e0a08 */
[----:B------:R-:W-:Y:S01]  /*5790*/  ISETP.GT.U32.AND P3, PT, R4, R180, PT ;  /* 0x000000b40400720c */ /* 0x000fe20003f64070 */
[----:B------:R-:W-:Y:S01]  /*57a0*/  @!P4 IMAD.MOV R174, RZ, RZ, -R174 ;  /* 0x000000ffffaec224 */ /* 0x000fe200078e0aae */
[----:B------:R-:W-:Y:S01]  /*57b0*/  ISETP.GE.AND P4, PT, R12, RZ, PT ;  /* 0x000000ff0c00720c */ /* 0x000fe20003f86270 */
[----:B------:R-:W-:Y:S01]  /*57c0*/  IMAD R186, R4, R9, R186 ;  /* 0x0000000904ba7224 */ /* 0x000fe200078e02ba */
[----:B------:R-:W-:Y:S01]  /*57d0*/  LOP3.LUT R12, R6, 0x76, RZ, 0xfc, !PT ;  /* 0x00000076060c7812 */ /* 0x000fe200078efcff */
[----:B------:R-:W-:-:S02]  /*57e0*/  @!P6 IMAD.IADD R182, R182, 0x1, -R4 ;  /* 0x00000001b6b6e824 */ /* 0x000fc400078e0a04 */
[----:B------:R-:W-:Y:S01]  /*57f0*/  @!P5 IMAD.IADD R178, R178, 0x1, -R4 ;  /* 0x00000001b2b2d824 */ /* 0x000fe200078e0a04 */
[----:B------:R-:W-:Y:S01]  /*5800*/  IABS R188, R12 ;  /* 0x0000000c00bc7213 */ /* 0x000fe20000000000 */
[C---:B------:R-:W-:Y:S01]  /*5810*/  IMAD.HI.U32 R9, R5.reuse, R190, RZ ;  /* 0x000000be05097227 */ /* 0x040fe200078e00ff */
[C---:B------:R-:W-:Y:S02]  /*5820*/  ISETP.GT.U32.AND P6, PT, R4.reuse, R186, PT ;  /* 0x000000ba0400720c */ /* 0x040fe40003fc4070 */
[----:B------:R-:W-:Y:S01]  /*5830*/  ISETP.GT.U32.AND P5, PT, R4, R184, PT ;  /* 0x000000b80400720c */ /* 0x000fe20003fa4070 */
[----:B------:R-:W-:-:S04]  /*5840*/  IMAD.HI.U32 R8, R5, R188, RZ ;  /* 0x000000bc05087227 */ /* 0x000fc800078e00ff */
[----:B------:R-:W-:Y:S01]  /*5850*/  @!P3 IMAD.IADD R180, R180, 0x1, -R4 ;  /* 0x00000001b4b4b824 */ /* 0x000fe200078e0a04 */
[----:B------:R-:W-:Y:S01]  /*5860*/  ISETP.GE.AND P3, PT, R11, RZ, PT ;  /* 0x000000ff0b00720c */ /* 0x000fe20003f66270 */
[----:B------:R-:W-:Y:S02]  /*5870*/  IMAD.MOV R11, RZ, RZ, -R8 ;  /* 0x000000ffff0b7224 */ /* 0x000fe400078e0a08 */
[----:B------:R-:W-:Y:S02]  /*5880*/  IMAD.MOV R9, RZ, RZ, -R9 ;  /* 0x000000ffff097224 */ /* 0x000fe400078e0a09 */
[----:B------:R-:W-:Y:S02]  /*5890*/  IMAD R188, R4, R11, R188 ;  /* 0x0000000b04bc7224 */ /* 0x000fe400078e02bc */
[--C-:B------:R-:W-:Y:S02]  /*58a0*/  @!P6 IMAD.IADD R186, R186, 0x1, -R4.reuse ;  /* 0x00000001babae824 */ /* 0x100fe400078e0a04 */
[----:B------:R-:W-:Y:S01]  /*58b0*/  @!P5 IMAD.IADD R184, R184, 0x1, -R4 ;  /* 0x00000001b8b8d824 */ /* 0x000fe200078e0a04 */
[----:B------:R-:W-:Y:S01]  /*58c0*/  ISETP.GE.AND P5, PT, R10, RZ, PT ;  /* 0x000000ff0a00720c */ /* 0x000fe20003fa6270 */
[C---:B------:R-:W-:Y:S01]  /*58d0*/  IMAD R190, R4.reuse, R9, R190 ;  /* 0x0000000904be7224 */ /* 0x040fe200078e02be */
[C---:B------:R-:W-:Y:S01]  /*58e0*/  ISETP.GT.U32.AND P6, PT, R4.reuse, R186, PT ;  /* 0x000000ba0400720c */ /* 0x040fe20003fc4070 */
[----:B------:R-:W-:Y:S01]  /*58f0*/  @!P2 IMAD.MOV R178, RZ, RZ, -R178 ;  /* 0x000000ffffb2a224 */ /* 0x000fe200078e0ab2 */
[----:B------:R-:W-:Y:S01]  /*5900*/  ISETP.GT.U32.AND P2, PT, R4, R188, PT ;  /* 0x000000bc0400720c */ /* 0x000fe20003f44070 */
[----:B------:R-:W-:Y:S01]  /*5910*/  IMAD.HI.U32 R8, R5, R192, RZ ;  /* 0x000000c005087227 */ /* 0x000fe200078e00ff */
[----:B------:R-:W-:-:S03]  /*5920*/  LOP3.LUT R10, R6, 0x70, RZ, 0xfc, !PT ;  /* 0x00000070060a7812 */ /* 0x000fc600078efcff */
[----:B------:R-:W-:Y:S01]  /*5930*/  @!P1 IMAD.MOV R176, RZ, RZ, -R176 ;  /* 0x000000ffffb09224 */ /* 0x000fe200078e0ab0 */
[C---:B------:R-:W-:Y:S01]  /*5940*/  ISETP.GT.U32.AND P1, PT, R4.reuse, R184, PT ;  /* 0x000000b80400720c */ /* 0x040fe20003f24070 */
[----:B------:R-:W-:Y:S01]  /*5950*/  @!P0 IMAD.MOV R180, RZ, RZ, -R180 ;  /* 0x000000ffffb48224 */ /* 0x000fe200078e0ab4 */
[C---:B------:R-:W-:Y:S01]  /*5960*/  ISETP.GT.U32.AND P0, PT, R4.reuse, R190, PT ;  /* 0x000000be0400720c */ /* 0x040fe20003f04070 */
[----:B------:R-:W-:Y:S01]  /*5970*/  IMAD.MOV R11, RZ, RZ, -R8 ;  /* 0x000000ffff0b7224 */ /* 0x000fe200078e0a08 */
[----:B------:R-:W-:Y:S01]  /*5980*/  IABS R196, R10 ;  /* 0x0000000a00c47213 */ /* 0x000fe20000000000 */
[----:B------:R-:W-:Y:S02]  /*5990*/  VIADD R9, R7, 0x6e ;  /* 0x0000006e07097836 */ /* 0x000fe40000000000 */
[----:B------:R-:W-:Y:S01]  /*59a0*/  IMAD R192, R4, R11, R192 ;  /* 0x0000000b04c07224 */ /* 0x000fe200078e02c0 */
[----:B------:R-:W-:Y:S01]  /*59b0*/  LOP3.LUT R11, R6, 0x6c, RZ, 0xfc, !PT ;  /* 0x0000006c060b7812 */ /* 0x000fe200078efcff */
[--C-:B------:R-:W-:Y:S01]  /*59c0*/  @!P6 IMAD.IADD R186, R186, 0x1, -R4.reuse ;  /* 0x00000001babae824 */ /* 0x100fe200078e0a04 */
[----:B------:R-:W-:Y:S01]  /*59d0*/  IABS R194, R9 ;  /* 0x0000000900c27213 */ /* 0x000fe20000000000 */
[--C-:B------:R-:W-:Y:S01]  /*59e0*/  @!P2 IMAD.IADD R188, R188, 0x1, -R4.reuse ;  /* 0x00000001bcbca824 */ /* 0x100fe200078e0a04 */
[----:B------:R-:W-:Y:S01]  /*59f0*/  ISETP.GT.U32.AND P6, PT, R4, R192, PT ;  /* 0x000000c00400720c */ /* 0x000fe20003fc4070 */
[--C-:B------:R-:W-:Y:S01]  /*5a00*/  @!P1 IMAD.IADD R184, R184, 0x1, -R4.reuse ;  /* 0x00000001b8b89824 */ /* 0x100fe200078e0a04 */
[----:B------:R-:W-:Y:S01]  /*5a10*/  ISETP.GE.AND P1, PT, R9, RZ, PT ;  /* 0x000000ff0900720c */ /* 0x000fe20003f26270 */
[----:B------:R-:W-:Y:S01]  /*5a20*/  @!P0 IMAD.IADD R190, R190, 0x1, -R4 ;  /* 0x00000001bebe8824 */ /* 0x000fe200078e0a04 */
        /* <DEDUP_REMOVED lines=10> */
[----:B------:R-:W-:Y:S02]  /*5ad0*/  IMAD R196, R4, R9, R196 ;  /* 0x0000000904c47224 */ /* 0x000fe400078e02c4 */
[----:B------:R-:W-:Y:S02]  /*5ae0*/  IMAD.MOV R9, RZ, RZ, -R8 ;  /* 0x000000ffff097224 */ /* 0x000fe400078e0a08 */
[----:B------:R-:W-:Y:S02]  /*5af0*/  @!P6 IMAD.IADD R192, R192, 0x1, -R4 ;  /* 0x00000001c0c0e824 */ /* 0x000fe400078e0a04 */
[----:B------:R-:W-:Y:S01]  /*5b00*/  @!P4 IMAD.MOV R182, RZ, RZ, -R182 ;  /* 0x000000ffffb6c224 */ /* 0x000fe200078e0ab6 */
[----:B------:R-:W-:Y:S01]  /*5b10*/  ISETP.GE.AND P4, PT, R12, RZ, PT ;  /* 0x000000ff0c00720c */ /* 0x000fe20003f86270 */
[C---:B------:R-:W-:Y:S01]  /*5b20*/  IMAD R194, R4.reuse, R9, R194 ;  /* 0x0000000904c27224 */ /* 0x040fe200078e02c2 */
[----:B------:R-:W-:Y:S01]  /*5b30*/  ISETP.GT.U32.AND P6, PT, R4, R192, PT ;  /* 0x000000c00400720c */ /* 0x000fe20003fc4070 */
[--C-:B------:R-:W-:Y:S01]  /*5b40*/  @!P2 IMAD.IADD R188, R188, 0x1, -R4.reuse ;  /* 0x00000001bcbca824 */ /* 0x100fe200078e0a04 */
[----:B------:R-:W-:Y:S01]  /*5b50*/  ISETP.GT.U32.AND P2, PT, R4, R196, PT ;  /* 0x000000c40400720c */ /* 0x000fe20003f44070 */
[----:B------:R-:W-:Y:S01]  /*5b60*/  @!P3 IMAD.IADD R190, R190, 0x1, -R4 ;  /* 0x00000001bebeb824 */ /* 0x000fe200078e0a04 */
[----:B------:R-:W-:Y:S01]  /*5b70*/  ISETP.GT.U32.AND P3, PT, R4, R194, PT ;  /* 0x000000c20400720c */ /* 0x000fe20003f64070 */
[----:B------:R-:W-:Y:S01]  /*5b80*/  @!P5 IMAD.MOV R186, RZ, RZ, -R186 ;  /* 0x000000ffffbad224 */ /* 0x000fe200078e0aba */
[----:B------:R-:W-:Y:S01]  /*5b90*/  ISETP.GE.AND P5, PT, R14, RZ, PT ;  /* 0x000000ff0e00720c */ /* 0x000fe20003fa6270 */
[----:B------:R-:W-:Y:S01]  /*5ba0*/  IMAD.HI.U32 R8, R5, R198, RZ ;  /* 0x000000c605087227 */ /* 0x000fe200078e00ff */
[----:B------:R-:W-:-:S02]  /*5bb0*/  LOP3.LUT R12, R6, 0x64, RZ, 0xfc, !PT ;  /* 0x00000064060c7812 */ /* 0x000fc400078efcff */
[----:B------:R-:W-:Y:S01]  /*5bc0*/  LOP3.LUT R14, R6, 0x46, RZ, 0xfc, !PT ;  /* 0x00000046060e7812 */ /* 0x000fe200078efcff */
[----:B------:R-:W-:Y:S01]  /*5bd0*/  IMAD.MOV R9, RZ, RZ, -R8 ;  /* 0x000000ffff097224 */ /* 0x000fe200078e0a08 */
[----:B------:R-:W-:Y:S01]  /*5be0*/  IABS R206, R12 ;  /* 0x0000000c00ce7213 */ /* 0x000fe20000000000 */
[----:B------:R-:W-:Y:S01]  /*5bf0*/  @!P4 IMAD.MOV R188, RZ, RZ, -R188 ;  /* 0x000000ffffbcc224 */ /* 0x000fe200078e0abc */
[----:B------:R-:W-:Y:S01]  /*5c00*/  ISETP.GE.AND P4, PT, R10, RZ, PT ;  /* 0x000000ff0a00720c */ /* 0x000fe20003f86270 */
[--C-:B------:R-:W-:Y:S01]  /*5c10*/  @!P6 IMAD.IADD R192, R192, 0x1, -R4.reuse ;  /* 0x00000001c0c0e824 */ /* 0x100fe200078e0a04 */
[----:B------:R-:W-:Y:S01]  /*5c20*/  LOP3.LUT R10, R6, 0x6a, RZ, 0xfc, !PT ;  /* 0x0000006a060a7812 */ /* 0x000fe200078efcff */
[----:B------:R-:W-:Y:S01]  /*5c30*/  @!P2 IMAD.IADD R196, R196, 0x1, -R4 ;  /* 0x00000001c4c4a824 */ /* 0x000fe200078e0a04 */
[----:B------:R-:W-:Y:S01]  /*5c40*/  ISETP.GE.AND P6, PT, R11, RZ, PT ;  /* 0x000000ff0b00720c */ /* 0x000fe20003fc6270 */
[----:B------:R-:W-:Y:S01]  /*5c50*/  IMAD R198, R4, R9, R198 ;  /* 0x0000000904c67224 */ /* 0x000fe200078e02c6 */
[----:B------:R-:W-:Y:S01]  /*5c60*/  IABS R200, R10 ;  /* 0x0000000a00c87213 */ /* 0x000fe20000000000 */
[----:B------:R-:W-:Y:S01]  /*5c70*/  @!P3 IMAD.IADD R194, R194, 0x1, -R4 ;  /* 0x00000001c2c2b824 */ /* 0x000fe200078e0a04 */
[C---:B------:R-:W-:Y:S01]  /*5c80*/  ISETP.GT.U32.AND P2, PT, R4.reuse, R196, PT ;  /* 0x000000c40400720c */ /* 0x040fe20003f44070 */
[----:B------:R-:W-:Y:S01]  /*5c90*/  @!P5 IMAD.MOV R192, RZ, RZ, -R192 ;  /* 0x000000ffffc0d224 */ /* 0x000fe200078e0ac0 */
[C---:B------:R-:W-:Y:S01]  /*5ca0*/  ISETP.GT.U32.AND P5, PT, R4.reuse, R198, PT ;  /* 0x000000c60400720c */ /* 0x040fe20003fa4070 */
[----:B------:R-:W-:Y:S01]  /*5cb0*/  IMAD.HI.U32 R8, R5, R200, RZ ;  /* 0x000000c805087227 */ /* 0x000fe200078e00ff */
[----:B------:R-:W-:-:S02]  /*5cc0*/  ISETP.GT.U32.AND P3, PT, R4, R194, PT ;  /* 0x000000c20400720c */ /* 0x000fc40003f64070 */
[----:B------:R-:W-:Y:S01]  /*5cd0*/  LOP3.LUT R9, R6, 0x68, RZ, 0xfc, !PT ;  /* 0x0000006806097812 */ /* 0x000fe200078efcff */
[----:B------:R-:W-:Y:S01]  /*5ce0*/  IMAD.MOV R11, RZ, RZ, -R8 ;  /* 0x000000ffff0b7224 */ /* 0x000fe200078e0a08 */
[----:B------:R-:W-:Y:S01]  /*5cf0*/  IABS R236, R14 ;  /* 0x0000000e00ec7213 */ /* 0x000fe20000000000 */
[----:B------:R-:W-:Y:S01]  /*5d00*/  @!P0 IMAD.MOV R190, RZ, RZ, -R190 ;  /* 0x000000ffffbe8224 */ /* 0x000fe200078e0abe */
[----:B------:R-:W-:Y:S01]  /*5d10*/  ISETP.GE.AND P0, PT, R10, RZ, PT ;  /* 0x000000ff0a00720c */ /* 0x000fe20003f06270 */
[----:B------:R-:W-:Y:S01]  /*5d20*/  IMAD R200, R4, R11, R200 ;  /* 0x0000000b04c87224 */ /* 0x000fe200078e02c8 */
[----:B------:R-:W-:Y:S01]  /*5d30*/  LOP3.LUT R10, R6, 0x66, RZ, 0xfc, !PT ;  /* 0x00000066060a7812 */ /* 0x000fe200078efcff */
[--C-:B------:R-:W-:Y:S01]  /*5d40*/  @!P2 IMAD.IADD R196, R196, 0x1, -R4.reuse ;  /* 0x00000001c4c4a824 */ /* 0x100fe200078e0a04 */
[----:B------:R-:W-:Y:S01]  /*5d50*/  IABS R202, R9 ;  /* 0x0000000900ca7213 */ /* 0x000fe20000000000 */
[--C-:B------:R-:W-:Y:S01]  /*5d60*/  @!P5 IMAD.IADD R198, R198, 0x1, -R4.reuse ;  /* 0x00000001c6c6d824 */ /* 0x100fe200078e0a04 */
[----:B------:R-:W-:Y:S01]  /*5d70*/  IABS R204, R10 ;  /* 0x0000000a00cc7213 */ /* 0x000fe20000000000 */
[----:B------:R-:W-:Y:S01]  /*5d80*/  @!P3 IMAD.IADD R194, R194, 0x1, -R4 ;  /* 0x00000001c2c2b824 */ /* 0x000fe200078e0a04 */
[C---:B------:R-:W-:Y:S01]  /*5d90*/  ISETP.GT.U32.AND P3, PT, R4.reuse, R200, PT ;  /* 0x000000c80400720c */ /* 0x040fe20003f64070 */
[----:B------:R-:W-:Y:S01]  /*5da0*/  @!P4 IMAD.MOV R196, RZ, RZ, -R196 ;  /* 0x000000ffffc4c224 */ /* 0x000fe200078e0ac4 */
[----:B------:R-:W-:Y:S01]  /*5db0*/  ISETP.GT.U32.AND P4, PT, R4, R198, PT ;  /* 0x000000c60400720c */ /* 0x000fe20003f84070 */
[----:B------:R-:W-:Y:S01]  /*5dc0*/  IMAD.HI.U32 R8, R5, R202, RZ ;  /* 0x000000ca05087227 */ /* 0x000fe200078e00ff */
[----:B------:R-:W-:-:S02]  /*5dd0*/  ISETP.GE.AND P2, PT, R9, RZ, PT ;  /* 0x000000ff0900720c */ /* 0x000fc40003f46270 */
[----:B------:R-:W-:Y:S01]  /*5de0*/  ISETP.GE.AND P5, PT, R10, RZ, PT ;  /* 0x000000ff0a00720c */ /* 0x000fe20003fa6270 */
[----:B------:R-:W-:-:S04]  /*5df0*/  IMAD.HI.U32 R9, R5, R204, RZ ;  /* 0x000000cc05097227 */ /* 0x000fc800078e00ff */
[----:B------:R-:W-:Y:S02]  /*5e00*/  IMAD.MOV R11, RZ, RZ, -R8 ;  /* 0x000000ffff0b7224 */ /* 0x000fe400078e0a08 */
[----:B------:R-:W-:Y:S02]  /*5e10*/  IMAD.MOV R9, RZ, RZ, -R9 ;  /* 0x000000ffff097224 */ /* 0x000fe400078e0a09 */
[----:B------:R-:W-:Y:S02]  /*5e20*/  IMAD R202, R4, R11, R202 ;  /* 0x0000000b04ca7224 */ /* 0x000fe400078e02ca */
[--C-:B------:R-:W-:Y:S02]  /*5e30*/  @!P3 IMAD.IADD R200, R200, 0x1, -R4.reuse ;  /* 0x00000001c8c8b824 */ /* 0x100fe400078e0a04 */
[----:B------:R-:W-:Y:S01]  /*5e40*/  @!P4 IMAD.IADD R198, R198, 0x1, -R4 ;  /* 0x00000001c6c6c824 */ /* 0x000fe200078e0a04 */
[C---:B------:R-:W-:Y:S01]  /*5e50*/  ISETP.GT.U32.AND P4, PT, R4.reuse, R202, PT ;  /* 0x000000ca0400720c */ /* 0x040fe20003f84070 */
[C---:B------:R-:W-:Y:S01]  /*5e60*/  IMAD R204, R4.reuse, R9, R204 ;  /* 0x0000000904cc7224 */ /* 0x040fe200078e02cc */
[----:B------:R-:W-:Y:S01]  /*5e70*/  ISETP.GT.U32.AND P3, PT, R4, R200, PT ;  /* 0x000000c80400720c */ /* 0x000fe20003f64070 */
[----:B------:R-:W-:-:S02]  /*5e80*/  @!P6 IMAD.MOV R198, RZ, RZ, -R198 ;  /* 0x000000ffffc6e224 */ /* 0x000fc400078e0ac6 */
[----:B------:R-:W-:Y:S01]  /*5e90*/  IMAD.HI.U32 R10, R5, R206, RZ ;  /* 0x000000ce050a7227 */ /* 0x000fe200078e00ff */
[----:B------:R-:W-:-:S03]  /*5ea0*/  ISETP.GT.U32.AND P6, PT, R4, R204, PT ;  /* 0x000000cc0400720c */ /* 0x000fc60003fc4070 */
[----:B------:R-:W-:Y:S01]  /*5eb0*/  IMAD.MOV R11, RZ, RZ, -R10 ;  /* 0x000000ffff0b7224 */ /* 0x000fe200078e0a0a */
[----:B------:R-:W-:Y:S01]  /*5ec0*/  LOP3.LUT R10, R6, 0x62, RZ, 0xfc, !PT ;  /* 0x00000062060a7812 */ /* 0x000fe200078efcff */
[----:B------:R-:W-:Y:S01]  /*5ed0*/  @!P1 IMAD.MOV R194, RZ, RZ, -R194 ;  /* 0x000000ffffc29224 */ /* 0x000fe200078e0ac2 */
[----:B------:R-:W-:Y:S01]  /*5ee0*/  ISETP.GE.AND P1, PT, R12, RZ, PT ;  /* 0x000000ff0c00720c */ /* 0x000fe20003f26270 */
[----:B------:R-:W-:Y:S01]  /*5ef0*/  VIADD R8, R7, 0x5e ;  /* 0x0000005e07087836 */ /* 0x000fe20000000000 */
[----:B------:R-:W-:Y:S01]  /*5f00*/  IABS R208, R10 ;  /* 0x0000000a00d07213 */ /* 0x000fe20000000000 */
[--C-:B------:R-:W-:Y:S01]  /*5f10*/  @!P4 IMAD.IADD R202, R202, 0x1, -R4.reuse ;  /* 0x00000001cacac824 */ /* 0x100fe200078e0a04 */
[----:B------:R-:W-:Y:S01]  /*5f20*/  LOP3.LUT R12, R6, 0x60, RZ, 0xfc, !PT ;  /* 0x00000060060c7812 */ /* 0x000fe200078efcff */
[----:B------:R-:W-:Y:S01]  /*5f30*/  @!P3 IMAD.IADD R200, R200, 0x1, -R4 ;  /* 0x00000001c8c8b824 */ /* 0x000fe200078e0a04 */
[----:B------:R-:W-:Y:S01]  /*5f40*/  ISETP.GE.AND P3, PT, R8, RZ, PT ;  /* 0x000000ff0800720c */ /* 0x000fe20003f66270 */
[----:B------:R-:W-:Y:S01]  /*5f50*/  IMAD R206, R4, R11, R206 ;  /* 0x0000000b04ce7224 */ /* 0x000fe200078e02ce */
[----:B------:R-:W-:Y:S01]  /*5f60*/  IABS R212, R8 ;  /* 0x0000000800d47213 */ /* 0x000fe20000000000 */
[----:B------:R-:W-:Y:S01]  /*5f70*/  @!P6 IMAD.IADD R204, R204, 0x1, -R4 ;  /* 0x00000001cccce824 */ /* 0x000fe200078e0a04 */
[----:B------:R-:W-:Y:S01]  /*5f80*/  IABS R210, R12 ;  /* 0x0000000c00d27213 */ /* 0x000fe20000000000 */
[----:B------:R-:W-:Y:S01]  /*5f90*/  IMAD.HI.U32 R8, R5, R208, RZ ;  /* 0x000000d005087227 */ /* 0x000fe200078e00ff */
[----:B------:R-:W-:-:S02]  /*5fa0*/  ISETP.GT.U32.AND P6, PT, R4, R202, PT ;  /* 0x000000ca0400720c */ /* 0x000fc40003fc4070 */
[----:B------:R-:W-:Y:S01]  /*5fb0*/  ISETP.GT.U32.AND P4, PT, R4, R206, PT ;  /* 0x000000ce0400720c */ /* 0x000fe20003f84070 */
[----:B------:R-:W-:Y:S02]  /*5fc0*/  IMAD.MOV R9, RZ, RZ, -R8 ;  /* 0x000000ffff097224 */ /* 0x000fe400078e0a08 */
[----:B------:R-:W-:-:S04]  /*5fd0*/  IMAD.HI.U32 R8, R5, R210, RZ ;  /* 0x000000d205087227 */ /* 0x000fc800078e00ff */
[----:B------:R-:W-:Y:S02]  /*5fe0*/  IMAD.MOV R11, RZ, RZ, -R8 ;  /* 0x000000ffff0b7224 */ /* 0x000fe400078e0a08 */
[----:B------:R-:W-:Y:S02]  /*5ff0*/  IMAD R208, R4, R9, R208 ;  /* 0x0000000904d07224 */ /* 0x000fe400078e02d0 */
[----:B------:R-:W-:Y:S02]  /*6000*/  @!P6 IMAD.IADD R202, R202, 0x1, -R4 ;  /* 0x00000001cacae824 */ /* 0x000fe400078e0a04 */
[C---:B------:R-:W-:Y:S01]  /*6010*/  IMAD R210, R4.reuse, R11, R210 ;  /* 0x0000000b04d27224 */ /* 0x040fe200078e02d2 */
[----:B------:R-:W-:Y:S01]  /*6020*/  ISETP.GT.U32.AND P6, PT, R4, R208, PT ;  /* 0x000000d00400720c */ /* 0x000fe20003fc4070 */
[----:B------:R-:W-:Y:S01]  /*6030*/  @!P4 IMAD.IADD R206, R206, 0x1, -R4 ;  /* 0x00000001cecec824 */ /* 0x000fe200078e0a04 */
[C---:B------:R-:W-:Y:S01]  /*6040*/  ISETP.GT.U32.AND P4, PT, R4.reuse, R204, PT ;  /* 0x000000cc0400720c */ /* 0x040fe20003f84070 */
[----:B------:R-:W-:Y:S01]  /*6050*/  @!P2 IMAD.MOV R202, RZ, RZ, -R202 ;  /* 0x000000ffffcaa224 */ /* 0x000fe200078e0aca */
[C---:B------:R-:W-:Y:S01]  /*6060*/  ISETP.GT.U32.AND P2, PT, R4.reuse, R210, PT ;  /* 0x000000d20400720c */ /* 0x040fe20003f44070 */
[----:B------:R-:W-:Y:S01]  /*6070*/  @!P0 IMAD.MOV R200, RZ, RZ, -R200 ;  /* 0x000000ffffc88224 */ /* 0x000fe200078e0ac8 */
[----:B------:R-:W-:Y:S01]  /*6080*/  ISETP.GT.U32.AND P0, PT, R4, R206, PT ;  /* 0x000000ce0400720c */ /* 0x000fe20003f04070 */
[----:B------:R-:W-:Y:S01]  /*6090*/  IMAD.HI.U32 R9, R5, R212, RZ ;  /* 0x000000d405097227 */ /* 0x000fe200078e00ff */
[----:B------:R-:W-:-:S03]  /*60a0*/  LOP3.LUT R11, R6, 0x5a, RZ, 0xfc, !PT ;  /* 0x0000005a060b7812 */ /* 0x000fc600078efcff */
[----:B------:R-:W-:Y:S01]  /*60b0*/  IMAD.MOV R9, RZ, RZ, -R9 ;  /* 0x000000ffff097224 */ /* 0x000fe200078e0a09 */
[----:B------:R-:W-:Y:S01]  /*60c0*/  IABS R216, R11 ;  /* 0x0000000b00d87213 */ /* 0x000fe20000000000 */
[----:B------:R-:W-:-:S04]  /*60d0*/  IMAD.HI.U32 R8, R5, R214, RZ ;  /* 0x000000d605087227 */ /* 0x000fc800078e00ff */
[--C-:B------:R-:W-:Y:S02]  /*60e0*/  @!P4 IMAD.IADD R204, R204, 0x1, -R4.reuse ;  /* 0x00000001ccccc824 */ /* 0x100fe400078e0a04 */
[----:B------:R-:W-:Y:S02]  /*60f0*/  @!P2 IMAD.IADD R210, R210, 0x1, -R4 ;  /* 0x00000001d2d2a824 */ /* 0x000fe400078e0a04 */
[C---:B------:R-:W-:Y:S02]  /*6100*/  IMAD R212, R4.reuse, R9, R212 ;  /* 0x0000000904d47224 */ /* 0x040fe400078e02d4 */
[----:B------:R-:W-:Y:S01]  /*6110*/  @!P5 IMAD.MOV R204, RZ, RZ, -R204 ;  /* 0x000000ffffccd224 */ /* 0x000fe200078e0acc */
[C---:B------:R-:W-:Y:S01]  /*6120*/  ISETP.GT.U32.AND P5, PT, R4.reuse, R210, PT ;  /* 0x000000d20400720c */ /* 0x040fe20003fa4070 */
[----:B------:R-:W-:Y:S01]  /*6130*/  IMAD.MOV R9, RZ, RZ, -R8 ;  /* 0x000000ffff097224 */ /* 0x000fe200078e0a08 */
[----:B------:R-:W-:Y:S01]  /*6140*/  ISETP.GT.U32.AND P4, PT, R4, R212, PT ;  /* 0x000000d40400720c */ /* 0x000fe20003f84070 */
[----:B------:R-:W-:-:S04]  /*6150*/  IMAD.HI.U32 R8, R5, R216, RZ ;  /* 0x000000d805087227 */ /* 0x000fc800078e00ff */
[--C-:B------:R-:W-:Y:S01]  /*6160*/  @!P0 IMAD.IADD R206, R206, 0x1, -R4.reuse ;  /* 0x00000001cece8824 */ /* 0x100fe200078e0a04 */
[----:B------:R-:W-:Y:S01]  /*6170*/  ISETP.GE.AND P0, PT, R10, RZ, PT ;  /* 0x000000ff0a00720c */ /* 0x000fe20003f06270 */
[----:B------:R-:W-:Y:S01]  /*6180*/  @!P6 IMAD.IADD R208, R208, 0x1, -R4 ;  /* 0x00000001d0d0e824 */ /* 0x000fe200078e0a04 */
[----:B------:R-:W-:Y:S01]  /*6190*/  LOP3.LUT R10, R6, 0x58, RZ, 0xfc, !PT ;  /* 0x00000058060a7812 */ /* 0x000fe200078efcff */
[----:B------:R-:W-:Y:S01]  /*61a0*/  IMAD R214, R4, R9, R214 ;  /* 0x0000000904d67224 */ /* 0x000fe200078e02d6 */
[----:B------:R-:W-:Y:S01]  /*61b0*/  ISETP.GE.AND P6, PT, R12, RZ, PT ;  /* 0x000000ff0c00720c */ /* 0x000fe20003fc6270 */
[----:B------:R-:W-:Y:S01]  /*61c0*/  IMAD.MOV R9, RZ, RZ, -R8 ;  /* 0x000000ffff097224 */ /* 0x000fe200078e0a08 */
[----:B------:R-:W-:Y:S01]  /*61d0*/  IABS R218, R10 ;  /* 0x0000000a00da7213 */ /* 0x000fe20000000000 */
[----:B------:R-:W-:Y:S01]  /*61e0*/  @!P1 IMAD.MOV R206, RZ, RZ, -R206 ;  /* 0x000000ffffce9224 */ /* 0x000fe200078e0ace */
[C---:B------:R-:W-:Y:S01]  /*61f0*/  ISETP.GT.U32.AND P2, PT, R4.reuse, R208, PT ;  /* 0x000000d00400720c */ /* 0x040fe20003f44070 */
[C---:B------:R-:W-:Y:S01]  /*6200*/  IMAD R216, R4.reuse, R9, R216 ;  /* 0x0000000904d87224 */ /* 0x040fe200078e02d8 */
[----:B------:R-:W-:Y:S01]  /*6210*/  ISETP.GT.U32.AND P1, PT, R4, R214, PT ;  /* 0x000000d60400720c */ /* 0x000fe20003f24070 */
[----:B------:R-:W-:Y:S01]  /*6220*/  @!P5 IMAD.IADD R210, R210, 0x1, -R4 ;  /* 0x00000001d2d2d824 */ /* 0x000fe200078e0a04 */
[----:B------:R-:W-:Y:S01]  /*6230*/  LOP3.LUT R12, R6, 0x56, RZ, 0xfc, !PT ;  /* 0x00000056060c7812 */ /* 0x000fe200078efcff */
[----:B------:R-:W-:Y:S01]  /*6240*/  IMAD.HI.U32 R8, R5, R218, RZ ;  /* 0x000000da05087227 */ /* 0x000fe200078e00ff */
[----:B------:R-:W-:-:S02]  /*6250*/  ISETP.GT.U32.AND P5, PT, R4, R216, PT ;  /* 0x000000d80400720c */ /* 0x000fc40003fa4070 */
[----:B------:R-:W-:Y:S01]  /*6260*/  IABS R220, R12 ;  /* 0x0000000c00dc7213 */ /* 0x000fe20000000000 */
[----:B------:R-:W-:Y:S02]  /*6270*/  IMAD.MOV R9, RZ, RZ, -R8 ;  /* 0x000000ffff097224 */ /* 0x000fe400078e0a08 */
[----:B------:R-:W-:Y:S02]  /*6280*/  @!P6 IMAD.MOV R210, RZ, RZ, -R210 ;  /* 0x000000ffffd2e224 */ /* 0x000fe400078e0ad2 */
        /* <DEDUP_REMOVED lines=8> */
[----:B------:R-:W-:Y:S01]  /*6310*/  @!P5 IMAD.IADD R216, R216, 0x1, -R4 ;  /* 0x00000001d8d8d824 */ /* 0x000fe200078e0a04 */
[----:B------:R-:W-:Y:S01]  /*6320*/  ISETP.GT.U32.AND P6, PT, R4, R218, PT ;  /* 0x000000da0400720c */ /* 0x000fe20003fc4070 */
[----:B------:R-:W-:Y:S01]  /*6330*/  IMAD.HI.U32 R8, R5, R220, RZ ;  /* 0x000000dc05087227 */ /* 0x000fe200078e00ff */
[----:B------:R-:W-:-:S02]  /*6340*/  IABS R222, R10 ;  /* 0x0000000a00de7213 */ /* 0x000fc40000000000 */
[----:B------:R-:W-:Y:S01]  /*6350*/  ISETP.GT.U32.AND P5, PT, R4, R216, PT ;  /* 0x000000d80400720c */ /* 0x000fe20003fa4070 */
[----:B------:R-:W-:Y:S01]  /*6360*/  IMAD.MOV R9, RZ, RZ, -R8 ;  /* 0x000000ffff097224 */ /* 0x000fe200078e0a08 */
[----:B------:R-:W-:Y:S01]  /*6370*/  LOP3.LUT R13, R6, 0x48, RZ, 0xfc, !PT ;  /* 0x00000048060d7812 */ /* 0x000fe200078efcff */
[----:B------:R-:W-:Y:S02]  /*6380*/  @!P4 IMAD.IADD R212, R212, 0x1, -R4 ;  /* 0x00000001d4d4c824 */ /* 0x000fe400078e0a04 */
[----:B------:R-:W-:Y:S01]  /*6390*/  IMAD R220, R4, R9, R220 ;  /* 0x0000000904dc7224 */ /* 0x000fe200078e02dc */
[----:B------:R-:W-:Y:S01]  /*63a0*/  LOP3.LUT R9, R6, 0x52, RZ, 0xfc, !PT ;  /* 0x0000005206097812 */ /* 0x000fe200078efcff */
[--C-:B------:R-:W-:Y:S01]  /*63b0*/  @!P0 IMAD.IADD R214, R214, 0x1, -R4.reuse ;  /* 0x00000001d6d68824 */ /* 0x100fe200078e0a04 */
[----:B------:R-:W-:Y:S01]  /*63c0*/  ISETP.GT.U32.AND P4, PT, R4, R212, PT ;  /* 0x000000d40400720c */ /* 0x000fe20003f84070 */
[----:B------:R-:W-:Y:S01]  /*63d0*/  @!P6 IMAD.IADD R218, R218, 0x1, -R4 ;  /* 0x00000001dadae824 */ /* 0x000fe200078e0a04 */
[----:B------:R-:W-:Y:S01]  /*63e0*/  ISETP.GE.AND P6, PT, R9, RZ, PT ;  /* 0x000000ff0900720c */ /* 0x000fe20003fc6270 */
[----:B------:R-:W-:Y:S01]  /*63f0*/  @!P2 IMAD.MOV R214, RZ, RZ, -R214 ;  /* 0x000000ffffd6a224 */ /* 0x000fe200078e0ad6 */
[----:B------:R-:W-:Y:S01]  /*6400*/  IABS R224, R9 ;  /* 0x0000000900e07213 */ /* 0x000fe20000000000 */
[----:B------:R-:W-:Y:S01]  /*6410*/  @!P5 IMAD.IADD R216, R216, 0x1, -R4 ;  /* 0x00000001d8d8d824 */ /* 0x000fe200078e0a04 */
[C---:B------:R-:W-:Y:S01]  /*6420*/  ISETP.GT.U32.AND P2, PT, R4.reuse, R218, PT ;  /* 0x000000da0400720c */ /* 0x040fe20003f44070 */
[----:B------:R-:W-:Y:S01]  /*6430*/  IMAD.HI.U32 R8, R5, R222, RZ ;  /* 0x000000de05087227 */ /* 0x000fe200078e00ff */
[----:B------:R-:W-:-:S02]  /*6440*/  ISETP.GT.U32.AND P5, PT, R4, R220, PT ;  /* 0x000000dc0400720c */ /* 0x000fc40003fa4070 */
[----:B------:R-:W-:Y:S01]  /*6450*/  ISETP.GE.AND P0, PT, R10, RZ, PT ;  /* 0x000000ff0a00720c */ /* 0x000fe20003f06270 */
[----:B------:R-:W-:Y:S01]  /*6460*/  IMAD.MOV R9, RZ, RZ, -R8 ;  /* 0x000000ffff097224 */ /* 0x000fe200078e0a08 */
[----:B------:R-:W-:Y:S01]  /*6470*/  LOP3.LUT R10, R6, 0x50, RZ, 0xfc, !PT ;  /* 0x00000050060a7812 */ /* 0x000fe200078efcff */
[----:B------:R-:W-:Y:S01]  /*6480*/  @!P4 IMAD.IADD R212, R212, 0x1, -R4 ;  /* 0x00000001d4d4c824 */ /* 0x000fe200078e0a04 */
[----:B------:R-:W-:Y:S01]  /*6490*/  ISETP.GE.AND P4, PT, R11, RZ, PT ;  /* 0x000000ff0b00720c */ /* 0x000fe20003f86270 */
[----:B------:R-:W-:Y:S01]  /*64a0*/  IMAD R222, R4, R9, R222 ;  /* 0x0000000904de7224 */ /* 0x000fe200078e02de */
[----:B------:R-:W-:Y:S01]  /*64b0*/  IABS R226, R10 ;  /* 0x0000000a00e27213 */ /* 0x000fe20000000000 */
[----:B------:R-:W-:Y:S01]  /*64c0*/  IMAD.HI.U32 R8, R5, R224, RZ ;  /* 0x000000e005087227 */ /* 0x000fe200078e00ff */
[----:B------:R-:W-:-:S03]  /*64d0*/  IABS R234, R13 ;  /* 0x0000000d00ea7213 */ /* 0x000fc60000000000 */
[--C-:B------:R-:W-:Y:S02]  /*64e0*/  @!P2 IMAD.IADD R218, R218, 0x1, -R4.reuse ;  /* 0x00000001dadaa824 */ /* 0x100fe400078e0a04 */
[----:B------:R-:W-:Y:S02]  /*64f0*/  @!P5 IMAD.IADD R220, R220, 0x1, -R4 ;  /* 0x00000001dcdcd824 */ /* 0x000fe400078e0a04 */
[----:B------:R-:W-:Y:S01]  /*6500*/  @!P1 IMAD.MOV R218, RZ, RZ, -R218 ;  /* 0x000000ffffda9224 */ /* 0x000fe200078e0ada */
[C---:B------:R-:W-:Y:S01]  /*6510*/  ISETP.GT.U32.AND P1, PT, R4.reuse, R222, PT ;  /* 0x000000de0400720c */ /* 0x040fe20003f24070 */
[----:B------:R-:W-:Y:S01]  /*6520*/  IMAD.MOV R11, RZ, RZ, -R8 ;  /* 0x000000ffff0b7224 */ /* 0x000fe200078e0a08 */
[----:B------:R-:W-:Y:S01]  /*6530*/  ISETP.GT.U32.AND P5, PT, R4, R220, PT ;  /* 0x000000dc0400720c */ /* 0x000fe20003fa4070 */
[----:B------:R-:W-:Y:S01]  /*6540*/  @!P4 IMAD.MOV R216, RZ, RZ, -R216 ;  /* 0x000000ffffd8c224 */ /* 0x000fe200078e0ad8 */
[----:B------:R-:W-:Y:S01]  /*6550*/  ISETP.GE.AND P4, PT, R10, RZ, PT ;  /* 0x000000ff0a00720c */ /* 0x000fe20003f86270 */
[----:B------:R-:W-:-:S02]  /*6560*/  VIADD R10, R7, 0x4e ;  /* 0x0000004e070a7836 */ /* 0x000fc40000000000 */
[----:B------:R-:W-:Y:S02]  /*6570*/  IMAD R224, R4, R11, R224 ;  /* 0x0000000b04e07224 */ /* 0x000fe400078e02e0 */
[----:B------:R-:W-:Y:S01]  /*6580*/  @!P3 IMAD.MOV R212, RZ, RZ, -R212 ;  /* 0x000000ffffd4b224 */ /* 0x000fe200078e0ad4 */
[----:B------:R-:W-:Y:S01]  /*6590*/  ISETP.GE.AND P3, PT, R12, RZ, PT ;  /* 0x000000ff0c00720c */ /* 0x000fe20003f66270 */
[C---:B------:R-:W-:Y:S01]  /*65a0*/  IMAD.HI.U32 R9, R5.reuse, R226, RZ ;  /* 0x000000e205097227 */ /* 0x040fe200078e00ff */
[----:B------:R-:W-:Y:S02]  /*65b0*/  IABS R228, R10 ;  /* 0x0000000a00e47213 */ /* 0x000fe40000000000 */
[----:B------:R-:W-:Y:S01]  /*65c0*/  ISETP.GE.AND P2, PT, R10, RZ, PT ;  /* 0x000000ff0a00720c */ /* 0x000fe20003f46270 */
[--C-:B------:R-:W-:Y:S01]  /*65d0*/  @!P1 IMAD.IADD R222, R222, 0x1, -R4.reuse ;  /* 0x00000001dede9824 */ /* 0x100fe200078e0a04 */
[----:B------:R-:W-:Y:S01]  /*65e0*/  LOP3.LUT R10, R6, 0x4c, RZ, 0xfc, !PT ;  /* 0x0000004c060a7812 */ /* 0x000fe200078efcff */
[----:B------:R-:W-:Y:S01]  /*65f0*/  @!P5 IMAD.IADD R220, R220, 0x1, -R4 ;  /* 0x00000001dcdcd824 */ /* 0x000fe200078e0a04 */
[C---:B------:R-:W-:Y:S01]  /*6600*/  ISETP.GT.U32.AND P5, PT, R4.reuse, R224, PT ;  /* 0x000000e00400720c */ /* 0x040fe20003fa4070 */
[----:B------:R-:W-:Y:S01]  /*6610*/  IMAD.MOV R9, RZ, RZ, -R9 ;  /* 0x000000ffff097224 */ /* 0x000fe200078e0a09 */
[----:B------:R-:W-:Y:S01]  /*6620*/  ISETP.GT.U32.AND P1, PT, R4, R222, PT ;  /* 0x000000de0400720c */ /* 0x000fe20003f24070 */
[----:B------:R-:W-:Y:S01]  /*6630*/  IMAD.HI.U32 R8, R5, R228, RZ ;  /* 0x000000e405087227 */ /* 0x000fe200078e00ff */
[----:B------:R-:W-:-:S02]  /*6640*/  IABS R230, R10 ;  /* 0x0000000a00e67213 */ /* 0x000fc40000000000 */
[----:B------:R-:W-:Y:S01]  /*6650*/  LOP3.LUT R12, R6, 0x4a, RZ, 0xfc, !PT ;  /* 0x0000004a060c7812 */ /* 0x000fe200078efcff */
[C---:B------:R-:W-:Y:S02]  /*6660*/  IMAD R226, R4.reuse, R9, R226 ;  /* 0x0000000904e27224 */ /* 0x040fe400078e02e2 */
[----:B------:R-:W-:Y:S01]  /*6670*/  IMAD.MOV R9, RZ, RZ, -R8 ;  /* 0x000000ffff097224 */ /* 0x000fe200078e0a08 */
[----:B------:R-:W-:Y:S01]  /*6680*/  IABS R232, R12 ;  /* 0x0000000c00e87213 */ /* 0x000fe20000000000 */
[----:B------:R-:W-:Y:S01]  /*6690*/  @!P3 IMAD.MOV R220, RZ, RZ, -R220 ;  /* 0x000000ffffdcb224 */ /* 0x000fe200078e0adc */
[C---:B------:R-:W-:Y:S01]  /*66a0*/  ISETP.GT.U32.AND P3, PT, R4.reuse, R226, PT ;  /* 0x000000e20400720c */ /* 0x040fe20003f64070 */
[----:B------:R-:W-:Y:S02]  /*66b0*/  IMAD R228, R4, R9, R228 ;  /* 0x0000000904e47224 */ /* 0x000fe400078e02e4 */
[--C-:B------:R-:W-:Y:S02]  /*66c0*/  @!P5 IMAD.IADD R224, R224, 0x1, -R4.reuse ;  /* 0x00000001e0e0d824 */ /* 0x100fe400078e0a04 */
[----:B------:R-:W-:Y:S01]  /*66d0*/  @!P1 IMAD.IADD R222, R222, 0x1, -R4 ;  /* 0x00000001dede9824 */ /* 0x000fe200078e0a04 */
[C---:B------:R-:W-:Y:S01]  /*66e0*/  ISETP.GT.U32.AND P1, PT, R4.reuse, R228, PT ;  /* 0x000000e40400720c */ /* 0x040fe20003f24070 */
[----:B------:R-:W-:Y:S01]  /*66f0*/  IMAD.HI.U32 R8, R5, R230, RZ ;  /* 0x000000e605087227 */ /* 0x000fe200078e00ff */
[----:B------:R-:W-:-:S03]  /*6700*/  ISETP.GT.U32.AND P5, PT, R4, R224, PT ;  /* 0x000000e00400720c */ /* 0x000fc60003fa4070 */
[----:B------:R-:W-:Y:S02]  /*6710*/  IMAD.MOV R9, RZ, RZ, -R8 ;  /* 0x000000ffff097224 */ /* 0x000fe400078e0a08 */
[----:B------:R-:W-:Y:S02]  /*6720*/  @!P3 IMAD.IADD R226, R226, 0x1, -R4 ;  /* 0x00000001e2e2b824 */ /* 0x000fe400078e0a04 */
[C---:B------:R-:W-:Y:S02]  /*6730*/  IMAD R230, R4.reuse, R9, R230 ;  /* 0x0000000904e67224 */ /* 0x040fe400078e02e6 */
[----:B------:R-:W-:Y:S01]  /*6740*/  IMAD.HI.U32 R8, R5, R232, RZ ;  /* 0x000000e805087227 */ /* 0x000fe200078e00ff */
[----:B------:R-:W-:-:S03]  /*6750*/  ISETP.GT.U32.AND P3, PT, R4, R226, PT ;  /* 0x000000e20400720c */ /* 0x000fc60003f64070 */
[--C-:B------:R-:W-:Y:S01]  /*6760*/  @!P1 IMAD.IADD R228, R228, 0x1, -R4.reuse ;  /* 0x00000001e4e49824 */ /* 0x100fe200078e0a04 */
[----:B------:R-:W-:Y:S01]  /*6770*/  ISETP.GE.AND P1, PT, R10, RZ, PT ;  /* 0x000000ff0a00720c */ /* 0x000fe20003f26270 */
[----:B------:R-:W-:Y:S01]  /*6780*/  @!P5 IMAD.IADD R224, R224, 0x1, -R4 ;  /* 0x00000001e0e0d824 */ /* 0x000fe200078e0a04 */
[C---:B------:R-:W-:Y:S01]  /*6790*/  ISETP.GT.U32.AND P5, PT, R4.reuse, R230, PT ;  /* 0x000000e60400720c */ /* 0x040fe20003fa4070 */
[----:B------:R-:W-:Y:S01]  /*67a0*/  @!P0 IMAD.MOV R222, RZ, RZ, -R222 ;  /* 0x000000ffffde8224 */ /* 0x000fe200078e0ade */
[----:B------:R-:W-:Y:S01]  /*67b0*/  ISETP.GT.U32.AND P0, PT, R4, R228, PT ;  /* 0x000000e40400720c */ /* 0x000fe20003f04070 */
[----:B------:R-:W-:Y:S01]  /*67c0*/  IMAD.MOV R9, RZ, RZ, -R8 ;  /* 0x000000ffff097224 */ /* 0x000fe200078e0a08 */
[----:B------:R-:W-:Y:S01]  /*67d0*/  LOP3.LUT R10, R6, 0x44, RZ, 0xfc, !PT ;  /* 0x00000044060a7812 */ /* 0x000fe200078efcff */
[----:B------:R-:W-:-:S03]  /*67e0*/  IMAD.HI.U32 R8, R5, R234, RZ ;  /* 0x000000ea05087227 */ /* 0x000fc600078e00ff */
[----:B------:R-:W-:Y:S01]  /*67f0*/  IABS R238, R10 ;  /* 0x0000000a00ee7213 */ /* 0x000fe20000000000 */
[----:B------:R-:W-:Y:S02]  /*6800*/  IMAD R232, R4, R9, R232 ;  /* 0x0000000904e87224 */ /* 0x000fe400078e02e8 */
[----:B------:R-:W-:-:S04]  /*6810*/  IMAD.HI.U32 R9, R5, R236, RZ ;  /* 0x000000ec05097227 */ /* 0x000fc800078e00ff */
[----:B------:R-:W-:Y:S02]  /*6820*/  IMAD.MOV R11, RZ, RZ, -R8 ;  /* 0x000000ffff0b7224 */ /* 0x000fe400078e0a08 */
[--C-:B------:R-:W-:Y:S01]  /*6830*/  @!P3 IMAD.IADD R226, R226, 0x1, -R4.reuse ;  /* 0x00000001e2e2b824 */ /* 0x100fe200078e0a04 */
[----:B------:R-:W-:Y:S01]  /*6840*/  ISETP.GT.U32.AND P3, PT, R4, R232, PT ;  /* 0x000000e80400720c */ /* 0x000fe20003f64070 */
[----:B------:R-:W-:Y:S02]  /*6850*/  IMAD.MOV R9, RZ, RZ, -R9 ;  /* 0x000000ffff097224 */ /* 0x000fe400078e0a09 */
        /* <DEDUP_REMOVED lines=9> */
[C---:B------:R-:W-:Y:S01]  /*68f0*/  ISETP.GT.U32.AND P6, PT, R4.reuse, R230, PT ;  /* 0x000000e60400720c */ /* 0x040fe20003fc4070 */
[----:B------:R-:W-:Y:S01]  /*6900*/  @!P2 IMAD.MOV R228, RZ, RZ, -R228 ;  /* 0x000000ffffe4a224 */ /* 0x000fe200078e0ae4 */
[----:B------:R-:W-:Y:S01]  /*6910*/  ISETP.GT.U32.AND P2, PT, R4, R236, PT ;  /* 0x000000ec0400720c */ /* 0x000fe20003f44070 */
[----:B------:R-:W-:Y:S01]  /*6920*/  IMAD.HI.U32 R8, R5, R238, RZ ;  /* 0x000000ee05087227 */ /* 0x000fe200078e00ff */
[----:B------:R-:W-:-:S02]  /*6930*/  IABS R240, R11 ;  /* 0x0000000b00f07213 */ /* 0x000fc40000000000 */
[----:B------:R-:W-:Y:S01]  /*6940*/  IABS R248, R12 ;  /* 0x0000000c00f87213 */ /* 0x000fe20000000000 */
[----:B------:R-:W-:Y:S02]  /*6950*/  @!P3 IMAD.IADD R232, R232, 0x1, -R4 ;  /* 0x00000001e8e8b824 */ /* 0x000fe400078e0a04 */
[----:B------:R-:W-:Y:S02]  /*6960*/  IMAD.MOV R9, RZ, RZ, -R8 ;  /* 0x000000ffff097224 */ /* 0x000fe400078e0a08 */
[--C-:B------:R-:W-:Y:S01]  /*6970*/  @!P0 IMAD.IADD R234, R234, 0x1, -R4.reuse ;  /* 0x00000001eaea8824 */ /* 0x100fe200078e0a04 */
[----:B------:R-:W-:Y:S01]  /*6980*/  ISETP.GT.U32.AND P3, PT, R4, R232, PT ;  /* 0x000000e80400720c */ /* 0x000fe20003f64070 */
[----:B------:R-:W-:Y:S01]  /*6990*/  @!P6 IMAD.IADD R230, R230, 0x1, -R4 ;  /* 0x00000001e6e6e824 */ /* 0x000fe200078e0a04 */
[----:B------:R-:W-:Y:S01]  /*69a0*/  ISETP.GE.AND P6, PT, R14, RZ, PT ;  /* 0x000000ff0e00720c */ /* 0x000fe20003fc6270 */
[C---:B------:R-:W-:Y:S01]  /*69b0*/  IMAD R238, R4.reuse, R9, R238 ;  /* 0x0000000904ee7224 */ /* 0x040fe200078e02ee */
[----:B------:R-:W-:Y:S01]  /*69c0*/  ISETP.GT.U32.AND P0, PT, R4, R234, PT ;  /* 0x000000ea0400720c */ /* 0x000fe20003f04070 */
[----:B------:R-:W-:Y:S01]  /*69d0*/  @!P2 IMAD.IADD R236, R236, 0x1, -R4 ;  /* 0x00000001ececa824 */ /* 0x000fe200078e0a04 */
[----:B------:R-:W-:Y:S01]  /*69e0*/  LOP3.LUT R14, R6, 0x30, RZ, 0xfc, !PT ;  /* 0x00000030060e7812 */ /* 0x000fe200078efcff */
[----:B------:R-:W-:Y:S01]  /*69f0*/  @!P1 IMAD.MOV R230, RZ, RZ, -R230 ;  /* 0x000000ffffe69224 */ /* 0x000fe200078e0ae6 */
[C---:B------:R-:W-:Y:S01]  /*6a00*/  ISETP.GT.U32.AND P1, PT, R4.reuse, R238, PT ;  /* 0x000000ee0400720c */ /* 0x040fe20003f24070 */
[----:B------:R-:W-:Y:S01]  /*6a10*/  @!P4 IMAD.MOV R226, RZ, RZ, -R226 ;  /* 0x000000ffffe2c224 */ /* 0x000fe200078e0ae2 */
[----:B------:R-:W-:Y:S01]  /*6a20*/  ISETP.GT.U32.AND P2, PT, R4, R236, PT ;  /* 0x000000ec0400720c */ /* 0x000fe20003f44070 */
[----:B------:R-:W-:Y:S01]  /*6a30*/  IMAD.HI.U32 R8, R5, R240, RZ ;  /* 0x000000f005087227 */ /* 0x000fe200078e00ff */
[----:B------:R-:W-:-:S02]  /*6a40*/  ISETP.GE.AND P4, PT, R13, RZ, PT ;  /* 0x000000ff0d00720c */ /* 0x000fc40003f86270 */
[----:B------:R-:W-:Y:S01]  /*6a50*/  LOP3.LUT R13, R6, 0x34, RZ, 0xfc, !PT ;  /* 0x00000034060d7812 */ /* 0x000fe200078efcff */
[----:B------:R-:W-:Y:S01]  /*6a60*/  @!P3 IMAD.IADD R232, R232, 0x1, -R4 ;  /* 0x00000001e8e8b824 */ /* 0x000fe200078e0a04 */
[----:B------:R-:W-:Y:S01]  /*6a70*/  ISETP.GE.AND P3, PT, R10, RZ, PT ;  /* 0x000000ff0a00720c */ /* 0x000fe20003f66270 */
[----:B------:R-:W-:Y:S01]  /*6a80*/  IMAD.MOV R9, RZ, RZ, -R8 ;  /* 0x000000ffff097224 */ /* 0x000fe200078e0a08 */
[----:B------:R-:W-:Y:S01]  /*6a90*/  LOP3.LUT R10, R6, 0x40, RZ, 0xfc, !PT ;  /* 0x00000040060a7812 */ /* 0x000fe200078efcff */
[----:B------:R-:W-:Y:S02]  /*6aa0*/  @!P0 IMAD.IADD R234, R234, 0x1, -R4 ;  /* 0x00000001eaea8824 */ /* 0x000fe400078e0a04 */
[----:B------:R-:W-:Y:S01]  /*6ab0*/  IMAD R240, R4, R9, R240 ;  /* 0x0000000904f07224 */ /* 0x000fe200078e02f0 */
[----:B------:R-:W-:Y:S01]  /*6ac0*/  IABS R242, R10 ;  /* 0x0000000a00f27213 */ /* 0x000fe20000000000 */
[--C-:B------:R-:W-:Y:S01]  /*6ad0*/  @!P1 IMAD.IADD R238, R238, 0x1, -R4.reuse ;  /* 0x00000001eeee9824 */ /* 0x100fe200078e0a04 */
[----:B------:R-:W-:Y:S01]  /*6ae0*/  ISETP.GE.AND P0, PT, R10, RZ, PT ;  /* 0x000000ff0a00720c */ /* 0x000fe20003f06270 */
[----:B------:R-:W-:Y:S01]  /*6af0*/  @!P2 IMAD.IADD R236, R236, 0x1, -R4 ;  /* 0x00000001ececa824 */ /* 0x000fe200078e0a04 */
[C---:B------:R-:W-:Y:S01]  /*6b00*/  ISETP.GT.U32.AND P2, PT, R4.reuse, R240, PT ;  /* 0x000000f00400720c */ /* 0x040fe20003f44070 */
[----:B------:R-:W-:Y:S01]  /*6b10*/  @!P4 IMAD.MOV R234, RZ, RZ, -R234 ;  /* 0x000000ffffeac224 */ /* 0x000fe200078e0aea */
[----:B------:R-:W-:Y:S01]  /*6b20*/  ISETP.GT.U32.AND P4, PT, R4, R238, PT ;  /* 0x000000ee0400720c */ /* 0x000fe20003f84070 */
[----:B------:R-:W-:Y:S01]  /*6b30*/  IMAD.HI.U32 R8, R5, R242, RZ ;  /* 0x000000f205087227 */ /* 0x000fe200078e00ff */
[----:B------:R-:W-:-:S03]  /*6b40*/  LOP3.LUT R10, R6, 0x3c, RZ, 0xfc, !PT ;  /* 0x0000003c060a7812 */ /* 0x000fc600078efcff */
[----:B------:R-:W-:Y:S01]  /*6b50*/  @!P5 IMAD.MOV R232, RZ, RZ, -R232 ;  /* 0x000000ffffe8d224 */ /* 0x000fe200078e0ae8 */
[----:B------:R-:W-:Y:S01]  /*6b60*/  ISETP.GE.AND P5, PT, R11, RZ, PT ;  /* 0x000000ff0b00720c */ /* 0x000fe20003fa6270 */
[----:B------:R-:W-:Y:S01]  /*6b70*/  IMAD.MOV R11, RZ, RZ, -R8 ;  /* 0x000000ffff0b7224 */ /* 0x000fe200078e0a08 */
[----:B------:R-:W-:Y:S01]  /*6b80*/  IABS R246, R10 ;  /* 0x0000000a00f67213 */ /* 0x000fe20000000000 */
[----:B------:R-:W-:Y:S02]  /*6b90*/  VIADD R9, R7, 0x3e ;  /* 0x0000003e07097836 */ /* 0x000fe40000000000 */
[----:B------:R-:W-:Y:S01]  /*6ba0*/  IMAD R242, R4, R11, R242 ;  /* 0x0000000b04f27224 */ /* 0x000fe200078e02f2 */
[----:B------:R-:W-:Y:S01]  /*6bb0*/  LOP3.LUT R11, R6, 0x38, RZ, 0xfc, !PT ;  /* 0x00000038060b7812 */ /* 0x000fe200078efcff */
        /* <DEDUP_REMOVED lines=8> */
[----:B------:R-:W-:Y:S01]  /*6c40*/  IABS R250, R11 ;  /* 0x0000000b00fa7213 */ /* 0x000fe20000000000 */
[----:B------:R-:W-:Y:S01]  /*6c50*/  IMAD.MOV R9, RZ, RZ, -R8 ;  /* 0x000000ffff097224 */ /* 0x000fe200078e0a08 */
[----:B------:R-:W-:Y:S01]  /*6c60*/  ISETP.GE.AND P6, PT, R10, RZ, PT ;  /* 0x000000ff0a00720c */ /* 0x000fe20003fc6270 */
[----:B------:R-:W-:Y:S01]  /*6c70*/  IMAD.HI.U32 R8, R5, R246, RZ ;  /* 0x000000f605087227 */ /* 0x000fe200078e00ff */
[----:B------:R-:W-:-:S03]  /*6c80*/  IABS R10, R13 ;  /* 0x0000000d000a7213 */ /* 0x000fc60000000000 */
[----:B------:R-:W-:Y:S02]  /*6c90*/  IMAD R244, R4, R9, R244 ;  /* 0x0000000904f47224 */ /* 0x000fe400078e02f4 */
[----:B------:R-:W-:Y:S02]  /*6ca0*/  IMAD.MOV R9, RZ, RZ, -R8 ;  /* 0x000000ffff097224 */ /* 0x000fe400078e0a08 */
[--C-:B------:R-:W-:Y:S02]  /*6cb0*/  @!P4 IMAD.IADD R242, R242, 0x1, -R4.reuse ;  /* 0x00000001f2f2c824 */ /* 0x100fe400078e0a04 */
[----:B------:R-:W-:Y:S01]  /*6cc0*/  @!P2 IMAD.IADD R240, R240, 0x1, -R4 ;  /* 0x00000001f0f0a824 */ /* 0x000fe200078e0a04 */
[C---:B------:R-:W-:Y:S01]  /*6cd0*/  ISETP.GT.U32.AND P2, PT, R4.reuse, R244, PT ;  /* 0x000000f40400720c */ /* 0x040fe20003f44070 */
[C---:B------:R-:W-:Y:S01]  /*6ce0*/  IMAD R246, R4.reuse, R9, R246 ;  /* 0x0000000904f67224 */ /* 0x040fe200078e02f6 */
[----:B------:R-:W-:Y:S01]  /*6cf0*/  ISETP.GT.U32.AND P4, PT, R4, R242, PT ;  /* 0x000000f20400720c */ /* 0x000fe20003f84070 */
[----:B------:R-:W-:-:S04]  /*6d00*/  IMAD.HI.U32 R8, R5, R248, RZ ;  /* 0x000000f805087227 */ /* 0x000fc800078e00ff */
[----:B------:R-:W-:Y:S01]  /*6d10*/  @!P5 IMAD.MOV R240, RZ, RZ, -R240 ;  /* 0x000000fffff0d224 */ /* 0x000fe200078e0af0 */
[----:B------:R-:W-:Y:S01]  /*6d20*/  ISETP.GT.U32.AND P5, PT, R4, R246, PT ;  /* 0x000000f60400720c */ /* 0x000fe20003fa4070 */
        /* <DEDUP_REMOVED lines=9> */
[----:B------:R-:W-:-:S02]  /*6dc0*/  IABS R252, R12 ;  /* 0x0000000c00fc7213 */ /* 0x000fc40000000000 */
[----:B------:R-:W-:Y:S01]  /*6dd0*/  ISETP.GT.U32.AND P2, PT, R4, R244, PT ;  /* 0x000000f40400720c */ /* 0x000fe20003f44070 */
[----:B------:R-:W-:Y:S02]  /*6de0*/  @!P5 IMAD.IADD R246, R246, 0x1, -R4 ;  /* 0x00000001f6f6d824 */ /* 0x000fe400078e0a04 */
[----:B------:R-:W-:Y:S01]  /*6df0*/  @!P0 IMAD.MOV R242, RZ, RZ, -R242 ;  /* 0x000000fffff28224 */ /* 0x000fe200078e0af2 */
[----:B------:R-:W-:Y:S01]  /*6e00*/  ISETP.GE.AND P0, PT, R11, RZ, PT ;  /* 0x000000ff0b00720c */ /* 0x000fe20003f06270 */
[----:B------:R-:W-:Y:S01]  /*6e10*/  IMAD.MOV R11, RZ, RZ, -R8 ;  /* 0x000000ffff0b7224 */ /* 0x000fe200078e0a08 */
[----:B------:R-:W-:Y:S01]  /*6e20*/  ISETP.GT.U32.AND P5, PT, R4, R246, PT ;  /* 0x000000f60400720c */ /* 0x000fe20003fa4070 */
[----:B------:R-:W-:-:S04]  /*6e30*/  IMAD.HI.U32 R9, R5, R252, RZ ;  /* 0x000000fc05097227 */ /* 0x000fc800078e00ff */
[----:B------:R-:W-:Y:S02]  /*6e40*/  @!P4 IMAD.IADD R248, R248, 0x1, -R4 ;  /* 0x00000001f8f8c824 */ /* 0x000fe400078e0a04 */
[C---:B------:R-:W-:Y:S01]  /*6e50*/  IMAD R250, R4.reuse, R11, R250 ;  /* 0x0000000b04fa7224 */ /* 0x040fe200078e02fa */
[----:B------:R-:W-:Y:S01]  /*6e60*/  IABS R11, R14 ;  /* 0x0000000e000b7213 */ /* 0x000fe20000000000 */
[----:B------:R-:W-:Y:S01]  /*6e70*/  IMAD.MOV R9, RZ, RZ, -R9 ;  /* 0x000000ffff097224 */ /* 0x000fe200078e0a09 */
[----:B------:R-:W-:Y:S01]  /*6e80*/  ISETP.GT.U32.AND P4, PT, R4, R248, PT ;  /* 0x000000f80400720c */ /* 0x000fe20003f84070 */
[----:B------:R-:W-:-:S04]  /*6e90*/  IMAD.HI.U32 R8, R5, R10, RZ ;  /* 0x0000000a05087227 */ /* 0x000fc800078e00ff */
[----:B------:R-:W-:Y:S01]  /*6ea0*/  @!P5 IMAD.IADD R246, R246, 0x1, -R4 ;  /* 0x00000001f6f6d824 */ /* 0x000fe200078e0a04 */
        /* <DEDUP_REMOVED lines=9> */
[----:B------:R-:W-:Y:S01]  /*6f40*/  VIADD R8, R7, 0x2e ;  /* 0x0000002e07087836 */ /* 0x000fe20000000000 */
[----:B------:R-:W-:Y:S01]  /*6f50*/  IABS R33, R12 ;  /* 0x0000000c00217213 */ /* 0x000fe20000000000 */
[--C-:B------:R-:W-:Y:S01]  /*6f60*/  @!P4 IMAD.IADD R248, R248, 0x1, -R4.reuse ;  /* 0x00000001f8f8c824 */ /* 0x100fe200078e0a04 */
[----:B------:R-:W-:Y:S01]  /*6f70*/  ISETP.GT.U32.AND P4, PT, R4, R9, PT ;  /* 0x000000090400720c */ /* 0x000fe20003f84070 */
[----:B------:R-:W-:Y:S01]  /*6f80*/  @!P5 IMAD.IADD R250, R250, 0x1, -R4 ;  /* 0x00000001fafad824 */ /* 0x000fe200078e0a04 */
[----:B------:R-:W-:Y:S01]  /*6f90*/  ISETP.GE.AND P5, PT, R8, RZ, PT ;  /* 0x000000ff0800720c */ /* 0x000fe20003fa6270 */
[----:B------:R-:W-:Y:S01]  /*6fa0*/  @!P1 IMAD.MOV R244, RZ, RZ, -R244 ;  /* 0x000000fffff49224 */ /* 0x000fe200078e0af4 */
[----:B------:R-:W-:Y:S01]  /*6fb0*/  IABS R31, R8 ;  /* 0x00000008001f7213 */ /* 0x000fe20000000000 */
[----:B------:R-:W-:Y:S01]  /*6fc0*/  IMAD.HI.U32 R8, R5, R33, RZ ;  /* 0x0000002105087227 */ /* 0x000fe200078e00ff */
[----:B------:R-:W-:-:S02]  /*6fd0*/  ISETP.GE.AND P1, PT, R13, RZ, PT ;  /* 0x000000ff0d00720c */ /* 0x000fc40003f26270 */
[----:B------:R-:W-:Y:S01]  /*6fe0*/  IABS R13, R15 ;  /* 0x0000000f000d7213 */ /* 0x000fe20000000000 */
[----:B------:R-:W-:Y:S02]  /*6ff0*/  IMAD.MOV R10, RZ, RZ, -R8 ;  /* 0x000000ffff0a7224 */ /* 0x000fe400078e0a08 */
[----:B------:R-:W-:-:S04]  /*7000*/  IMAD.HI.U32 R8, R5, R11, RZ ;  /* 0x0000000b05087227 */ /* 0x000fc800078e00ff */
[--C-:B------:R-:W-:Y:S01]  /*7010*/  @!P6 IMAD.IADD R252, R252, 0x1, -R4.reuse ;  /* 0x00000001fcfce824 */ /* 0x100fe200078e0a04 */
[C---:B------:R-:W-:Y:S01]  /*7020*/  ISETP.GT.U32.AND P6, PT, R4.reuse, R250, PT ;  /* 0x000000fa0400720c */ /* 0x040fe20003fc4070 */
[----:B------:R-:W-:Y:S02]  /*7030*/  @!P4 IMAD.IADD R9, R9, 0x1, -R4 ;  /* 0x000000010909c824 */ /* 0x000fe400078e0a04 */
[----:B------:R-:W-:Y:S01]  /*7040*/  IMAD.MOV R8, RZ, RZ, -R8 ;  /* 0x000000ffff087224 */ /* 0x000fe200078e0a08 */
[C---:B------:R-:W-:Y:S01]  /*7050*/  ISETP.GT.U32.AND P4, PT, R4.reuse, R252, PT ;  /* 0x000000fc0400720c */ /* 0x040fe20003f84070 */
[----:B------:R-:W-:Y:S01]  /*7060*/  @!P3 IMAD.MOV R248, RZ, RZ, -R248 ;  /* 0x000000fffff8b224 */ /* 0x000fe200078e0af8 */
[C---:B------:R-:W-:Y:S01]  /*7070*/  ISETP.GT.U32.AND P3, PT, R4.reuse, R9, PT ;  /* 0x000000090400720c */ /* 0x040fe20003f64070 */
[----:B------:R-:W-:Y:S02]  /*7080*/  IMAD R11, R4, R8, R11 ;  /* 0x00000008040b7224 */ /* 0x000fe400078e020b */
[----:B------:R-:W-:-:S04]  /*7090*/  IMAD.HI.U32 R8, R5, R31, RZ ;  /* 0x0000001f05087227 */ /* 0x000fc800078e00ff */
[----:B------:R-:W-:Y:S02]  /*70a0*/  IMAD R33, R4, R10, R33 ;  /* 0x0000000a04217224 */ /* 0x000fe400078e0221 */
[----:B------:R-:W-:Y:S02]  /*70b0*/  IMAD.MOV R10, RZ, RZ, -R8 ;  /* 0x000000ffff0a7224 */ /* 0x000fe400078e0a08 */
[----:B------:R-:W-:-:S04]  /*70c0*/  IMAD.HI.U32 R8, R5, R13, RZ ;  /* 0x0000000d05087227 */ /* 0x000fc800078e00ff */
[----:B------:R-:W-:Y:S01]  /*70d0*/  @!P6 IMAD.IADD R250, R250, 0x1, -R4 ;  /* 0x00000001fafae824 */ /* 0x000fe200078e0a04 */
[----:B------:R-:W-:Y:S01]  /*70e0*/  ISETP.GT.U32.AND P6, PT, R4, R33, PT ;  /* 0x000000210400720c */ /* 0x000fe20003fc4070 */
[----:B------:R-:W-:Y:S02]  /*70f0*/  IMAD.MOV R8, RZ, RZ, -R8 ;  /* 0x000000ffff087224 */ /* 0x000fe400078e0a08 */
[----:B------:R-:W-:Y:S01]  /*7100*/  @!P3 IMAD.IADD R9, R9, 0x1, -R4 ;  /* 0x000000010909b824 */ /* 0x000fe200078e0a04 */
[----:B------:R-:W-:Y:S01]  /*7110*/  ISETP.GE.AND P3, PT, R12, RZ, PT ;  /* 0x000000ff0c00720c */ /* 0x000fe20003f66270 */
[----:B------:R-:W-:Y:S01]  /*7120*/  IMAD R13, R4, R8, R13 ;  /* 0x00000008040d7224 */ /* 0x000fe200078e020d */
[----:B------:R-:W-:Y:S01]  /*7130*/  LOP3.LUT R12, R6, 0x26, RZ, 0xfc, !PT ;  /* 0x00000026060c7812 */ /* 0x000fe200078efcff */
[----:B------:R-:W-:Y:S02]  /*7140*/  @!P1 IMAD.MOV R9, RZ, RZ, -R9 ;  /* 0x000000ffff099224 */ /* 0x000fe400078e0a09 */
[C---:B------:R-:W-:Y:S01]  /*7150*/  IMAD R31, R4.reuse, R10, R31 ;  /* 0x0000000a041f7224 */ /* 0x040fe200078e021f */
[----:B------:R-:W-:Y:S01]  /*7160*/  ISETP.GT.U32.AND P1, PT, R4, R13, PT ;  /* 0x0000000d0400720c */ /* 0x000fe20003f24070 */
[----:B------:R-:W-:Y:S01]  /*7170*/  IMAD.HI.U32 R10, R5, R29, RZ ;  /* 0x0000001d050a7227 */ /* 0x000fe200078e00ff */
[----:B------:R-:W-:-:S03]  /*7180*/  IABS R156, R12 ;  /* 0x0000000c009c7213 */ /* 0x000fc60000000000 */
[----:B------:R-:W-:Y:S01]  /*7190*/  @!P6 IMAD.IADD R33, R33, 0x1, -R4 ;  /* 0x000000012121e824 */ /* 0x000fe200078e0a04 */
[----:B------:R-:W-:Y:S01]  /*71a0*/  ISETP.GE.AND P6, PT, R14, RZ, PT ;  /* 0x000000ff0e00720c */ /* 0x000fe20003fc6270 */
[----:B------:R-:W-:Y:S01]  /*71b0*/  IMAD.MOV R10, RZ, RZ, -R10 ;  /* 0x000000ffff0a7224 */ /* 0x000fe200078e0a0a */
[----:B------:R-:W-:Y:S01]  /*71c0*/  LOP3.LUT R14, R6, 0x24, RZ, 0xfc, !PT ;  /* 0x00000024060e7812 */ /* 0x000fe200078efcff */
[----:B------:R-:W-:Y:S01]  /*71d0*/  @!P0 IMAD.MOV R250, RZ, RZ, -R250 ;  /* 0x000000fffffa8224 */ /* 0x000fe200078e0afa */
[C---:B------:R-:W-:Y:S01]  /*71e0*/  ISETP.GT.U32.AND P0, PT, R4.reuse, R33, PT ;  /* 0x000000210400720c */ /* 0x040fe20003f04070 */
[----:B------:R-:W-:Y:S01]  /*71f0*/  IMAD R29, R4, R10, R29 ;  /* 0x0000000a041d7224 */ /* 0x000fe200078e021d */
[----:B------:R-:W-:Y:S01]  /*7200*/  LOP3.LUT R10, R6, 0x28, RZ, 0xfc, !PT ;  /* 0x00000028060a7812 */ /* 0x000fe200078efcff */
[--C-:B------:R-:W-:Y:S01]  /*7210*/  @!P1 IMAD.IADD R13, R13, 0x1, -R4.reuse ;  /* 0x000000010d0d9824 */ /* 0x100fe200078e0a04 */
[----:B------:R-:W-:Y:S01]  /*7220*/  IABS R24, R14 ;  /* 0x0000000e00187213 */ /* 0x000fe20000000000 */
[----:B------:R-:W-:Y:S01]  /*7230*/  @!P4 IMAD.IADD R252, R252, 0x1, -R4 ;  /* 0x00000001fcfcc824 */ /* 0x000fe200078e0a04 */
[----:B------:R-:W-:-:S02]  /*7240*/  IABS R26, R10 ;  /* 0x0000000a001a7213 */ /* 0x000fc40000000000 */
[C---:B------:R-:W-:Y:S01]  /*7250*/  ISETP.GT.U32.AND P1, PT, R4.reuse, R13, PT ;  /* 0x0000000d0400720c */ /* 0x040fe20003f24070 */
[----:B------:R-:W-:Y:S01]  /*7260*/  @!P2 IMAD.MOV R252, RZ, RZ, -R252 ;  /* 0x000000fffffca224 */ /* 0x000fe200078e0afc */
[C---:B------:R-:W-:Y:S01]  /*7270*/  ISETP.GT.U32.AND P4, PT, R4.reuse, R11, PT ;  /* 0x0000000b0400720c */ /* 0x040fe20003f84070 */
[----:B------:R-:W-:Y:S01]  /*7280*/  IMAD.HI.U32 R8, R5, R26, RZ ;  /* 0x0000001a05087227 */ /* 0x000fe200078e00ff */
[----:B------:R-:W-:-:S03]  /*7290*/  ISETP.GT.U32.AND P2, PT, R4, R31, PT ;  /* 0x0000001f0400720c */ /* 0x000fc60003f44070 */
[----:B------:R-:W-:Y:S01]  /*72a0*/  @!P0 IMAD.IADD R33, R33, 0x1, -R4 ;  /* 0x0000000121218824 */ /* 0x000fe200078e0a04 */
[----:B------:R-:W-:Y:S01]  /*72b0*/  ISETP.GE.AND P0, PT, R15, RZ, PT ;  /* 0x000000ff0f00720c */ /* 0x000fe20003f06270 */
[----:B------:R-:W-:Y:S02]  /*72c0*/  IMAD.MOV R15, RZ, RZ, -R8 ;  /* 0x000000ffff0f7224 */ /* 0x000fe400078e0a08 */
[----:B------:R-:W-:-:S04]  /*72d0*/  IMAD.HI.U32 R8, R5, R156, RZ ;  /* 0x0000009c05087227 */ /* 0x000fc800078e00ff */
[C---:B------:R-:W-:Y:S02]  /*72e0*/  IMAD R26, R4.reuse, R15, R26 ;  /* 0x0000000f041a7224 */ /* 0x040fe400078e021a */
[----:B------:R-:W-:Y:S02]  /*72f0*/  @!P1 IMAD.IADD R13, R13, 0x1, -R4 ;  /* 0x000000010d0d9824 */ /* 0x000fe400078e0a04 */
[----:B------:R-:W-:Y:S01]  /*7300*/  IMAD.MOV R15, RZ, RZ, -R8 ;  /* 0x000000ffff0f7224 */ /* 0x000fe200078e0a08 */
[C---:B------:R-:W-:Y:S01]  /*7310*/  ISETP.GT.U32.AND P1, PT, R4.reuse, R26, PT ;  /* 0x0000001a0400720c */ /* 0x040fe20003f24070 */
[----:B------:R-:W-:Y:S02]  /*7320*/  @!P4 IMAD.IADD R11, R11, 0x1, -R4 ;  /* 0x000000010b0bc824 */ /* 0x000fe400078e0a04 */
[C---:B------:R-:W-:Y:S02]  /*7330*/  IMAD R156, R4.reuse, R15, R156 ;  /* 0x0000000f049c7224 */ /* 0x040fe400078e029c */
[----:B------:R-:W-:Y:S01]  /*7340*/  IMAD.HI.U32 R8, R5, R24, RZ ;  /* 0x0000001805087227 */ /* 0x000fe200078e00ff */
[----:B------:R-:W-:-:S03]  /*7350*/  ISETP.GT.U32.AND P4, PT, R4, R11, PT ;  /* 0x0000000b0400720c */ /* 0x000fc60003f84070 */
[----:B------:R-:W-:Y:S02]  /*7360*/  IMAD.MOV R15, RZ, RZ, -R8 ;  /* 0x000000ffff0f7224 */ /* 0x000fe400078e0a08 */
[----:B------:R-:W-:-:S04]  /*7370*/  IMAD.HI.U32 R8, R5, R22, RZ ;  /* 0x0000001605087227 */ /* 0x000fc800078e00ff */
[----:B------:R-:W-:Y:S01]  /*7380*/  @!P1 IMAD.IADD R26, R26, 0x1, -R4 ;  /* 0x000000011a1a9824 */ /* 0x000fe200078e0a04 */
[C---:B------:R-:W-:Y:S01]  /*7390*/  ISETP.GT.U32.AND P1, PT, R4.reuse, R156, PT ;  /* 0x0000009c0400720c */ /* 0x040fe20003f24070 */
[C---:B------:R-:W-:Y:S02]  /*73a0*/  IMAD R24, R4.reuse, R15, R24 ;  /* 0x0000000f04187224 */ /* 0x040fe400078e0218 */
[----:B------:R-:W-:Y:S01]  /*73b0*/  @!P4 IMAD.IADD R11, R11, 0x1, -R4 ;  /* 0x000000010b0bc824 */ /* 0x000fe200078e0a04 */
[C---:B------:R-:W-:Y:S01]  /*73c0*/  ISETP.GT.U32.AND P4, PT, R4.reuse, R29, PT ;  /* 0x0000001d0400720c */ /* 0x040fe20003f84070 */
[----:B------:R-:W-:Y:S02]  /*73d0*/  IMAD.MOV R15, RZ, RZ, -R8 ;  /* 0x000000ffff0f7224 */ /* 0x000fe400078e0a08 */
[----:B------:R-:W-:Y:S01]  /*73e0*/  @!P2 IMAD.IADD R31, R31, 0x1, -R4 ;  /* 0x000000011f1fa824 */ /* 0x000fe200078e0a04 */
[----:B------:R-:W-:Y:S01]  /*73f0*/  ISETP.GE.AND P2, PT, R17, RZ, PT ;  /* 0x000000ff1100720c */ /* 0x000fe20003f46270 */
[----:B------:R-:W-:Y:S01]  /*7400*/  @!P0 IMAD.MOV R13, RZ, RZ, -R13 ;  /* 0x000000ffff0d8224 */ /* 0x000fe200078e0a0d */
[C---:B------:R-:W-:Y:S01]  /*7410*/  ISETP.GT.U32.AND P0, PT, R4.reuse, R24, PT ;  /* 0x000000180400720c */ /* 0x040fe20003f04070 */
[----:B------:R-:W-:-:S02]  /*7420*/  IMAD R22, R4, R15, R22 ;  /* 0x0000000f04167224 */ /* 0x000fc400078e0216 */
[--C-:B------:R-:W-:Y:S01]  /*7430*/  @!P1 IMAD.IADD R156, R156, 0x1, -R4.reuse ;  /* 0x000000019c9c9824 */ /* 0x100fe200078e0a04 */
[C---:B------:R-:W-:Y:S01]  /*7440*/  ISETP.GT.U32.AND P1, PT, R4.reuse, R26, PT ;  /* 0x0000001a0400720c */ /* 0x040fe20003f24070 */
[----:B------:R-:W-:Y:S01]  /*7450*/  @!P3 IMAD.MOV R33, RZ, RZ, -R33 ;  /* 0x000000ffff21b224 */ /* 0x000fe200078e0a21 */
[----:B------:R-:W-:Y:S01]  /*7460*/  ISETP.GT.U32.AND P3, PT, R4, R31, PT ;  /* 0x0000001f0400720c */ /* 0x000fe20003f64070 */
[--C-:B------:R-:W-:Y:S02]  /*7470*/  @!P4 IMAD.IADD R29, R29, 0x1, -R4.reuse ;  /* 0x000000011d1dc824 */ /* 0x100fe400078e0a04 */
[----:B------:R-:W-:Y:S01]  /*7480*/  @!P6 IMAD.MOV R11, RZ, RZ, -R11 ;  /* 0x000000ffff0be224 */ /* 0x000fe200078e0a0b */
[----:B------:R-:W-:Y:S01]  /*7490*/  ISETP.GE.AND P6, PT, R10, RZ, PT ;  /* 0x000000ff0a00720c */ /* 0x000fe20003fc6270 */
[----:B------:R-:W-:Y:S01]  /*74a0*/  VIADD R10, R7, 0x1e ;  /* 0x0000001e070a7836 */ /* 0x000fe20000000000 */
[----:B------:R-:W-:Y:S01]  /*74b0*/  ISETP.GT.U32.AND P4, PT, R4, R29, PT ;  /* 0x0000001d0400720c */ /* 0x000fe20003f84070 */
[----:B------:R-:W-:-:S02]  /*74c0*/  @!P0 IMAD.IADD R24, R24, 0x1, -R4 ;  /* 0x0000000118188824 */ /* 0x000fc400078e0a04 */
[----:B------:R-:W-:Y:S01]  /*74d0*/  IMAD.HI.U32 R8, R5, R154, RZ ;  /* 0x0000009a05087227 */ /* 0x000fe200078e00ff */
[----:B------:R-:W-:-:S03]  /*74e0*/  IABS R18, R10 ;  /* 0x0000000a00127213 */ /* 0x000fc60000000000 */
[--C-:B------:R-:W-:Y:S01]  /*74f0*/  @!P1 IMAD.IADD R26, R26, 0x1, -R4.reuse ;  /* 0x000000011a1a9824 */ /* 0x100fe200078e0a04 */
[----:B------:R-:W-:Y:S01]  /*7500*/  ISETP.GT.U32.AND P1, PT, R4, R22, PT ;  /* 0x000000160400720c */ /* 0x000fe20003f24070 */
[----:B------:R-:W-:Y:S01]  /*7510*/  @!P3 IMAD.IADD R31, R31, 0x1, -R4 ;  /* 0x000000011f1fb824 */ /* 0x000fe200078e0a04 */
[----:B------:R-:W-:Y:S01]  /*7520*/  ISETP.GE.AND P3, PT, R12, RZ, PT ;  /* 0x000000ff0c00720c */ /* 0x000fe20003f66270 */
[----:B------:R-:W-:-:S04]  /*7530*/  IMAD.HI.U32 R12, R5, R18, RZ ;  /* 0x00000012050c7227 */ /* 0x000fc800078e00ff */
[----:B------:R-:W-:Y:S01]  /*7540*/  @!P4 IMAD.IADD R29, R29, 0x1, -R4 ;  /* 0x000000011d1dc824 */ /* 0x000fe200078e0a04 */
[----:B------:R-:W-:Y:S01]  /*7550*/  ISETP.GE.AND P4, PT, R10, RZ, PT ;  /* 0x000000ff0a00720c */ /* 0x000fe20003f86270 */
[----:B------:R-:W-:-:S04]  /*7560*/  IMAD.HI.U32 R10, R5, R20, RZ ;  /* 0x00000014050a7227 */ /* 0x000fc800078e00ff */
[----:B------:R-:W-:Y:S01]  /*7570*/  @!P1 IMAD.IADD R22, R22, 0x1, -R4 ;  /* 0x0000000116169824 */ /* 0x000fe200078e0a04 */
[C---:B------:R-:W-:Y:S01]  /*7580*/  ISETP.GT.U32.AND P1, PT, R4.reuse, R24, PT ;  /* 0x000000180400720c */ /* 0x040fe20003f24070 */
[----:B------:R-:W-:Y:S02]  /*7590*/  IMAD.MOV R15, RZ, RZ, -R12 ;  /* 0x000000ffff0f7224 */ /* 0x000fe400078e0a0c */
[----:B------:R-:W-:Y:S02]  /*75a0*/  IMAD.MOV R17, RZ, RZ, -R10 ;  /* 0x000000ffff117224 */ /* 0x000fe400078e0a0a */
[C---:B------:R-:W-:Y:S02]  /*75b0*/  IMAD R18, R4.reuse, R15, R18 ;  /* 0x0000000f04127224 */ /* 0x040fe400078e0212 */
[C---:B------:R-:W-:Y:S02]  /*75c0*/  IMAD R20, R4.reuse, R17, R20 ;  /* 0x0000001104147224 */ /* 0x040fe400078e0214 */
[----:B------:R-:W-:Y:S01]  /*75d0*/  @!P5 IMAD.MOV R31, RZ, RZ, -R31 ;  /* 0x000000ffff1fd224 */ /* 0x000fe200078e0a1f */
[C---:B------:R-:W-:Y:S01]  /*75e0*/  ISETP.GT.U32.AND P5, PT, R4.reuse, R156, PT ;  /* 0x0000009c0400720c */ /* 0x040fe20003fa4070 */
[----:B------:R-:W-:Y:S01]  /*75f0*/  @!P6 IMAD.MOV R26, RZ, RZ, -R26 ;  /* 0x000000ffff1ae224 */ /* 0x000fe200078e0a1a */
[----:B------:R-:W-:Y:S01]  /*7600*/  ISETP.GT.U32.AND P6, PT, R4, R22, PT ;  /* 0x000000160400720c */ /* 0x000fe20003fc4070 */
[----:B------:R-:W-:Y:S01]  /*7610*/  @!P1 IMAD.IADD R24, R24, 0x1, -R4 ;  /* 0x0000000118189824 */ /* 0x000fe200078e0a04 */
[C---:B------:R-:W-:Y:S01]  /*7620*/  ISETP.GT.U32.AND P1, PT, R4.reuse, R18, PT ;  /* 0x000000120400720c */ /* 0x040fe20003f24070 */
[----:B------:R-:W-:Y:S01]  /*7630*/  IMAD.MOV R17, RZ, RZ, -R8 ;  /* 0x000000ffff117224 */ /* 0x000fe200078e0a08 */
[----:B------:R-:W-:Y:S01]  /*7640*/  ISETP.GT.U32.AND P0, PT, R4, R20, PT ;  /* 0x000000140400720c */ /* 0x000fe20003f04070 */
[----:B------:R-:W-:-:S04]  /*7650*/  IMAD.HI.U32 R8, R5, R150, RZ ;  /* 0x0000009605087227 */ /* 0x000fc800078e00ff */
[----:B------:R-:W-:Y:S02]  /*7660*/  IMAD.MOV R15, RZ, RZ, -R8 ;  /* 0x000000ffff0f7224 */ /* 0x000fe400078e0a08 */
[C---:B------:R-:W-:Y:S01]  /*7670*/  IMAD R154, R4.reuse, R17, R154 ;  /* 0x00000011049a7224 */ /* 0x040fe200078e029a */
[----:B------:R-:W-:Y:S01]  /*7680*/  IABS R17, R41 ;  /* 0x0000002900117213 */ /* 0x000fe20000000000 */
[----:B------:R-:W-:Y:S02]  /*7690*/  IMAD R150, R4, R15, R150 ;  /* 0x0000000f04967224 */ /* 0x000fe400078e0296 */
[--C-:B------:R-:W-:Y:S01]  /*76a0*/  @!P5 IMAD.IADD R156, R156, 0x1, -R4.reuse ;  /* 0x000000019c9cd824 */ /* 0x100fe200078e0a04 */
[----:B------:R-:W-:Y:S01]  /*76b0*/  ISETP.GE.AND P5, PT, R19, RZ, PT ;  /* 0x000000ff1300720c */ /* 0x000fe20003fa6270 */
[--C-:B------:R-:W-:Y:S01]  /*76c0*/  @!P6 IMAD.IADD R22, R22, 0x1, -R4.reuse ;  /* 0x000000011616e824 */ /* 0x100fe200078e0a04 */
[----:B------:R-:W-:Y:S01]  /*76d0*/  IABS R19, R43 ;  /* 0x0000002b00137213 */ /* 0x000fe20000000000 */
[--C-:B------:R-:W-:Y:S01]  /*76e0*/  @!P1 IMAD.IADD R18, R18, 0x1, -R4.reuse ;  /* 0x0000000112129824 */ /* 0x100fe200078e0a04 */
[----:B------:R-:W-:Y:S01]  /*76f0*/  ISETP.GT.U32.AND P6, PT, R4, R154, PT ;  /* 0x0000009a0400720c */ /* 0x000fe20003fc4070 */
[----:B------:R-:W-:Y:S01]  /*7700*/  @!P0 IMAD.IADD R20, R20, 0x1, -R4 ;  /* 0x0000000114148824 */ /* 0x000fe200078e0a04 */
[----:B------:R-:W-:Y:S01]  /*7710*/  ISETP.GT.U32.AND P1, PT, R4, R150, PT ;  /* 0x000000960400720c */ /* 0x000fe20003f24070 */
[----:B------:R-:W-:-:S03]  /*7720*/  IMAD.HI.U32 R10, R5, R17, RZ ;  /* 0x00000011050a7227 */ /* 0x000fc600078e00ff */
[----:B------:R-:W-:Y:S01]  /*7730*/  ISETP.GT.U32.AND P0, PT, R4, R20, PT ;  /* 0x000000140400720c */ /* 0x000fe20003f04070 */
[----:B------:R-:W-:-:S04]  /*7740*/  IMAD.HI.U32 R12, R5, R19, RZ ;  /* 0x00000013050c7227 */ /* 0x000fc800078e00ff */
[----:B------:R-:W-:Y:S02]  /*7750*/  IMAD.MOV R10, RZ, RZ, -R10 ;  /* 0x000000ffff0a7224 */ /* 0x000fe400078e0a0a */
[----:B------:R-:W-:Y:S02]  /*7760*/  IMAD.MOV R8, RZ, RZ, -R12 ;  /* 0x000000ffff087224 */ /* 0x000fe400078e0a0c */
[----:B------:R-:W-:Y:S02]  /*7770*/  IMAD R12, R4, R10, R17 ;  /* 0x0000000a040c7224 */ /* 0x000fe400078e0211 */
[--C-:B------:R-:W-:Y:S02]  /*7780*/  @!P6 IMAD.IADD R154, R154, 0x1, -R4.reuse ;  /* 0x000000019a9ae824 */ /* 0x100fe400078e0a04 */
[--C-:B------:R-:W-:Y:S01]  /*7790*/  @!P1 IMAD.IADD R150, R150, 0x1, -R4.reuse ;  /* 0x0000000196969824 */ /* 0x100fe200078e0a04 */
[----:B------:R-:W-:Y:S01]  /*77a0*/  ISETP.GT.U32.AND P6, PT, R4, R12, PT ;  /* 0x0000000c0400720c */ /* 0x000fe20003fc4070 */
[----:B------:R-:W-:Y:S01]  /*77b0*/  @!P0 IMAD.IADD R20, R20, 0x1, -R4 ;  /* 0x0000000114148824 */ /* 0x000fe200078e0a04 */
[C---:B------:R-:W-:Y:S01]  /*77c0*/  ISETP.GT.U32.AND P1, PT, R4.reuse, R18, PT ;  /* 0x000000120400720c */ /* 0x040fe20003f24070 */
[----:B------:R-:W-:Y:S01]  /*77d0*/  IMAD R10, R4, R8, R19 ;  /* 0x00000008040a7224 */ /* 0x000fe200078e0213 */
[----:B------:R-:W-:Y:S01]  /*77e0*/  ISETP.GE.AND P0, PT, R35, RZ, PT ;  /* 0x000000ff2300720c */ /* 0x000fe20003f06270 */
[----:B------:R-:W-:Y:S01]  /*77f0*/  VIADD R7, R7, 0xe ;  /* 0x0000000e07077836 */ /* 0x000fe20000000000 */
[----:B------:R-:W-:Y:S01]  /*7800*/  LOP3.LUT R35, R6, 0x12, RZ, 0xfc, !PT ;  /* 0x0000001206237812 */ /* 0x000fe200078efcff */
[----:B------:R-:W-:Y:S01]  /*7810*/  @!P2 IMAD.MOV R29, RZ, RZ, -R29 ;  /* 0x000000ffff1da224 */ /* 0x000fe200078e0a1d */
[----:B------:R-:W-:Y:S01]  /*7820*/  ISETP.GE.AND P2, PT, R14, RZ, PT ;  /* 0x000000ff0e00720c */ /* 0x000fe20003f46270 */
[----:B------:R-:W-:Y:S01]  /*7830*/  IMAD.HI.U32 R14, R5, R27, RZ ;  /* 0x0000001b050e7227 */ /* 0x000fe200078e00ff */
[----:B------:R-:W-:-:S02]  /*7840*/  IABS R15, R35 ;  /* 0x00000023000f7213 */ /* 0x000fc40000000000 */
[----:B------:R-:W-:Y:S01]  /*7850*/  IABS R144, R7 ;  /* 0x0000000700907213 */ /* 0x000fe20000000000 */
[--C-:B------:R-:W-:Y:S01]  /*7860*/  @!P6 IMAD.IADD R12, R12, 0x1, -R4.reuse ;  /* 0x000000010c0ce824 */ /* 0x100fe200078e0a04 */
[----:B------:R-:W-:Y:S01]  /*7870*/  ISETP.GE.AND P6, PT, R7, RZ, PT ;  /* 0x000000ff0700720c */ /* 0x000fe20003fc6270 */
[----:B------:R-:W-:Y:S01]  /*7880*/  @!P1 IMAD.IADD R18, R18, 0x1, -R4 ;  /* 0x0000000112129824 */ /* 0x000fe200078e0a04 */
[----:B------:R-:W-:Y:S01]  /*7890*/  ISETP.GT.U32.AND P1, PT, R4, R10, PT ;  /* 0x0000000a0400720c */ /* 0x000fe20003f24070 */
[----:B------:R-:W-:-:S04]  /*78a0*/  IMAD.HI.U32 R7, R5, R15, RZ ;  /* 0x0000000f05077227 */ /* 0x000fc800078e00ff */
[----:B------:R-:W-:Y:S02]  /*78b0*/  IMAD.MOV R7, RZ, RZ, -R7 ;  /* 0x000000ffff077224 */ /* 0x000fe400078e0a07 */
[----:B------:R-:W-:Y:S02]  /*78c0*/  IMAD.MOV R14, RZ, RZ, -R14 ;  /* 0x000000ffff0e7224 */ /* 0x000fe400078e0a0e */
[C---:B------:R-:W-:Y:S02]  /*78d0*/  IMAD R7, R4.reuse, R7, R15 ;  /* 0x0000000704077224 */ /* 0x040fe400078e020f */
[----:B------:R-:W-:Y:S02]  /*78e0*/  IMAD R8, R4, R14, R27 ;  /* 0x0000000e04087224 */ /* 0x000fe400078e021b */
[----:B------:R-:W-:Y:S01]  /*78f0*/  @!P1 IMAD.IADD R10, R10, 0x1, -R4 ;  /* 0x000000010a0a9824 */ /* 0x000fe200078e0a04 */
[----:B------:R-:W-:Y:S01]  /*7900*/  ISETP.GT.U32.AND P1, PT, R4, R7, PT ;  /* 0x000000070400720c */ /* 0x000fe20003f24070 */
[----:B------:R-:W-:-:S04]  /*7910*/  IMAD.HI.U32 R14, R5, R148, RZ ;  /* 0x00000094050e7227 */ /* 0x000fc800078e00ff */
[----:B------:R-:W-:Y:S01]  /*7920*/  @!P2 IMAD.MOV R24, RZ, RZ, -R24 ;  /* 0x000000ffff18a224 */ /* 0x000fe200078e0a18 */
[C---:B------:R-:W-:Y:S01]  /*7930*/  ISETP.GT.U32.AND P2, PT, R4.reuse, R154, PT ;  /* 0x0000009a0400720c */ /* 0x040fe20003f44070 */
[----:B------:R-:W-:Y:S01]  /*7940*/  @!P3 IMAD.MOV R156, RZ, RZ, -R156 ;  /* 0x000000ffff9cb224 */ /* 0x000fe200078e0a9c */
[----:B------:R-:W-:Y:S01]  /*7950*/  ISETP.GT.U32.AND P3, PT, R4, R150, PT ;  /* 0x000000960400720c */ /* 0x000fe20003f64070 */
[----:B------:R-:W-:Y:S02]  /*7960*/  IMAD.MOV R17, RZ, RZ, -R14 ;  /* 0x000000ffff117224 */ /* 0x000fe400078e0a0e */
[----:B------:R-:W-:-:S04]  /*7970*/  IMAD.HI.U32 R15, R5, R144, RZ ;  /* 0x00000090050f7227 */ /* 0x000fc800078e00ff */
[C---:B------:R-:W-:Y:S02]  /*7980*/  IMAD R148, R4.reuse, R17, R148 ;  /* 0x0000001104947224 */ /* 0x040fe400078e0294 */
[----:B------:R-:W-:Y:S02]  /*7990*/  @!P1 IMAD.IADD R7, R7, 0x1, -R4 ;  /* 0x0000000107079824 */ /* 0x000fe400078e0a04 */
[----:B------:R-:W-:Y:S01]  /*79a0*/  @!P5 IMAD.MOV R22, RZ, RZ, -R22 ;  /* 0x000000ffff16d224 */ /* 0x000fe200078e0a16 */
[----:B------:R-:W-:Y:S01]  /*79b0*/  ISETP.GT.U32.AND P1, PT, R4, R148, PT ;  /* 0x000000940400720c */ /* 0x000fe20003f24070 */
[--C-:B------:R-:W-:Y:S01]  /*79c0*/  @!P2 IMAD.IADD R154, R154, 0x1, -R4.reuse ;  /* 0x000000019a9aa824 */ /* 0x100fe200078e0a04 */
[----:B------:R-:W-:Y:S01]  /*79d0*/  ISETP.GT.U32.AND P5, PT, R4, R12, PT ;  /* 0x0000000c0400720c */ /* 0x000fe20003fa4070 */
[----:B------:R-:W-:Y:S01]  /*79e0*/  @!P3 IMAD.IADD R150, R150, 0x1, -R4 ;  /* 0x000000019696b824 */ /* 0x000fe200078e0a04 */
[----:B------:R-:W-:Y:S01]  /*79f0*/  ISETP.GT.U32.AND P2, PT, R4, R8, PT ;  /* 0x000000080400720c */ /* 0x000fe20003f44070 */
[----:B------:R-:W-:Y:S01]  /*7a00*/  IMAD.MOV R15, RZ, RZ, -R15 ;  /* 0x000000ffff0f7224 */ /* 0x000fe200078e0a0f */
[----:B------:R-:W-:Y:S01]  /*7a10*/  ISETP.GE.AND P3, PT, R37, RZ, PT ;  /* 0x000000ff2500720c */ /* 0x000fe20003f66270 */
[----:B------:R-:W-:Y:S01]  /*7a20*/  @!P0 IMAD.MOV R20, RZ, RZ, -R20 ;  /* 0x000000ffff148224 */ /* 0x000fe200078e0a14 */
[----:B------:R-:W-:Y:S01]  /*7a30*/  LOP3.LUT R37, R6, 0xc, RZ, 0xfc, !PT ;  /* 0x0000000c06257812 */ /* 0x000fe200078efcff */
[C---:B------:R-:W-:Y:S01]  /*7a40*/  IMAD R144, R4.reuse, R15, R144 ;  /* 0x0000000f04907224 */ /* 0x040fe200078e0290 */
[----:B------:R-:W-:Y:S01]  /*7a50*/  ISETP.GT.U32.AND P0, PT, R4, R10, PT ;  /* 0x0000000a0400720c */ /* 0x000fe20003f04070 */
[----:B------:R-:W-:Y:S01]  /*7a60*/  IMAD.HI.U32 R19, R5, R142, RZ ;  /* 0x0000008e05137227 */ /* 0x000fe200078e00ff */
[----:B------:R-:W-:-:S03]  /*7a70*/  IABS R14, R37 ;  /* 0x00000025000e7213 */ /* 0x000fc60000000000 */
[----:B------:R-:W-:Y:S01]  /*7a80*/  @!P1 IMAD.IADD R148, R148, 0x1, -R4 ;  /* 0x0000000194949824 */ /* 0x000fe200078e0a04 */
[----:B------:R-:W-:Y:S01]  /*7a90*/  ISETP.GT.U32.AND P1, PT, R4, R144, PT ;  /* 0x000000900400720c */ /* 0x000fe20003f24070 */
[----:B------:R-:W-:Y:S02]  /*7aa0*/  IMAD.MOV.U32 R17, RZ, RZ, R14 ;  /* 0x000000ffff117224 */ /* 0x000fe400078e000e */
[--C-:B------:R-:W-:Y:S01]  /*7ab0*/  @!P5 IMAD.IADD R12, R12, 0x1, -R4.reuse ;  /* 0x000000010c0cd824 */ /* 0x100fe200078e0a04 */
[----:B------:R-:W-:Y:S01]  /*7ac0*/  ISETP.GE.AND P5, PT, R39, RZ, PT ;  /* 0x000000ff2700720c */ /* 0x000fe20003fa6270 */
[----:B------:R-:W-:Y:S01]  /*7ad0*/  @!P2 IMAD.IADD R8, R8, 0x1, -R4 ;  /* 0x000000010808a824 */ /* 0x000fe200078e0a04 */
[----:B------:R-:W-:Y:S01]  /*7ae0*/  ISETP.GE.AND P2, PT, R41, RZ, PT ;  /* 0x000000ff2900720c */ /* 0x000fe20003f46270 */
[C---:B------:R-:W-:Y:S01]  /*7af0*/  IMAD.HI.U32 R14, R5.reuse, R17, RZ ;  /* 0x00000011050e7227 */ /* 0x040fe200078e00ff */
[C---:B------:R-:W-:Y:S02]  /*7b00*/  LOP3.LUT R39, R6.reuse, 0xa, RZ, 0xfc, !PT ;  /* 0x0000000a06277812 */ /* 0x040fe400078efcff */
[----:B------:R-:W-:Y:S01]  /*7b10*/  LOP3.LUT R41, R6, 0x8, RZ, 0xfc, !PT ;  /* 0x0000000806297812 */ /* 0x000fe200078efcff */
[----:B------:R-:W-:Y:S01]  /*7b20*/  IMAD.MOV R14, RZ, RZ, -R14 ;  /* 0x000000ffff0e7224 */ /* 0x000fe200078e0a0e */
[----:B------:R-:W-:Y:S01]  /*7b30*/  IABS R146, R39 ;  /* 0x0000002700927213 */ /* 0x000fe20000000000 */
[----:B------:R-:W-:Y:S01]  /*7b40*/  @!P1 IMAD.IADD R144, R144, 0x1, -R4 ;  /* 0x0000000190909824 */ /* 0x000fe200078e0a04 */
[----:B------:R-:W-:Y:S01]  /*7b50*/  IABS R136, R41 ;  /* 0x0000002900887213 */ /* 0x000fe20000000000 */
[----:B------:R-:W-:Y:S01]  /*7b60*/  @!P3 IMAD.MOV R154, RZ, RZ, -R154 ;  /* 0x000000ffff9ab224 */ /* 0x000fe200078e0a9a */
[C---:B------:R-:W-:Y:S01]  /*7b70*/  ISETP.GT.U32.AND P1, PT, R4.reuse, R8, PT ;  /* 0x000000080400720c */ /* 0x040fe20003f24070 */
[----:B------:R-:W-:Y:S01]  /*7b80*/  IMAD.HI.U32 R15, R5, R146, RZ ;  /* 0x00000092050f7227 */ /* 0x000fe200078e00ff */
[----:B------:R-:W-:-:S03]  /*7b90*/  ISETP.GT.U32.AND P3, PT, R4, R7, PT ;  /* 0x000000070400720c */ /* 0x000fc60003f64070 */
[----:B------:R-:W-:Y:S02]  /*7ba0*/  IMAD R14, R4, R14, R17 ;  /* 0x0000000e040e7224 */ /* 0x000fe400078e0211 */
[----:B------:R-:W-:-:S04]  /*7bb0*/  IMAD.HI.U32 R17, R5, R136, RZ ;  /* 0x0000008805117227 */ /* 0x000fc800078e00ff */
[----:B------:R-:W-:Y:S01]  /*7bc0*/  IMAD.MOV R27, RZ, RZ, -R15 ;  /* 0x000000ffff1b7224 */ /* 0x000fe200078e0a0f */
[----:B------:R-:W-:Y:S01]  /*7bd0*/  LOP3.LUT R15, R6, 0x2, RZ, 0xfc, !PT ;  /* 0x00000002060f7812 */ /* 0x000fe200078efcff */
[----:B------:R-:W-:Y:S02]  /*7be0*/  IMAD.MOV R17, RZ, RZ, -R17 ;  /* 0x000000ffff117224 */ /* 0x000fe400078e0a11 */
[----:B------:R-:W-:Y:S01]  /*7bf0*/  IMAD.MOV R19, RZ, RZ, -R19 ;  /* 0x000000ffff137224 */ /* 0x000fe200078e0a13 */
[----:B------:R-:W-:Y:S01]  /*7c00*/  IABS R138, R15 ;  /* 0x0000000f008a7213 */ /* 0x000fe20000000000 */
[C---:B------:R-:W-:Y:S02]  /*7c10*/  IMAD R146, R4.reuse, R27, R146 ;  /* 0x0000001b04927224 */ /* 0x040fe400078e0292 */
[C---:B------:R-:W-:Y:S02]  /*7c20*/  IMAD R136, R4.reuse, R17, R136 ;  /* 0x0000001104887224 */ /* 0x040fe400078e0288 */
[----:B------:R-:W-:-:S02]  /*7c30*/  IMAD R142, R4, R19, R142 ;  /* 0x00000013048e7224 */ /* 0x000fc400078e028e */
[----:B------:R-:W-:Y:S01]  /*7c40*/  @!P4 IMAD.MOV R18, RZ, RZ, -R18 ;  /* 0x000000ffff12c224 */ /* 0x000fe200078e0a12 */
[C---:B------:R-:W-:Y:S01]  /*7c50*/  ISETP.GT.U32.AND P4, PT, R4.reuse, R148, PT ;  /* 0x000000940400720c */ /* 0x040fe20003f84070 */
[----:B------:R-:W-:Y:S01]  /*7c60*/  @!P2 IMAD.MOV R12, RZ, RZ, -R12 ;  /* 0x000000ffff0ca224 */ /* 0x000fe200078e0a0c */
[----:B------:R-:W-:Y:S01]  /*7c70*/  ISETP.GT.U32.AND P2, PT, R4, R14, PT ;  /* 0x0000000e0400720c */ /* 0x000fe20003f44070 */
[----:B------:R-:W-:-:S04]  /*7c80*/  IMAD.HI.U32 R6, R5, R140, RZ ;  /* 0x0000008c05067227 */ /* 0x000fc800078e00ff */
[----:B------:R-:W-:Y:S01]  /*7c90*/  @!P5 IMAD.MOV R150, RZ, RZ, -R150 ;  /* 0x000000ffff96d224 */ /* 0x000fe200078e0a96 */
[----:B------:R-:W-:Y:S01]  /*7ca0*/  ISETP.GT.U32.AND P5, PT, R4, R144, PT ;  /* 0x000000900400720c */ /* 0x000fe20003fa4070 */
[--C-:B------:R-:W-:Y:S01]  /*7cb0*/  @!P0 IMAD.IADD R10, R10, 0x1, -R4.reuse ;  /* 0x000000010a0a8824 */ /* 0x100fe200078e0a04 */
[----:B------:R-:W-:Y:S01]  /*7cc0*/  ISETP.GT.U32.AND P0, PT, R4, R146, PT ;  /* 0x000000920400720c */ /* 0x000fe20003f04070 */
[--C-:B------:R-:W-:Y:S01]  /*7cd0*/  @!P1 IMAD.IADD R8, R8, 0x1, -R4.reuse ;  /* 0x0000000108089824 */ /* 0x100fe200078e0a04 */
[C---:B------:R-:W-:Y:S01]  /*7ce0*/  ISETP.GT.U32.AND P1, PT, R4.reuse, R136, PT ;  /* 0x000000880400720c */ /* 0x040fe20003f24070 */
[----:B------:R-:W-:Y:S01]  /*7cf0*/  @!P3 IMAD.IADD R7, R7, 0x1, -R4 ;  /* 0x000000010707b824 */ /* 0x000fe200078e0a04 */
[----:B------:R-:W-:Y:S01]  /*7d00*/  ISETP.GT.U32.AND P3, PT, R4, R142, PT ;  /* 0x0000008e0400720c */ /* 0x000fe20003f64070 */
[----:B------:R-:W-:Y:S02]  /*7d10*/  IMAD.MOV R17, RZ, RZ, -R6 ;  /* 0x000000ffff117224 */ /* 0x000fe400078e0a06 */
[----:B------:R-:W-:-:S04]  /*7d20*/  IMAD.HI.U32 R5, R5, R138, RZ ;  /* 0x0000008a05057227 */ /* 0x000fc800078e00ff */
[----:B------:R-:W-:Y:S02]  /*7d30*/  IMAD R140, R4, R17, R140 ;  /* 0x00000011048c7224 */ /* 0x000fe400078e028c */
[----:B------:R-:W-:Y:S02]  /*7d40*/  IMAD.MOV R5, RZ, RZ, -R5 ;  /* 0x000000ffff057224 */ /* 0x000fe400078e0a05 */
[--C-:B------:R-:W-:Y:S01]  /*7d50*/  @!P4 IMAD.IADD R148, R148, 0x1, -R4.reuse ;  /* 0x000000019494c824 */ /* 0x100fe200078e0a04 */
[----:B------:R-:W-:Y:S01]  /*7d60*/  ISETP.GT.U32.AND P4, PT, R4, R140, PT ;  /* 0x0000008c0400720c */ /* 0x000fe20003f84070 */
[----:B------:R-:W-:Y:S01]  /*7d70*/  @!P2 IMAD.IADD R14, R14, 0x1, -R4 ;  /* 0x000000010e0ea824 */ /* 0x000fe200078e0a04 */
[----:B------:R-:W-:Y:S01]  /*7d80*/  ISETP.GE.AND P2, PT, R45, RZ, PT ;  /* 0x000000ff2d00720c */ /* 0x000fe20003f46270 */
[----:B------:R-:W-:Y:S02]  /*7d90*/  IMAD R138, R4, R5, R138 ;  /* 0x00000005048a7224 */ /* 0x000fe400078e028a */
[--C-:B------:R-:W-:Y:S01]  /*7da0*/  @!P5 IMAD.IADD R144, R144, 0x1, -R4.reuse ;  /* 0x000000019090d824 */ /* 0x100fe200078e0a04 */
[----:B------:R-:W-:Y:S01]  /*7db0*/  ISETP.GE.AND P5, PT, R43, RZ, PT ;  /* 0x000000ff2b00720c */ /* 0x000fe20003fa6270 */
[--C-:B------:R-:W-:Y:S01]  /*7dc0*/  @!P0 IMAD.IADD R146, R146, 0x1, -R4.reuse ;  /* 0x0000000192928824 */ /* 0x100fe200078e0a04 */
[----:B------:R-:W-:Y:S01]  /*7dd0*/  ISETP.GE.AND P0, PT, R35, RZ, PT ;  /* 0x000000ff2300720c */ /* 0x000fe20003f06270 */
[--C-:B------:R-:W-:Y:S01]  /*7de0*/  @!P1 IMAD.IADD R136, R136, 0x1, -R4.reuse ;  /* 0x0000000188889824 */ /* 0x100fe200078e0a04 */
[----:B------:R-:W-:Y:S01]  /*7df0*/  ISETP.GE.AND P1, PT, R47, RZ, PT ;  /* 0x000000ff2f00720c */ /* 0x000fe20003f26270 */
[----:B------:R-:W-:Y:S01]  /*7e00*/  @!P3 IMAD.IADD R142, R142, 0x1, -R4 ;  /* 0x000000018e8eb824 */ /* 0x000fe200078e0a04 */
[----:B------:R-:W-:Y:S01]  /*7e10*/  ISETP.GT.U32.AND P3, PT, R4, R138, PT ;  /* 0x0000008a0400720c */ /* 0x000fe20003f64070 */
[----:B------:R-:W-:-:S02]  /*7e20*/  IMAD.MOV.U32 R6, RZ, RZ, R7 ;  /* 0x000000ffff067224 */ /* 0x000fc400078e0007 */
[----:B------:R-:W-:Y:S01]  /*7e30*/  @!P4 IMAD.IADD R140, R140, 0x1, -R4 ;  /* 0x000000018c8cc824 */ /* 0x000fe200078e0a04 */
[C---:B------:R-:W-:Y:S01]  /*7e40*/  ISETP.GT.U32.AND P4, PT, R4.reuse, R14, PT ;  /* 0x0000000e0400720c */ /* 0x040fe20003f84070 */
[----:B------:R-:W-:Y:S01]  /*7e50*/  @!P2 IMAD.MOV R8, RZ, RZ, -R8 ;  /* 0x000000ffff08a224 */ /* 0x000fe200078e0a08 */
[C---:B------:R-:W-:Y:S01]  /*7e60*/  ISETP.GT.U32.AND P2, PT, R4.reuse, R146, PT ;  /* 0x000000920400720c */ /* 0x040fe20003f44070 */
[----:B------:R-:W-:Y:S01]  /*7e70*/  @!P5 IMAD.MOV R10, RZ, RZ, -R10 ;  /* 0x000000ffff0ad224 */ /* 0x000fe200078e0a0a */
[C---:B------:R-:W-:Y:S01]  /*7e80*/  ISETP.GT.U32.AND P5, PT, R4.reuse, R142, PT ;  /* 0x0000008e0400720c */ /* 0x040fe20003fa4070 */
[----:B------:R-:W-:Y:S01]  /*7e90*/  @!P0 IMAD.MOV R6, RZ, RZ, -R6 ;  /* 0x000000ffff068224 */ /* 0x000fe200078e0a06 */
[C---:B------:R-:W-:Y:S01]  /*7ea0*/  ISETP.GT.U32.AND P0, PT, R4.reuse, R136, PT ;  /* 0x000000880400720c */ /* 0x040fe20003f04070 */
[----:B------:R-:W-:Y:S01]  /*7eb0*/  @!P1 IMAD.MOV R148, RZ, RZ, -R148 ;  /* 0x000000ffff949224 */ /* 0x000fe200078e0a94 */
[----:B------:R-:W-:Y:S01]  /*7ec0*/  ISETP.GT.U32.AND P1, PT, R4, R140, PT ;  /* 0x0000008c0400720c */ /* 0x000fe20003f24070 */
[----:B------:R-:W-:-:S02]  /*7ed0*/  @!P3 IMAD.IADD R138, R138, 0x1, -R4 ;  /* 0x000000018a8ab824 */ /* 0x000fc400078e0a04 */
[----:B------:R-:W-:Y:S01]  /*7ee0*/  @!P6 IMAD.MOV R144, RZ, RZ, -R144 ;  /* 0x000000ffff90e224 */ /* 0x000fe200078e0a90 */
[----:B------:R-:W-:Y:S01]  /*7ef0*/  ISETP.GE.AND P6, PT, R37, RZ, PT ;  /* 0x000000ff2500720c */ /* 0x000fe20003fc6270 */
[--C-:B------:R-:W-:Y:S01]  /*7f00*/  @!P4 IMAD.IADD R14, R14, 0x1, -R4.reuse ;  /* 0x000000010e0ec824 */ /* 0x100fe200078e0a04 */
[----:B------:R-:W-:Y:S01]  /*7f10*/  ISETP.GT.U32.AND P3, PT, R4, R138, PT ;  /* 0x0000008a0400720c */ /* 0x000fe20003f64070 */
[--C-:B------:R-:W-:Y:S01]  /*7f20*/  @!P2 IMAD.IADD R146, R146, 0x1, -R4.reuse ;  /* 0x000000019292a824 */ /* 0x100fe200078e0a04 */
[----:B------:R-:W-:Y:S01]  /*7f30*/  ISETP.GE.AND P2, PT, R41, RZ, PT ;  /* 0x000000ff2900720c */ /* 0x000fe20003f46270 */
[--C-:B------:R-:W-:Y:S01]  /*7f40*/  @!P5 IMAD.IADD R142, R142, 0x1, -R4.reuse ;  /* 0x000000018e8ed824 */ /* 0x100fe200078e0a04 */
[----:B------:R-:W-:Y:S01]  /*7f50*/  ISETP.GE.AND P4, PT, R39, RZ, PT ;  /* 0x000000ff2700720c */ /* 0x000fe20003f86270 */
[--C-:B------:R-:W-:Y:S01]  /*7f60*/  @!P0 IMAD.IADD R136, R136, 0x1, -R4.reuse ;  /* 0x0000000188888824 */ /* 0x100fe200078e0a04 */
[----:B------:R-:W-:Y:S01]  /*7f70*/  ISETP.GE.AND P0, PT, R49, RZ, PT ;  /* 0x000000ff3100720c */ /* 0x000fe20003f06270 */
[----:B------:R-:W-:Y:S01]  /*7f80*/  @!P1 IMAD.IADD R140, R140, 0x1, -R4 ;  /* 0x000000018c8c9824 */ /* 0x000fe200078e0a04 */
[----:B------:R-:W-:-:S02]  /*7f90*/  ISETP.GE.AND P5, PT, R51, RZ, PT ;  /* 0x000000ff3300720c */ /* 0x000fc40003fa6270 */
[----:B------:R-:W-:Y:S01]  /*7fa0*/  ISETP.GE.AND P1, PT, R15, RZ, PT ;  /* 0x000000ff0f00720c */ /* 0x000fe20003f26270 */
[----:B------:R-:W-:Y:S02]  /*7fb0*/  @!P6 IMAD.MOV R14, RZ, RZ, -R14 ;  /* 0x000000ffff0ee224 */ /* 0x000fe400078e0a0e */
[----:B------:R-:W-:Y:S01]  /*7fc0*/  @!P3 IMAD.IADD R138, R138, 0x1, -R4 ;  /* 0x000000018a8ab824 */ /* 0x000fe200078e0a04 */
[----:B------:R-:W-:Y:S01]  /*7fd0*/  ISETP.NE.AND P3, PT, R21, RZ, PT ;  /* 0x000000ff1500720c */ /* 0x000fe20003f65270 */
[----:B------:R-:W-:Y:S01]  /*7fe0*/  @!P2 IMAD.MOV R136, RZ, RZ, -R136 ;  /* 0x000000ffff88a224 */ /* 0x000fe200078e0a88 */
[----:B------:R-:W-:Y:S01]  /*7ff0*/  LOP3.LUT R21, RZ, R21, RZ, 0x33, !PT ;  /* 0x00000015ff157212 */ /* 0x000fe200078e33ff */
[----:B------:R-:W-:Y:S01]  /*8000*/  IMAD R4, R53, UR10, RZ ;  /* 0x0000000a35047c24 */ /* 0x000fe2000f8e02ff */
[----:B------:R-:W-:Y:S01]  /*8010*/  USHF.L.U32 UR10, UR10, 0x6, URZ ;  /* 0x000000060a0a7899 */ /* 0x000fe2000800063f */
[----:B------:R-:W-:Y:S01]  /*8020*/  @!P4 IMAD.MOV R146, RZ, RZ, -R146 ;  /* 0x000000ffff92c224 */ /* 0x000fe200078e0a92 */
[C---:B------:R-:W-:Y:S01]  /*8030*/  SEL R16, R21.reuse, R16, !P3 ;  /* 0x0000001015107207 */ /* 0x040fe20005800000 */
[----:B------:R-:W-:Y:S01]  /*8040*/  @!P0 IMAD.MOV R142, RZ, RZ, -R142 ;  /* 0x000000ffff8e8224 */ /* 0x000fe200078e0a8e */
[C---:B------:R-:W-:Y:S01]  /*8050*/  SEL R135, R21.reuse, R30, !P3 ;  /* 0x0000001e15877207 */ /* 0x040fe20005800000 */
[----:B------:R-:W-:Y:S01]  /*8060*/  @!P5 IMAD.MOV R140, RZ, RZ, -R140 ;  /* 0x000000ffff8cd224 */ /* 0x000fe200078e0a8c */
[C---:B------:R-:W-:Y:S01]  /*8070*/  SEL R134, R21.reuse, R134, !P3 ;  /* 0x0000008615867207 */ /* 0x040fe20005800000 */
[----:B------:R-:W-:Y:S01]  /*8080*/  @!P1 IMAD.MOV R138, RZ, RZ, -R138 ;  /* 0x000000ffff8a9224 */ /* 0x000fe200078e0a8a */
[C---:B------:R-:W-:Y:S01]  /*8090*/  SEL R133, R21.reuse, R32, !P3 ;  /* 0x0000002015857207 */ /* 0x040fe20005800000 */
[----:B------:R-:W-:Y:S01]  /*80a0*/  IMAD R137, R16, UR11, RZ ;  /* 0x0000000b10897c24 */ /* 0x000fe2000f8e02ff */
[----:B------:R-:W-:Y:S01]  /*80b0*/  SEL R136, R21, R136, !P3 ;  /* 0x0000008815887207 */ /* 0x000fe20005800000 */
[----:B------:R-:W-:Y:S01]  /*80c0*/  IMAD R135, R135, UR11, RZ ;  /* 0x0000000b87877c24 */ /* 0x000fe2000f8e02ff */
[----:B------:R-:W-:Y:S01]  /*80d0*/  IADD3 R5, P6, R4, UR8, RZ ;  /* 0x0000000804057c10 */ /* 0x000fe2000ffde0ff */
[----:B------:R-:W-:Y:S01]  /*80e0*/  IMAD R134, R134, UR11, RZ ;  /* 0x0000000b86867c24 */ /* 0x000fe2000f8e02ff */
[C---:B------:R-:W-:Y:S01]  /*80f0*/  SEL R131, R21.reuse, R34, !P3 ;  /* 0x0000002215837207 */ /* 0x040fe20005800000 */
[----:B------:R-:W-:Y:S01]  /*8100*/  IMAD R16, R136, UR11, RZ ;  /* 0x0000000b88107c24 */ /* 0x000fe2000f8e02ff */
[----:B------:R-:W-:Y:S01]  /*8110*/  SEL R32, R21, R11, !P3 ;  /* 0x0000000b15207207 */ /* 0x000fe20005800000 */
[----:B------:R-:W-:Y:S01]  /*8120*/  IMAD R133, R133, UR11, RZ ;  /* 0x0000000b85857c24 */ /* 0x000fe2000f8e02ff */
[----:B------:R-:W-:Y:S01]  /*8130*/  SEL R132, R21, R132, !P3 ;  /* 0x0000008415847207 */ /* 0x000fe20005800000 */
[----:B------:R-:W-:Y:S01]  /*8140*/  IMAD R131, R131, UR11, RZ ;  /* 0x0000000b83837c24 */ /* 0x000fe2000f8e02ff */
[C---:B------:R-:W-:Y:S01]  /*8150*/  SEL R129, R21.reuse, R36, !P3 ;  /* 0x0000002415817207 */ /* 0x040fe20005800000 */
[----:B------:R-:W-:Y:S01]  /*8160*/  IMAD R32, R32, UR11, RZ ;  /* 0x0000000b20207c24 */ /* 0x000fe2000f8e02ff */
[C---:B------:R-:W-:Y:S01]  /*8170*/  SEL R127, R21.reuse, R38, !P3 ;  /* 0x00000026157f7207 */ /* 0x040fe20005800000 */
[----:B------:R-:W-:Y:S01]  /*8180*/  IMAD R132, R132, UR11, RZ ;  /* 0x0000000b84847c24 */ /* 0x000fe2000f8e02ff */
[----:B------:R-:W-:Y:S01]  /*8190*/  SEL R125, R21, R40, !P3 ;  /* 0x00000028157d7207 */ /* 0x000fe20005800000 */
        /* <DEDUP_REMOVED lines=105> */
[----:B------:R-:W-:Y:S01]  /*8830*/  SEL R79, R21, R164, !P3 ;  /* 0x000000a4154f7207 */ /* 0x000fe20005800000 */
        /* <DEDUP_REMOVED lines=127> */
[----:B------:R-:W-:Y:S01]  /*9030*/  SEL R21, R21, R138, !P3 ;  /* 0x0000008a15157207 */ /* 0x000fe20005800000 */
[----:B------:R-:W-:Y:S01]  /*9040*/  IMAD R17, R17, UR11, RZ ;  /* 0x0000000b11117c24 */ /* 0x000fe2000f8e02ff */
[-C--:B------:R-:W-:Y:S01]  /*9050*/  IADD3 R138, P1, R137, R5.reuse, RZ ;  /* 0x00000005898a7210 */ /* 0x080fe20007f3e0ff */
[----:B------:R-:W-:Y:S01]  /*9060*/  IMAD R19, R19, UR11, RZ ;  /* 0x0000000b13137c24 */ /* 0x000fe2000f8e02ff */
[-C--:B------:R-:W-:Y:S01]  /*9070*/  IADD3 R136, P2, R135, R5.reuse, RZ ;  /* 0x0000000587887210 */ /* 0x080fe20007f5e0ff */
[----:B------:R-:W-:Y:S01]  /*9080*/  IMAD R21, R21, UR11, RZ ;  /* 0x0000000b15157c24 */ /* 0x000fe2000f8e02ff */
[----:B------:R-:W-:Y:S01]  /*9090*/  IADD3 R139, P3, R134, R5, RZ ;  /* 0x00000005868b7210 */ /* 0x000fe20007f7e0ff */
[----:B------:R0:W-:Y:S01]  /*90a0*/  STL [R1+0xe48], R138 ;  /* 0x000e488a01007387 */ /* 0x0001e20000100800 */
[----:B------:R-:W-:Y:S01]  /*90b0*/  LEA.HI.X.SX32 R4, R4, UR9, 0x1, P6 ;  /* 0x0000000904047c11 */ /* 0x000fe2000b0f0eff */
[----:B------:R-:W-:Y:S01]  /*90c0*/  ULDC.64 UR8, c[0x0][0x210] ;  /* 0x0000840000087ab9 */ /* 0x000fe20000000a00 */
[----:B------:R-:W-:Y:S01]  /*90d0*/  UIMAD UR11, UR18, 0x2f, URZ ;  /* 0x0000002f120b78a4 */ /* 0x000fe2000f8e023f */
[----:B------:R1:W-:Y:S01]  /*90e0*/  STL [R1+0x660], R136 ;  /* 0x0006608801007387 */ /* 0x0003e20000100800 */
[----:B------:R-:W-:-:S02]  /*90f0*/  LEA.HI.X.SX32 R135, R135, R4, 0x1, P2 ;  /* 0x0000000487877211 */ /* 0x000fc400010f0eff */
[----:B------:R-:W-:Y:S02]  /*9100*/  CS2R R140, SRZ ;  /* 0x00000000008c7805 */ /* 0x000fe4000001ff00 */
[----:B------:R-:W-:Y:S01]  /*9110*/  LEA.HI.X.SX32 R134, R134, R4, 0x1, P3 ;  /* 0x0000000486867211 */ /* 0x000fe200018f0eff */
[----:B------:R2:W-:Y:S01]  /*9120*/  STL [R1+0x668], R139 ;  /* 0x0006688b01007387 */ /* 0x0005e20000100800 */
[----:B------:R-:W-:Y:S02]  /*9130*/  CS2R R142, SRZ ;  /* 0x00000000008e7805 */ /* 0x000fe4000001ff00 */
[----:B0-----:R-:W-:Y:S02]  /*9140*/  IADD3 R138, P4, R133, R5, RZ ;  /* 0x00000005858a7210 */ /* 0x001fe40007f9e0ff */
[----:B------:R-:W-:Y:S02]  /*9150*/  CS2R R144, SRZ ;  /* 0x0000000000907805 */ /* 0x000fe4000001ff00 */
[----:B------:R-:W-:-:S02]  /*9160*/  CS2R R146, SRZ ;  /* 0x0000000000927805 */ /* 0x000fc4000001ff00 */
[----:B------:R-:W-:Y:S02]  /*9170*/  CS2R R148, SRZ ;  /* 0x0000000000947805 */ /* 0x000fe4000001ff00 */
[CC--:B-1----:R-:W-:Y:S01]  /*9180*/  IADD3 R136, P5, R132.reuse, R5.reuse, RZ ;  /* 0x0000000584887210 */ /* 0x0c2fe20007fbe0ff */
[----:B------:R0:W-:Y:S01]  /*9190*/  STL [R1+0x670], R138 ;  /* 0x0006708a01007387 */ /* 0x0001e20000100800 */
[-C--:B------:R-:W-:Y:S02]  /*91a0*/  LEA.HI.X.SX32 R133, R133, R4.reuse, 0x1, P4 ;  /* 0x0000000485857211 */ /* 0x080fe400020f0eff */
[----:B------:R-:W-:Y:S02]  /*91b0*/  CS2R R150, SRZ ;  /* 0x0000000000967805 */ /* 0x000fe4000001ff00 */
[----:B--2---:R-:W-:Y:S01]  /*91c0*/  IADD3 R139, P6, R131, R5, RZ ;  /* 0x00000005838b7210 */ /* 0x004fe20007fde0ff */
[----:B------:R1:W-:Y:S01]  /*91d0*/  STL [R1+0x678], R136 ;  /* 0x0006788801007387 */ /* 0x0003e20000100800 */
[----:B------:R-:W-:-:S02]  /*91e0*/  LEA.HI.X.SX32 R132, R132, R4, 0x1, P5 ;  /* 0x0000000484847211 */ /* 0x000fc400028f0eff */
[-C--:B------:R-:W-:Y:S01]  /*91f0*/  LEA.HI.X.SX32 R131, R131, R4.reuse, 0x1, P6 ;  /* 0x0000000483837211 */ /* 0x080fe200030f0eff */
[----:B------:R-:W-:Y:S01]  /*9200*/  STL [R1+0x680], R139 ;  /* 0x0006808b01007387 */ /* 0x000fe20000100800 */
[----:B0-----:R-:W-:Y:S02]  /*9210*/  IADD3 R138, P0, R130, R5, RZ ;  /* 0x00000005828a7210 */ /* 0x001fe40007f1e0ff */
[----:B-1----:R-:W-:-:S03]  /*9220*/  LEA.HI.X.SX32 R136, R137, R4, 0x1, P1 ;  /* 0x0000000489887211 */ /* 0x002fc600008f0eff */
[----:B------:R0:W-:Y:S01]  /*9230*/  STL [R1+0x688], R138 ;  /* 0x0006888a01007387 */ /* 0x0001e20000100800 */
[C---:B------:R-:W-:Y:S02]  /*9240*/  IADD3 R137, P1, R129.reuse, R5, RZ ;  /* 0x0000000581897210 */ /* 0x040fe40007f3e0ff */
[-C--:B------:R-:W-:Y:S01]  /*9250*/  LEA.HI.X.SX32 R130, R130, R4.reuse, 0x1, P0 ;  /* 0x0000000482827211 */ /* 0x080fe200000f0eff */
[----:B------:R1:W-:Y:S01]  /*9260*/  STL [R1+0xe44], R136 ;  /* 0x000e448801007387 */ /* 0x0003e20000100800 */
[----:B------:R-:W-:-:S03]  /*9270*/  LEA.HI.X.SX32 R129, R129, R4, 0x1, P1 ;  /* 0x0000000481817211 */ /* 0x000fc600008f0eff */
[----:B------:R-:W-:Y:S01]  /*9280*/  STL [R1+0x690], R137 ;  /* 0x0006908901007387 */ /* 0x000fe20000100800 */
[----:B0-----:R-:W-:-:S03]  /*9290*/  CS2R R138, SRZ ;  /* 0x00000000008a7805 */ /* 0x001fc6000001ff00 */
[----:B------:R0:W-:Y:S01]  /*92a0*/  STL [R1+0x65c], R135 ;  /* 0x00065c8701007387 */ /* 0x0001e20000100800 */
[----:B-1----:R-:W-:-:S04]  /*92b0*/  IADD3 R136, P2, R128, R5, RZ ;  /* 0x0000000580887210 */ /* 0x002fc80007f5e0ff */
[----:B------:R-:W-:Y:S01]  /*92c0*/  LEA.HI.X.SX32 R128, R128, R4, 0x1, P2 ;  /* 0x0000000480807211 */ /* 0x000fe200010f0eff */
[----:B------:R1:W-:Y:S01]  /*92d0*/  STL [R1+0x698], R136 ;  /* 0x0006988801007387 */ /* 0x0003e20000100800 */
[----:B0-----:R-:W-:-:S03]  /*92e0*/  IADD3 R135, P3, R127, R5, RZ ;  /* 0x000000057f877210 */ /* 0x001fc60007f7e0ff */
[----:B------:R0:W-:Y:S01]  /*92f0*/  STL [R1+0x664], R134 ;  /* 0x0006648601007387 */ /* 0x0001e20000100800 */
[----:B------:R-:W-:-:S03]  /*9300*/  LEA.HI.X.SX32 R127, R127, R4, 0x1, P3 ;  /* 0x000000047f7f7211 */ /* 0x000fc600018f0eff */
[----:B------:R-:W-:Y:S01]  /*9310*/  STL [R1+0x6a0], R135 ;  /* 0x0006a08701007387 */ /* 0x000fe20000100800 */
[----:B-1----:R-:W-:-:S03]  /*9320*/  CS2R R136, SRZ ;  /* 0x0000000000887805 */ /* 0x002fc6000001ff00 */
[----:B------:R1:W-:Y:S01]  /*9330*/  STL [R1+0x66c], R133 ;  /* 0x00066c8501007387 */ /* 0x0003e20000100800 */
[----:B0-----:R-:W-:-:S04]  /*9340*/  IADD3 R134, P4, R126, R5, RZ ;  /* 0x000000057e867210 */ /* 0x001fc80007f9e0ff */
[----:B------:R-:W-:Y:S01]  /*9350*/  LEA.HI.X.SX32 R126, R126, R4, 0x1, P4 ;  /* 0x000000047e7e7211 */ /* 0x000fe200020f0eff */
[----:B------:R0:W-:Y:S01]  /*9360*/  STL [R1+0x6a8], R134 ;  /* 0x0006a88601007387 */ /* 0x0001e20000100800 */
[----:B-1----:R-:W-:-:S03]  /*9370*/  IADD3 R133, P5, R125, R5, RZ ;  /* 0x000000057d857210 */ /* 0x002fc60007fbe0ff */
        /* <DEDUP_REMOVED lines=475> */
[----:B------:R-:W-:Y:S01]  /*b130*/  STL [R1+0x9f8], R27 ;  /* 0x0009f81b01007387 */ /* 0x000fe20000100800 */
[----:B0-----:R-:W-:-:S03]  /*b140*/  IADD3 R26, P6, R10, R5, RZ ;  /* 0x000000050a1a7210 */ /* 0x001fc60007fde0ff */
[----:B------:R0:W-:Y:S01]  /*b150*/  STL [R1+0x9c4], R24 ;  /* 0x0009c41801007387 */ /* 0x0001e20000100800 */
[----:B------:R-:W-:-:S03]  /*b160*/  LEA.HI.X.SX32 R10, R10, R4, 0x1, P6 ;  /* 0x000000040a0a7211 */ /* 0x000fc600030f0eff */
[----:B------:R1:W-:Y:S04]  /*b170*/  STL [R1+0xa00], R26 ;  /* 0x000a001a01007387 */ /* 0x0003e80000100800 */
[----:B------:R2:W-:Y:S01]  /*b180*/  STL [R1+0x9cc], R22 ;  /* 0x0009cc1601007387 */ /* 0x0005e20000100800 */
[----:B0-----:R-:W-:-:S04]  /*b190*/  IADD3 R24, P0, R8, R5, RZ ;  /* 0x0000000508187210 */ /* 0x001fc80007f1e0ff */
[-C--:B------:R-:W-:Y:S01]  /*b1a0*/  LEA.HI.X.SX32 R8, R8, R4.reuse, 0x1, P0 ;  /* 0x0000000408087211 */ /* 0x080fe200000f0eff */
[----:B------:R-:W-:Y:S01]  /*b1b0*/  STL [R1+0xa08], R24 ;  /* 0x000a081801007387 */ /* 0x000fe20000100800 */
[----:B-1----:R-:W-:Y:S02]  /*b1c0*/  CS2R R26, SRZ ;  /* 0x00000000001a7805 */ /* 0x002fe4000001ff00 */
[CC--:B--2---:R-:W-:Y:S01]  /*b1d0*/  IADD3 R22, P1, R6.reuse, R5.reuse, RZ ;  /* 0x0000000506167210 */ /* 0x0c4fe20007f3e0ff */
[----:B------:R0:W-:Y:S03]  /*b1e0*/  STL [R1+0x9d4], R20 ;  /* 0x0009d41401007387 */ /* 0x0001e60000100800 */
[----:B------:R-:W-:Y:S01]  /*b1f0*/  LEA.HI.X.SX32 R6, R6, R4, 0x1, P1 ;  /* 0x0000000406067211 */ /* 0x000fe200008f0eff */
[----:B------:R-:W-:Y:S04]  /*b200*/  STL [R1+0xa10], R22 ;  /* 0x000a101601007387 */ /* 0x000fe80000100800 */
[----:B------:R1:W-:Y:S01]  /*b210*/  STL [R1+0x9dc], R18 ;  /* 0x0009dc1201007387 */ /* 0x0003e20000100800 */
[----:B0-----:R-:W-:-:S04]  /*b220*/  IADD3 R20, P2, R7, R5, RZ ;  /* 0x0000000507147210 */ /* 0x001fc80007f5e0ff */
[----:B------:R-:W-:Y:S01]  /*b230*/  LEA.HI.X.SX32 R7, R7, R4, 0x1, P2 ;  /* 0x0000000407077211 */ /* 0x000fe200010f0eff */
[----:B------:R-:W-:Y:S01]  /*b240*/  STL [R1+0xa18], R20 ;  /* 0x000a181401007387 */ /* 0x000fe20000100800 */
[----:B-1----:R-:W-:-:S03]  /*b250*/  IADD3 R18, P3, R9, R5, RZ ;  /* 0x0000000509127210 */ /* 0x002fc60007f7e0ff */
[----:B------:R0:W-:Y:S04]  /*b260*/  STL [R1+0x9e4], R15 ;  /* 0x0009e40f01007387 */ /* 0x0001e80000100800 */
[----:B------:R-:W-:Y:S04]  /*b270*/  STL [R1+0xa20], R18 ;  /* 0x000a201201007387 */ /* 0x000fe80000100800 */
[----:B------:R1:W-:Y:S01]  /*b280*/  STL [R1+0x9ec], R13 ;  /* 0x0009ec0d01007387 */ /* 0x0003e20000100800 */
[----:B0-----:R-:W-:-:S05]  /*b290*/  IADD3 R15, P4, R11, R5, RZ ;  /* 0x000000050b0f7210 */ /* 0x001fca0007f9e0ff */
        /* <DEDUP_REMOVED lines=14> */
[----:B------:R0:W-:Y:S01]  /*b380*/  STL [R1+0xa14], R7 ;  /* 0x000a140701007387 */ /* 0x0001e20000100800 */
[-C--:B------:R-:W-:Y:S02]  /*b390*/  LEA.HI.X.SX32 R5, R9, R4.reuse, 0x1, P3 ;  /* 0x0000000409057211 */ /* 0x080fe400018f0eff */
[C---:B------:R-:W-:Y:S01]  /*b3a0*/  IADD3 R13, P3, R23.reuse, UR8, RZ ;  /* 0x00000008170d7c10 */ /* 0x040fe2000ff7e0ff */
[----:B------:R1:W-:Y:S03]  /*b3b0*/  STL [R1+0xe40], R6 ;  /* 0x000e400601007387 */ /* 0x0003e60000100800 */
[----:B------:R-:W-:Y:S01]  /*b3c0*/  LEA.HI.X.SX32 R12, R23, UR9, 0x1, P3 ;  /* 0x00000009170c7c11 */ /* 0x000fe200098f0eff */
[----:B------:R2:W-:Y:S01]  /*b3d0*/  STL [R1+0xa1c], R5 ;  /* 0x000a1c0501007387 */ /* 0x0005e20000100800 */
[-C--:B0-----:R-:W-:Y:S02]  /*b3e0*/  LEA.HI.X.SX32 R7, R16, R4.reuse, 0x1, P6 ;  /* 0x0000000410077211 */ /* 0x081fe400030f0eff */
[----:B-1----:R-:W-:-:S02]  /*b3f0*/  LEA.HI.X.SX32 R6, R11, R4, 0x1, P4 ;  /* 0x000000040b067211 */ /* 0x002fc400020f0eff */
[C---:B------:R-:W-:Y:S01]  /*b400*/  IADD3 R15, P4, R25.reuse, UR8, RZ ;  /* 0x00000008190f7c10 */ /* 0x040fe2000ff9e0ff */
[----:B------:R-:W-:Y:S01]  /*b410*/  USHF.R.U32.HI UR8, URZ, 0x4, UR5 ;  /* 0x000000043f087899 */ /* 0x000fe20008011605 */
[-C--:B--2---:R-:W-:Y:S01]  /*b420*/  LEA.HI.X.SX32 R5, R14, R4.reuse, 0x1, P5 ;  /* 0x000000040e057211 */ /* 0x084fe200028f0eff */
[----:B------:R0:W-:Y:S01]  /*b430*/  STL [R1+0xa24], R6 ;  /* 0x000a240601007387 */ /* 0x0001e20000100800 */
[----:B------:R-:W-:Y:S01]  /*b440*/  LEA.HI.X.SX32 R14, R25, UR9, 0x1, P4 ;  /* 0x00000009190e7c11 */ /* 0x000fe2000a0f0eff */
[----:B------:R-:W-:Y:S01]  /*b450*/  USGXT.U32 UR8, UR8, 0xe ;  /* 0x0000000e0808789a */ /* 0x000fe20008000000 */
[----:B------:R-:W-:Y:S01]  /*b460*/  CS2R R24, SRZ ;  /* 0x0000000000187805 */ /* 0x000fe2000001ff00 */
[----:B------:R1:W-:Y:S01]  /*b470*/  STL [R1+0xa2c], R5 ;  /* 0x000a2c0501007387 */ /* 0x0003e20000100800 */
[----:B------:R-:W-:Y:S01]  /*b480*/  UMOV UR9, URZ ;  /* 0x0000003f00097c82 */ /* 0x000fe20008000000 */
[----:B------:R-:W-:Y:S02]  /*b490*/  UIMAD UR5, UR18, 0x16, URZ ;  /* 0x00000016120578a4 */ /* 0x000fe4000f8e023f */
[----:B------:R-:W-:Y:S01]  /*b4a0*/  STL [R1+0xe28], R7 ;  /* 0x000e280701007387 */ /* 0x000fe20000100800 */
[----:B------:R-:W-:Y:S01]  /*b4b0*/  UIADD3.64 UR14, UR8, -UR14, URZ ;  /* 0x8000000e080e7297 */ /* 0x000fe2000fffe03f */
[-C--:B0-----:R-:W-:Y:S01]  /*b4c0*/  LEA.HI.X.SX32 R6, R17, R4.reuse, 0x1, P0 ;  /* 0x0000000411067211 */ /* 0x081fe200000f0eff */
[----:B------:R-:W-:Y:S01]  /*b4d0*/  USHF.R.S32.HI UR9, URZ, 0x1f, UR22 ;  /* 0x0000001f3f097899 */ /* 0x000fe20008011416 */
[----:B-1----:R-:W-:-:S03]  /*b4e0*/  LEA.HI.X.SX32 R5, R19, R4, 0x1, P1 ;  /* 0x0000000413057211 */ /* 0x002fc600008f0eff */
[----:B------:R0:W-:Y:S01]  /*b4f0*/  STL [R1+0xe30], R6 ;  /* 0x000e300601007387 */ /* 0x0001e20000100800 */
[----:B------:R-:W-:-:S03]  /*b500*/  LEA.HI.X.SX32 R4, R21, R4, 0x1, P2 ;  /* 0x0000000415047211 */ /* 0x000fc600010f0eff */
[----:B------:R1:W-:Y:S04]  /*b510*/  STL [R1+0xe38], R5 ;  /* 0x000e380501007387 */ /* 0x0003e80000100800 */
[----:B------:R2:W-:Y:S01]  /*b520*/  STL [R1+0xa34], R4 ;  /* 0x000a340401007387 */ /* 0x0005e20000100800 */
[----:B0-----:R-:W-:Y:S01]  /*b530*/  IADD3 R6, P0, R15, UR22, RZ ;  /* 0x000000160f067c10 */ /* 0x001fe2000ff1e0ff */
[----:B-1----:R-:W-:Y:S01]  /*b540*/  IMAD.SHL.U32 R5, R28, 0x8, RZ ;  /* 0x000000081c057824 */ /* 0x002fe200078e00ff */
[----:B------:R-:W-:Y:S02]  /*b550*/  CS2R R28, SRZ ;  /* 0x00000000001c7805 */ /* 0x000fe4000001ff00 */
[----:B--2---:R-:W-:Y:S02]  /*b560*/  IADD3 R4, P1, R13, UR22, RZ ;  /* 0x000000160d047c10 */ /* 0x004fe4000ff3e0ff */
[----:B------:R-:W-:Y:S01]  /*b570*/  STL [R1+0xe68], R5 ;  /* 0x000e680501007387 */ /* 0x000fe20000100800 */
[----:B------:R-:W-:-:S03]  /*b580*/  USHF.R.S32.HI UR22, URZ, 0x1f, UR61 ;  /* 0x0000001f3f167899 */ /* 0x000fc6000801143d */
[----:B------:R-:W-:Y:S04]  /*b590*/  STL [R1+0x64c], RZ ;  /* 0x00064cff01007387 */ /* 0x000fe80000100800 */
        /* <DEDUP_REMOVED lines=256> */
[----:B------:R-:W-:Y:S04]  /*c5a0*/  STL [R1], RZ ;  /* 0x000000ff01007387 */ /* 0x000fe80000100800 */
        /* <DEDUP_REMOVED lines=127> */
[----:B------:R0:W-:Y:S04]  /*cda0*/  STL [R1+0xa3c], R6 ;  /* 0x000a3c0601007387 */ /* 0x0001e80000100800 */
[----:B------:R1:W-:Y:S01]  /*cdb0*/  STL [R1+0xa44], R4 ;  /* 0x000a440401007387 */ /* 0x0003e20000100800 */
[----:B0-----:R-:W-:-:S02]  /*cdc0*/  IADD3.X R6, R14, UR9, RZ, P0, !PT ;  /* 0x000000090e067c10 */ /* 0x001fc400087fe4ff */
[----:B-1----:R-:W-:-:S03]  /*cdd0*/  IADD3.X R4, R12, UR9, RZ, P1, !PT ;  /* 0x000000090c047c10 */ /* 0x002fc60008ffe4ff */
[----:B------:R0:W-:Y:S01]  /*cde0*/  STL [R1+0xa38], R6 ;  /* 0x000a380601007387 */ /* 0x0001e20000100800 */
[----:B------:R-:W-:-:S03]  /*cdf0*/  USHF.R.S32.HI UR9, URZ, 0x1f, UR19 ;  /* 0x0000001f3f097899 */ /* 0x000fc60008011413 */
[----:B------:R1:W-:Y:S01]  /*ce00*/  STL [R1+0xa40], R4 ;  /* 0x000a400401007387 */ /* 0x0003e20000100800 */
[----:B0-----:R-:W-:Y:S02]  /*ce10*/  IADD3 R6, P0, R15, UR61, RZ ;  /* 0x0000003d0f067c10 */ /* 0x001fe4000ff1e0ff */
[----:B-1----:R-:W-:-:S03]  /*ce20*/  IADD3 R4, P1, R13, UR61, RZ ;  /* 0x0000003d0d047c10 */ /* 0x002fc6000ff3e0ff */
[----:B------:R0:W-:Y:S01]  /*ce30*/  STL [R1+0xa4c], R6 ;  /* 0x000a4c0601007387 */ /* 0x0001e20000100800 */
[----:B------:R-:W-:-:S03]  /*ce40*/  UIMAD UR61, UR18, 0xf, URZ ;  /* 0x0000000f123d78a4 */ /* 0x000fc6000f8e023f */
[----:B------:R1:W-:Y:S01]  /*ce50*/  STL [R1+0xa54], R4 ;  /* 0x000a540401007387 */ /* 0x0003e20000100800 */
[----:B0-----:R-:W-:Y:S02]  /*ce60*/  IADD3.X R6, R14, UR22, RZ, P0, !PT ;  /* 0x000000160e067c10 */ /* 0x001fe400087fe4ff */
        /* <DEDUP_REMOVED lines=17> */
[----:B------:R-:W-:-:S03]  /*cf80*/  USHF.R.S32.HI UR26, URZ, 0x1f, UR30 ;  /* 0x0000001f3f1a7899 */ /* 0x000fc6000801141e */
[----:B------:R1:W-:Y:S01]  /*cf90*/  STL [R1+0xa74], R4 ;  /* 0x000a740401007387 */ /* 0x0003e20000100800 */
[----:B0-----:R-:W-:Y:S02]  /*cfa0*/  IADD3.X R6, R14, UR22, RZ, P0, !PT ;  /* 0x000000160e067c10 */ /* 0x001fe400087fe4ff */
[----:B-1----:R-:W-:-:S03]  /*cfb0*/  IADD3.X R4, R12, UR22, RZ, P1, !PT ;  /* 0x000000160c047c10 */ /* 0x002fc60008ffe4ff */
[----:B------:R0:W-:Y:S01]  /*cfc0*/  STL [R1+0xa68], R6 ;  /* 0x000a680601007387 */ /* 0x0001e20000100800 */
[----:B------:R-:W-:-:S03]  /*cfd0*/  UIMAD UR22, UR18, 0xd, URZ ;  /* 0x0000000d121678a4 */ /* 0x000fc6000f8e023f */
        /* <DEDUP_REMOVED lines=44> */
[----:B------:R-:W-:-:S03]  /*d2a0*/  USHF.L.U32 UR31, UR18, 0x3, URZ ;  /* 0x00000003121f7899 */ /* 0x000fc6000800063f */
        /* <DEDUP_REMOVED lines=292> */
[----:B------:R-:W-:Y:S02]  /*e4f0*/  IADD3 R7, P0, R15, UR59, RZ ;  /* 0x0000003b0f077c10 */ /* 0x000fe4000ff1e0ff */
[----:B-1----:R-:W-:Y:S01]  /*e500*/  IADD3.X R4, R12, UR58, RZ, P1, !PT ;  /* 0x0000003a0c047c10 */ /* 0x002fe20008ffe4ff */
[----:B------:R0:W-:Y:S01]  /*e510*/  STL [R1+0xc88], R6 ;  /* 0x000c880601007387 */ /* 0x0001e20000100800 */
[----:B------:R-:W-:-:S03]  /*e520*/  USHF.R.S32.HI UR58, URZ, 0x1f, UR39 ;  /* 0x0000001f3f3a7899 */ /* 0x000fc60008011427 */
[----:B------:R1:W-:Y:S04]  /*e530*/  STL [R1+0xc90], R4 ;  /* 0x000c900401007387 */ /* 0x0003e80000100800 */
[----:B------:R2:W-:Y:S01]  /*e540*/  STL [R1+0xc9c], R7 ;  /* 0x000c9c0701007387 */ /* 0x0005e20000100800 */
[----:B0-----:R-:W-:Y:S01]  /*e550*/  IADD3 R6, P1, R13, UR59, RZ ;  /* 0x0000003b0d067c10 */ /* 0x001fe2000ff3e0ff */
[----:B------:R-:W-:Y:S01]  /*e560*/  USHF.R.S32.HI UR59, URZ, 0x1f, UR41 ;  /* 0x0000001f3f3b7899 */ /* 0x000fe20008011429 */
[----:B-1----:R-:W-:-:S03]  /*e570*/  LOP3.LUT R4, R5, 0x30, RZ, 0xc0, !PT ;  /* 0x0000003005047812 */ /* 0x002fc600078ec0ff */
[----:B------:R0:W-:Y:S01]  /*e580*/  STL [R1+0xca4], R6 ;  /* 0x000ca40601007387 */ /* 0x0001e20000100800 */
[----:B------:R-:W-:Y:S02]  /*e590*/  IADD3.X R5, R12, UR9, RZ, P1, !PT ;  /* 0x000000090c057c10 */ /* 0x000fe40008ffe4ff */
[----:B--2---:R-:W-:Y:S01]  /*e5a0*/  SHF.R.S32.HI R7, RZ, 0x6, R152 ;  /* 0x00000006ff077819 */ /* 0x004fe20000011498 */
[----:B------:R-:W-:Y:S01]  /*e5b0*/  IMAD R4, R153, 0x40, R4 ;  /* 0x0000004099047824 */ /* 0x000fe200078e0204 */
[----:B0-----:R-:W-:Y:S01]  /*e5c0*/  IADD3.X R6, R14, UR9, RZ, P0, !PT ;  /* 0x000000090e067c10 */ /* 0x001fe200087fe4ff */
[----:B------:R-:W-:-:S04]  /*e5d0*/  USHF.R.S32.HI UR9, URZ, 0x1f, UR11 ;  /* 0x0000001f3f097899 */ /* 0x000fc8000801140b */
[----:B------:R0:W-:Y:S04]  /*e5e0*/  STL [R1+0xc98], R6 ;  /* 0x000c980601007387 */ /* 0x0001e80000100800 */
[----:B------:R1:W-:Y:S04]  /*e5f0*/  STL [R1+0xca0], R5 ;  /* 0x000ca00501007387 */ /* 0x0003e80000100800 */
[----:B------:R-:W-:Y:S01]  /*e600*/  STL [R1+0xe60], R7 ;  /* 0x000e600701007387 */ /* 0x000fe20000100800 */
[----:B0-----:R-:W-:Y:S02]  /*e610*/  IADD3 R6, P5, R15, UR12, RZ ;  /* 0x0000000c0f067c10 */ /* 0x001fe4000ffbe0ff */
[----:B-1----:R-:W-:-:S03]  /*e620*/  IADD3 R5, P1, R13, UR12, RZ ;  /* 0x0000000c0d057c10 */ /* 0x002fc6000ff3e0ff */
[----:B------:R0:W-:Y:S01]  /*e630*/  STL [R1+0xcac], R6 ;  /* 0x000cac0601007387 */ /* 0x0001e20000100800 */
[----:B------:R-:W-:-:S03]  /*e640*/  UIADD3 UR12, UP0, UR40, 0x2, URZ ;  /* 0x00000002280c7890 */ /* 0x000fc6000ff1e03f */
[----:B------:R1:W-:Y:S01]  /*e650*/  STL [R1+0xcb4], R5 ;  /* 0x000cb40501007387 */ /* 0x0003e20000100800 */
[----:B0-----:R-:W-:Y:S02]  /*e660*/  IADD3 R6, P0, R15, UR13, RZ ;  /* 0x0000000d0f067c10 */ /* 0x001fe4000ff1e0ff */
[----:B-1----:R-:W-:-:S03]  /*e670*/  IADD3 R5, P4, R13, UR13, RZ ;  /* 0x0000000d0d057c10 */ /* 0x002fc6000ff9e0ff */
[----:B------:R0:W-:Y:S01]  /*e680*/  STL [R1+0xcbc], R6 ;  /* 0x000cbc0601007387 */ /* 0x0001e20000100800 */
[----:B------:R-:W-:Y:S02]  /*e690*/  UMOV UR13, URZ ;  /* 0x0000003f000d7c82 */ /* 0x000fe40008000000 */
[----:B------:R-:W-:Y:S01]  /*e6a0*/  UIADD3.X UR13, UR13, -0x7fffffe0, URZ, UP0, !UPT ;  /* 0x800000200d0d7890 */ /* 0x000fe200087fe43f */
[----:B------:R1:W-:Y:S04]  /*e6b0*/  STL [R1+0xcc4], R5 ;  /* 0x000cc40501007387 */ /* 0x0003e80000100800 */
[----:B------:R-:W-:Y:S01]  /*e6c0*/  STL [R1+0xe50], R4 ;  /* 0x000e500401007387 */ /* 0x000fe20000100800 */
[----:B0-----:R-:W-:Y:S02]  /*e6d0*/  IADD3 R6, P3, R15, UR5, RZ ;  /* 0x000000050f067c10 */ /* 0x001fe4000ff7e0ff */
[----:B-1----:R-:W-:-:S03]  /*e6e0*/  IADD3 R5, P2, R13, UR5, RZ ;  /* 0x000000050d057c10 */ /* 0x002fc6000ff5e0ff */
[----:B------:R0:W-:Y:S01]  /*e6f0*/  STL [R1+0xccc], R6 ;  /* 0x000ccc0601007387 */ /* 0x0001e20000100800 */
[----:B------:R-:W-:-:S03]  /*e700*/  USHF.R.S32.HI UR5, URZ, 0x1f, UR10 ;  /* 0x0000001f3f057899 */ /* 0x000fc6000801140a */
[----:B------:R1:W-:Y:S01]  /*e710*/  STL [R1+0xcd4], R5 ;  /* 0x000cd40501007387 */ /* 0x0003e20000100800 */
[C---:B0-----:R-:W-:Y:S02]  /*e720*/  LOP3.LUT R6, R4.reuse, 0x10, RZ, 0x3c, !PT ;  /* 0x0000001004067812 */ /* 0x041fe400078e3cff */
[----:B-1----:R-:W-:-:S03]  /*e730*/  LOP3.LUT R5, R4, 0x20, RZ, 0x3c, !PT ;  /* 0x0000002004057812 */ /* 0x002fc600078e3cff */
[----:B------:R0:W-:Y:S01]  /*e740*/  STL [R1+0xe5c], R6 ;  /* 0x000e5c0601007387 */ /* 0x0001e20000100800 */
[----:B------:R-:W-:-:S03]  /*e750*/  LOP3.LUT R4, R4, 0x30, RZ, 0x3c, !PT ;  /* 0x0000003004047812 */ /* 0x000fc600078e3cff */
[----:B------:R1:W-:Y:S04]  /*e760*/  STL [R1+0xe58], R5 ;  /* 0x000e580501007387 */ /* 0x0003e80000100800 */
[----:B------:R2:W-:Y:S01]  /*e770*/  STL [R1+0xe54], R4 ;  /* 0x000e540401007387 */ /* 0x0005e20000100800 */
[----:B0-----:R-:W-:Y:S02]  /*e780*/  IADD3.X R6, R14, UR17, RZ, P5, !PT ;  /* 0x000000110e067c10 */ /* 0x001fe4000affe4ff */
[----:B-1----:R-:W-:Y:S02]  /*e790*/  IADD3 R5, P6, R15, UR16, RZ ;  /* 0x000000100f057c10 */ /* 0x002fe4000ffde0ff */
[----:B--2---:R-:W-:-:S03]  /*e7a0*/  IADD3 R4, P5, R13, UR16, RZ ;  /* 0x000000100d047c10 */ /* 0x004fc6000ffbe0ff */
[----:B------:R0:W-:Y:S04]  /*e7b0*/  STL [R1+0xcdc], R5 ;  /* 0x000cdc0501007387 */ /* 0x0001e80000100800 */
[----:B------:R1:W-:Y:S04]  /*e7c0*/  STL [R1+0xca8], R6 ;  /* 0x000ca80601007387 */ /* 0x0003e80000100800 */
[----:B------:R2:W-:Y:S01]  /*e7d0*/  STL [R1+0xce4], R4 ;  /* 0x000ce40401007387 */ /* 0x0005e20000100800 */
[----:B0-----:R-:W-:Y:S01]  /*e7e0*/  IADD3.X R5, R12, UR17, RZ, P1, !PT ;  /* 0x000000110c057c10 */ /* 0x001fe20008ffe4ff */
[----:B------:R-:W-:Y:S01]  /*e7f0*/  UIADD3.64 UR16, UR12, 0xfe, URZ ;  /* 0x000000fe0c107897 */ /* 0x000fe2000fffe03f */
[----:B-1----:R-:W-:-:S03]  /*e800*/  IADD3.X R6, R14, UR21, RZ, P0, !PT ;  /* 0x000000150e067c10 */ /* 0x002fc600087fe4ff */
[----:B------:R0:W-:Y:S01]  /*e810*/  STL [R1+0xcb0], R5 ;  /* 0x000cb00501007387 */ /* 0x0001e20000100800 */
[----:B--2---:R-:W-:-:S05]  /*e820*/  IADD3 R4, P1, R15, UR20, RZ ;  /* 0x000000140f047c10 */ /* 0x004fca000ff3e0ff */
[----:B------:R1:W-:Y:S01]  /*e830*/  STL [R1+0xcec], R4 ;  /* 0x000cec0401007387 */ /* 0x0003e20000100800 */
[----:B0-----:R-:W-:-:S03]  /*e840*/  IADD3 R5, P0, R13, UR20, RZ ;  /* 0x000000140d057c10 */ /* 0x001fc6000ff1e0ff */
[----:B------:R0:W-:Y:S04]  /*e850*/  STL [R1+0xcb8], R6 ;  /* 0x000cb80601007387 */ /* 0x0001e80000100800 */
[----:B------:R2:W-:Y:S01]  /*e860*/  STL [R1+0xcf4], R5 ;  /* 0x000cf40501007387 */ /* 0x0005e20000100800 */
[----:B-1----:R-:W-:Y:S01]  /*e870*/  IADD3.X R4, R12, UR21, RZ, P4, !PT ;  /* 0x000000150c047c10 */ /* 0x002fe2000a7fe4ff */
[----:B------:R-:W-:Y:S01]  /*e880*/  UIADD3.64 UR20, UR12, 0x100, URZ ;  /* 0x000001000c147897 */ /* 0x000fe2000fffe03f */
[----:B0-----:R-:W-:-:S03]  /*e890*/  IADD3.X R6, R14, UR25, RZ, P3, !PT ;  /* 0x000000190e067c10 */ /* 0x001fc60009ffe4ff */
        /* <DEDUP_REMOVED lines=35> */
[----:B0-----:R-:W-:-:S03]  /*ead0*/  IADD3 R6, P3, R15, UR61, RZ ;  /* 0x0000003d0f067c10 */ /* 0x001fc6000ff7e0ff */
[----:B------:R0:W-:Y:S01]  /*eae0*/  STL [R1+0xd00], R4 ;  /* 0x000d000401007387 */ /* 0x0001e20000100800 */
[----:B--2---:R-:W-:-:S03]  /*eaf0*/  IADD3.X R5, R14, UR44, RZ, P2, !PT ;  /* 0x0000002c0e057c10 */ /* 0x004fc600097fe4ff */
[----:B------:R1:W-:Y:S04]  /*eb00*/  STL [R1+0xd3c], R6 ;  /* 0x000d3c0601007387 */ /* 0x0003e80000100800 */
[----:B------:R2:W-:Y:S01]  /*eb10*/  STL [R1+0xd08], R5 ;  /* 0x000d080501007387 */ /* 0x0005e20000100800 */
[----:B0-----:R-:W-:Y:S02]  /*eb20*/  IADD3 R4, P2, R13, UR61, RZ ;  /* 0x0000003d0d047c10 */ /* 0x001fe4000ff5e0ff */
[----:B-1----:R-:W-:-:S03]  /*eb30*/  IADD3.X R6, R12, UR44, RZ, P6, !PT ;  /* 0x0000002c0c067c10 */ /* 0x002fc6000b7fe4ff */
[----:B------:R0:W-:Y:S01]  /*eb40*/  STL [R1+0xd44], R4 ;  /* 0x000d440401007387 */ /* 0x0001e20000100800 */
[----:B--2---:R-:W-:-:S03]  /*eb50*/  IADD3 R5, P6, R15, UR19, RZ ;  /* 0x000000130f057c10 */ /* 0x004fc6000ffde0ff */
[----:B------:R1:W-:Y:S04]  /*eb60*/  STL [R1+0xd10], R6 ;  /* 0x000d100601007387 */ /* 0x0003e80000100800 */
[----:B------:R2:W-:Y:S01]  /*eb70*/  STL [R1+0xd4c], R5 ;  /* 0x000d4c0501007387 */ /* 0x0005e20000100800 */
[----:B0-----:R-:W-:Y:S02]  /*eb80*/  IADD3.X R4, R14, UR45, RZ, P5, !PT ;  /* 0x0000002d0e047c10 */ /* 0x001fe4000affe4ff */
[----:B-1----:R-:W-:-:S03]  /*eb90*/  IADD3 R6, P5, R13, UR19, RZ ;  /* 0x000000130d067c10 */ /* 0x002fc6000ffbe0ff */
        /* <DEDUP_REMOVED lines=97> */
[----:B------:R-:W-:Y:S01]  /*f1b0*/  UMOV UR42, UR8 ;  /* 0x00000008002a7c82 */ /* 0x000fe20008000000 */
[----:B--2---:R-:W-:Y:S02]  /*f1c0*/  IADD3.X R5, R12, UR57, RZ, P3, !PT ;  /* 0x000000390c057c10 */ /* 0x004fe40009ffe4ff */
        /* <DEDUP_REMOVED lines=9> */
[----:B-1----:R-:W-:-:S03]  /*f260*/  IADD3.X R6, R14, UR59, RZ, P5, !PT ;  /* 0x0000003b0e067c10 */ /* 0x002fc6000affe4ff */
[----:B------:R0:W-:Y:S01]  /*f270*/  STL [R1+0xdf0], R4 ;  /* 0x000df00401007387 */ /* 0x0001e20000100800 */
[----:B--2---:R-:W-:-:S03]  /*f280*/  IADD3.X R5, R12, UR59, RZ, P1, !PT ;  /* 0x0000003b0c057c10 */ /* 0x004fc60008ffe4ff */
        /* <DEDUP_REMOVED lines=8> */
[----:B0-----:R-:W-:Y:S01]  /*f310*/  IADD3.X R4, R12, UR43, RZ, P2, !PT ;  /* 0x0000002b0c047c10 */ /* 0x001fe200097fe4ff */
[----:B------:R-:W-:-:S04]  /*f320*/  UMOV UR43, 0x80000020 ;  /* 0x80000020002b7882 */ /* 0x000fc80000000000 */
[----:B------:R1:W-:Y:S02]  /*f330*/  STL [R1+0xe20], R4 ;  /* 0x000e200401007387 */ /* 0x0003e40000100800 */
.L_x_2:
[----:B0-----:R0:W-:Y:S01]  /*f340*/  STL [R1+0x12d8], R125 ;  /* 0x0012d87d01007387 */ /* 0x0011e20000100800 */
[----:B-1----:R-:W1:Y:S03]  /*f350*/  LDC R4, c[0x0][0x230] ;  /* 0x00008c00ff047b82 */ /* 0x002e660000000800 */
[----:B0-----:R-:W2:Y:S04]  /*f360*/  LDL.LU R125, [R1+0xbcc] ;  /* 0x000bcc00017d7983 */ /* 0x001ea80000300800 */
[----:B------:R0:W-:Y:S04]  /*f370*/  STL [R1+0x12d4], R126 ;  /* 0x0012d47e01007387 */ /* 0x0001e80000100800 */
[----:B0-----:R-:W3:Y:S04]  /*f380*/  LDL.LU R126, [R1+0xbf0] ;  /* 0x000bf000017e7983 */ /* 0x001ee80000300800 */
[----:B------:R0:W-:Y:S04]  /*f390*/  STL [R1+0x12d0], R127 ;  /* 0x0012d07f01007387 */ /* 0x0001e80000100800 */
[----:B0-----:R-:W4:Y:S04]  /*f3a0*/  LDL.LU R127, [R1+0xbc4] ;  /* 0x000bc400017f7983 */ /* 0x001f280000300800 */
[----:B------:R0:W-:Y:S04]  /*f3b0*/  STL [R1+0x12cc], R128 ;  /* 0x0012cc8001007387 */ /* 0x0001e80000100800 */
[----:B0-----:R-:W2:Y:S04]  /*f3c0*/  LDL.LU R128, [R1+0xbe8] ;  /* 0x000be80001807983 */ /* 0x001ea80000300800 */
[----:B------:R0:W-:Y:S04]  /*f3d0*/  STL [R1+0x12c8], R129 ;  /* 0x0012c88101007387 */ /* 0x0001e80000100800 */
[----:B0-----:R-:W4:Y:S04]  /*f3e0*/  LDL.LU R129, [R1+0xbbc] ;  /* 0x000bbc0001817983 */ /* 0x001f280000300800 */
        /* <DEDUP_REMOVED lines=44> */
[----:B-----5:R0:W-:Y:S04]  /*f6b0*/  STL [R1+0x1264], R3 ;  /* 0x0012640301007387 */ /* 0x0201e80000100800 */
[----:B0-----:R-:W1:Y:S01]  /*f6c0*/  LDL.LU R3, [R1+0x64c] ;  /* 0x00064c0001037983 */ /* 0x001e620000300800 */
[----:B------:R-:W-:-:S03]  /*f6d0*/  PRMT R250, RZ, 0x7610, R250 ;  /* 0x00007610fffa7816 */ /* 0x000fc600000000fa */
[----:B------:R0:W-:Y:S04]  /*f6e0*/  STL [R1+0x1260], R2 ;  /* 0x0012600201007387 */ /* 0x0001e80000100800 */
[----:B0-----:R-:W3:Y:S04]  /*f6f0*/  LDL R2, [R1+0xe20] ;  /* 0x000e200001027983 */ /* 0x001ee80000100800 */
[----:B------:R0:W-:Y:S02]  /*f700*/  STL [R1+0x125c], R0 ;  /* 0x00125c0001007387 */ /* 0x0001e40000100800 */
[----:B0-----:R-:W-:Y:S01]  /*f710*/  PRMT R0, RZ, 0x7610, R0 ;  /* 0x00007610ff007816 */ /* 0x001fe20000000000 */
[----:B-1----:R-:W-:Y:S01]  /*f720*/  IMAD R4, R3, -0x40, R4 ;  /* 0xffffffc003047824 */ /* 0x002fe200078e0204 */
[----:B------:R-:W-:Y:S04]  /*f730*/  STL [R1+0x16f0], R3 ;  /* 0x0016f00301007387 */ /* 0x000fe80000100800 */
[C---:B------:R-:W-:Y:S01]  /*f740*/  ISETP.GT.AND P0, PT, R4.reuse, RZ, PT ;  /* 0x000000ff0400720c */ /* 0x040fe20003f04270 */
[----:B------:R0:W-:Y:S01]  /*f750*/  STL [R1+0x14ec], R13 ;  /* 0x0014ec0d01007387 */ /* 0x0001e20000100800 */
[----:B------:R-:W-:-:S11]  /*f760*/  ISETP.GT.AND P1, PT, R4, 0x1, PT ;  /* 0x000000010400780c */ /* 0x000fd60003f24270 */
[----:B------:R-:W-:Y:S02]  /*f770*/  @P0 IMAD.MOV.U32 R6, RZ, RZ, R13 ;  /* 0x000000ffff060224 */ /* 0x000fe400078e000d */
[----:B------:R-:W-:Y:S01]  /*f780*/  @P0 IMAD.MOV.U32 R7, RZ, RZ, R12 ;  /* 0x000000ffff070224 */ /* 0x000fe200078e000c */
[----:B0-----:R-:W2:Y:S04]  /*f790*/  LDL R13, [R1+0xe08] ;  /* 0x000e0800010d7983 */ /* 0x001ea80000100800 */
[----:B------:R0:W-:Y:S04]  /*f7a0*/  STL [R1+0x14e4], R12 ;  /* 0x0014e40c01007387 */ /* 0x0001e80000100800 */
[----:B------:R1:W4:Y:S04]  /*f7b0*/  @P0 LDG.E.U8 R250, desc[UR6][R6.64] ;  /* 0x0000000606fa0981 */ /* 0x000328000c1e1100 */
[----:B0-----:R-:W2:Y:S01]  /*f7c0*/  LDL.LU R12, [R1+0xe0c] ;  /* 0x000e0c00010c7983 */ /* 0x001ea20000300800 */
[----:B-1----:R-:W-:-:S03]  /*f7d0*/  @P0 IMAD.MOV.U32 R6, RZ, RZ, R15 ;  /* 0x000000ffff060224 */ /* 0x002fc600078e000f */
[----:B------:R-:W-:Y:S01]  /*f7e0*/  STL [R1+0x16f4], R15 ;  /* 0x0016f40f01007387 */ /* 0x000fe20000100800 */
[----:B------:R-:W-:-:S03]  /*f7f0*/  @P0 IMAD.MOV.U32 R7, RZ, RZ, R14 ;  /* 0x000000ffff070224 */ /* 0x000fc600078e000e */
[----:B------:R0:W-:Y:S04]  /*f800*/  STL [R1+0x14e0], R14 ;  /* 0x0014e00e01007387 */ /* 0x0001e80000100800 */
[----:B------:R3:W4:Y:S04]  /*f810*/  @P0 LDG.E.U8 R0, desc[UR6][R6.64] ;  /* 0x0000000606000981 */ /* 0x000728000c1e1100 */
[----:B0-----:R-:W2:Y:S01]  /*f820*/  LDL.LU R14, [R1+0xe24] ;  /* 0x000e2400010e7983 */ /* 0x001ea20000300800 */
[----:B------:R-:W-:Y:S01]  /*f830*/  PRMT R172, RZ, 0x7610, R172 ;  /* 0x00007610ffac7816 */ /* 0x000fe200000000ac */
[----:B---3--:R-:W-:-:S02]  /*f840*/  @P1 IMAD.MOV.U32 R7, RZ, RZ, R2 ;  /* 0x000000ffff071224 */ /* 0x008fc400078e0002 */
[----:B----4-:R0:W-:Y:S01]  /*f850*/  STL [R1+0x608], R0 ;  /* 0x0006080001007387 */ /* 0x0101e20000100800 */
[----:B--2---:R-:W-:-:S03]  /*f860*/  @P1 IMAD.MOV.U32 R6, RZ, RZ, R14 ;  /* 0x000000ffff061224 */ /* 0x004fc600078e000e */
[----:B0-----:R-:W2:Y:S04]  /*f870*/  LDL.LU R0, [R1+0xe04] ;  /* 0x000e040001007983 */ /* 0x001ea80000300800 */
[----:B------:R-:W3:Y:S04]  /*f880*/  LDL.LU R2, [R1+0xdfc] ;  /* 0x000dfc0001027983 */ /* 0x000ee80000300800 */
[----:B------:R0:W4:Y:S04]  /*f890*/  @P1 LDG.E.U8 R172, desc[UR6][R6.64] ;  /* 0x0000000606ac1981 */ /* 0x000128000c1e1100 */
[----:B------:R-:W0:Y:S04]  /*f8a0*/  LDL R6, [R1+0xe18] ;  /* 0x000e180001067983 */ /* 0x000e280000100800 */
[----:B------:R-:W0:Y:S01]  /*f8b0*/  LDL R7, [R1+0xe1c] ;  /* 0x000e1c0001077983 */ /* 0x000e220000100800 */
[----:B------:R-:W-:-:S02]  /*f8c0*/  PRMT R15, RZ, 0x7610, R15 ;  /* 0x00007610ff0f7816 */ /* 0x000fc4000000000f */
[----:B0-----:R-:W-:-:S04]  /*f8d0*/  @P1 LOP3.LUT R7, R7, R6, RZ, 0x3c, !PT ;  /* 0x0000000607071212 */ /* 0x001fc800078e3cff */
[----:B------:R-:W-:-:S04]  /*f8e0*/  @P1 LOP3.LUT R6, R7, R6, RZ, 0x3c, !PT ;  /* 0x0000000607061212 */ /* 0x000fc800078e3cff */
[----:B------:R-:W-:-:S05]  /*f8f0*/  @P1 LOP3.LUT R7, R7, R6, RZ, 0x3c, !PT ;  /* 0x0000000607071212 */ /* 0x000fca00078e3cff */
[----:B------:R0:W4:Y:S04]  /*f900*/  @P1 LDG.E.U8 R15, desc[UR6][R6.64] ;  /* 0x00000006060f1981 */ /* 0x000128000c1e1100 */
[----:B------:R-:W0:Y:S04]  /*f910*/  LDL R6, [R1+0xe10] ;  /* 0x000e100001067983 */ /* 0x000e280000100800 */
[----:B------:R-:W0:Y:S01]  /*f920*/  LDL R7, [R1+0xe14] ;  /* 0x000e140001077983 */ /* 0x000e220000100800 */
[----:B------:R-:W-:Y:S02]  /*f930*/  ISETP.GT.AND P2, PT, R4, 0x2, PT ;  /* 0x000000020400780c */ /* 0x000fe40003f44270 */
[----:B------:R-:W-:-:S02]  /*f940*/  PRMT R248, RZ, 0x7610, R248 ;  /* 0x00007610fff87816 */ /* 0x000fc400000000f8 */
[----:B------:R-:W-:-:S09]  /*f950*/  PRMT R3, RZ, 0x7610, R3 ;  /* 0x00007610ff037816 */ /* 0x000fd20000000003 */
[----:B0-----:R-:W-:-:S04]  /*f960*/  @P2 LOP3.LUT R7, R7, R6, RZ, 0x3c, !PT ;  /* 0x0000000607072212 */ /* 0x001fc800078e3cff */
[----:B------:R-:W-:-:S04]  /*f970*/  @P2 LOP3.LUT R6, R7, R6, RZ, 0x3c, !PT ;  /* 0x0000000607062212 */ /* 0x000fc800078e3cff */
[----:B------:R-:W-:-:S05]  /*f980*/  @P2 LOP3.LUT R7, R7, R6, RZ, 0x3c, !PT ;  /* 0x0000000607072212 */ /* 0x000fca00078e3cff */
[----:B------:R0:W4:Y:S02]  /*f990*/  @P2 LDG.E.U8 R248, desc[UR6][R6.64] ;  /* 0x0000000606f82981 */ /* 0x000124000c1e1100 */
[----:B0-----:R-:W-:Y:S02]  /*f9a0*/  @P2 IMAD.MOV.U32 R6, RZ, RZ, R12 ;  /* 0x000000ffff062224 */ /* 0x001fe400078e000c */
[----:B------:R-:W-:Y:S02]  /*f9b0*/  @P2 IMAD.MOV.U32 R7, RZ, RZ, R13 ;  /* 0x000000ffff072224 */ /* 0x000fe400078e000d */
[----:B------:R-:W4:Y:S04]  /*f9c0*/  LDL R13, [R1+0xde4] ;  /* 0x000de400010d7983 */ /* 0x000f280000100800 */
[----:B------:R-:W-:Y:S04]  /*f9d0*/  STL [R1+0x14e8], R12 ;  /* 0x0014e80c01007387 */ /* 0x000fe80000100800 */
[----:B------:R2:W4:Y:S04]  /*f9e0*/  @P2 LDG.E.U8 R3, desc[UR6][R6.64] ;  /* 0x0000000606032981 */ /* 0x000528000c1e1100 */
[----:B------:R-:W3:Y:S01]  /*f9f0*/  LDL R7, [R1+0xe00] ;  /* 0x000e000001077983 */ /* 0x000ee20000100800 */
[----:B------:R-:W-:-:S02]  /*fa00*/  ISETP.GT.AND P0, PT, R4, 0x3, PT ;  /* 0x000000030400780c */ /* 0x000fc40003f04270 */
[----:B------:R-:W-:-:S11]  /*fa10*/  PRMT R18, RZ, 0x7610, R18 ;  /* 0x00007610ff127816 */ /* 0x000fd60000000012 */
[----:B--2---:R-:W-:-:S05]  /*fa20*/  @P0 IMAD.MOV.U32 R6, RZ, RZ, R0 ;  /* 0x000000ffff060224 */ /* 0x004fca00078e0000 */
[----:B---3--:R0:W2:Y:S04]  /*fa30*/  @P0 LDG.E.U8 R18, desc[UR6][R6.64] ;  /* 0x0000000606120981 */ /* 0x0080a8000c1e1100 */
[----:B------:R-:W3:Y:S01]  /*fa40*/  LDL R7, [R1+0xdf8] ;  /* 0x000df80001077983 */ /* 0x000ee20000100800 */
[----:B------:R-:W-:Y:S01]  /*fa50*/  PRMT R252, RZ, 0x7610, R252 ;  /* 0x00007610fffc7816 */ /* 0x000fe200000000fc */
[----:B0-----:R-:W-:Y:S01]  /*fa60*/  @P0 IMAD.MOV.U32 R6, RZ, RZ, R2 ;  /* 0x000000ffff060224 */ /* 0x001fe200078e0002 */
[----:B------:R-:W-:-:S04]  /*fa70*/  ISETP.GT.AND P1, PT, R4, 0x4, PT ;  /* 0x000000040400780c */ /* 0x000fc80003f24270 */
[----:B---3--:R0:W3:Y:S04]  /*fa80*/  @P0 LDG.E.U8 R252, desc[UR6][R6.64] ;  /* 0x0000000606fc0981 */ /* 0x0080e8000c1e1100 */
[----:B------:R-:W0:Y:S04]  /*fa90*/  LDL R6, [R1+0xdf0] ;  /* 0x000df00001067983 */ /* 0x000e280000100800 */
[----:B------:R-:W0:Y:S01]  /*faa0*/  LDL R7, [R1+0xdf4] ;  /* 0x000df40001077983 */ /* 0x000e220000100800 */
[----:B------:R-:W-:Y:S02]  /*fab0*/  PRMT R246, RZ, 0x7610, R246 ;  /* 0x00007610fff67816 */ /* 0x000fe400000000f6 */
[----:B0-----:R-:W-:-:S04]  /*fac0*/  @P1 LOP3.LUT R7, R7, R6, RZ, 0x3c, !PT ;  /* 0x0000000607071212 */ /* 0x001fc800078e3cff */
[----:B------:R-:W-:-:S04]  /*fad0*/  @P1 LOP3.LUT R6, R7, R6, RZ, 0x3c, !PT ;  /* 0x0000000607061212 */ /* 0x000fc800078e3cff */
[----:B------:R-:W-:-:S05]  /*fae0*/  @P1 LOP3.LUT R7, R7, R6, RZ, 0x3c, !PT ;  /* 0x0000000607071212 */ /* 0x000fca00078e3cff */
[----:B------:R0:W3:Y:S04]  /*faf0*/  @P1 LDG.E.U8 R246, desc[UR6][R6.64] ;  /* 0x0000000606f61981 */ /* 0x0000e8000c1e1100 */
[----:B------:R-:W0:Y:S04]  /*fb00*/  LDL R6, [R1+0xde8] ;  /* 0x000de80001067983 */ /* 0x000e280000100800 */
[----:B------:R-:W0:Y:S01]  /*fb10*/  LDL R7, [R1+0xdec] ;  /* 0x000dec0001077983 */ /* 0x000e220000100800 */
[----:B------:R-:W-:Y:S02]  /*fb20*/  PRMT R251, RZ, 0x7610, R251 ;  /* 0x00007610fffb7816 */ /* 0x000fe400000000fb */
[----:B------:R-:W-:-:S02]  /*fb30*/  ISETP.GT.AND P2, PT, R4, 0x5, PT ;  /* 0x000000050400780c */ /* 0x000fc40003f44270 */
[----:B0-----:R-:W-:-:S04]  /*fb40*/  @P1 LOP3.LUT R7, R7, R6, RZ, 0x3c, !PT ;  /* 0x0000000607071212 */ /* 0x001fc800078e3cff */
[----:B------:R-:W-:-:S04]  /*fb50*/  @P1 LOP3.LUT R6, R7, R6, RZ, 0x3c, !PT ;  /* 0x0000000607061212 */ /* 0x000fc800078e3cff */
[----:B------:R-:W-:-:S05]  /*fb60*/  @P1 LOP3.LUT R7, R7, R6, RZ, 0x3c, !PT ;  /* 0x0000000607071212 */ /* 0x000fca00078e3cff */
[----:B------:R4:W3:Y:S04]  /*fb70*/  @P1 LDG.E.U8 R251, desc[UR6][R6.64] ;  /* 0x0000000606fb1981 */ /* 0x0008e8000c1e1100 */
[----:B------:R-:W2:Y:S01]  /*fb80*/  LDL R7, [R1+0xde0] ;  /* 0x000de00001077983 */ /* 0x000ea20000100800 */
[----:B------:R-:W-:Y:S01]  /*fb90*/  PRMT R168, RZ, 0x7610, R168 ;  /* 0x00007610ffa87816 */ /* 0x000fe200000000a8 */
[----:B----4-:R-:W-:Y:S01]  /*fba0*/  @P2 IMAD.MOV.U32 R6, RZ, RZ, R13 ;  /* 0x000000ffff062224 */ /* 0x010fe200078e000d */
[----:B------:R-:W-:Y:S01]  /*fbb0*/  PRMT R249, RZ, 0x7610, R249 ;  /* 0x00007610fff97816 */ /* 0x000fe200000000f9 */
[----:B------:R-:W4:Y:S04]  /*fbc0*/  LDL R13, [R1+0xdbc] ;  /* 0x000dbc00010d7983 */ /* 0x000f280000100800 */
[----:B--2---:R0:W2:Y:S04]  /*fbd0*/  @P2 LDG.E.U8 R168, desc[UR6][R6.64] ;  /* 0x0000000606a82981 */ /* 0x0040a8000c1e1100 */
[----:B------:R-:W0:Y:S04]  /*fbe0*/  LDL R6, [R1+0xdd8] ;  /* 0x000dd80001067983 */ /* 0x000e280000100800 */
[----:B------:R-:W0:Y:S02]  /*fbf0*/  LDL R7, [R1+0xddc] ;  /* 0x000ddc0001077983 */ /* 0x000e240000100800 */
[----:B0-----:R-:W-:-:S04]  /*fc00*/  @P2 LOP3.LUT R7, R7, R6, RZ, 0x3c, !PT ;  /* 0x0000000607072212 */ /* 0x001fc800078e3cff */
[----:B------:R-:W-:-:S04]  /*fc10*/  @P2 LOP3.LUT R6, R7, R6, RZ, 0x3c, !PT ;  /* 0x0000000607062212 */ /* 0x000fc800078e3cff */
[----:B------:R-:W-:-:S05]  /*fc20*/  @P2 LOP3.LUT R7, R7, R6, RZ, 0x3c, !PT ;  /* 0x0000000607072212 */ /* 0x000fca00078e3cff */
[----:B------:R0:W2:Y:S04]  /*fc30*/  @P2 LDG.E.U8 R249, desc[UR6][R6.64] ;  /* 0x0000000606f92981 */ /* 0x0000a8000c1e1100 */
[----:B------:R-:W0:Y:S04]  /*fc40*/  LDL R6, [R1+0xdd0] ;  /* 0x000dd00001067983 */ /* 0x000e280000100800 */
[----:B------:R-:W0:Y:S01]  /*fc50*/  LDL R7, [R1+0xdd4] ;  /* 0x000dd40001077983 */ /* 0x000e220000100800 */
[----:B------:R-:W-:Y:S02]  /*fc60*/  ISETP.GT.AND P0, PT, R4, 0x6, PT ;  /* 0x000000060400780c */ /* 0x000fe40003f04270 */
[----:B------:R-:W-:-:S11]  /*fc70*/  PRMT R244, RZ, 0x7610, R244 ;  /* 0x00007610fff47816 */ /* 0x000fd600000000f4 */
[----:B0-----:R-:W-:-:S04]  /*fc80*/  @P0 LOP3.LUT R7, R7, R6, RZ, 0x3c, !PT ;  /* 0x0000000607070212 */ /* 0x001fc800078e3cff */
[----:B------:R-:W-:-:S04]  /*fc90*/  @P0 LOP3.LUT R6, R7, R6, RZ, 0x3c, !PT ;  /* 0x0000000607060212 */ /* 0x000fc800078e3cff */
[----:B------:R-:W-:-:S05]  /*fca0*/  @P0 LOP3.LUT R7, R7, R6, RZ, 0x3c, !PT ;  /* 0x0000000607070212 */ /* 0x000fca00078e3cff */
[----:B------:R0:W2:Y:S04]  /*fcb0*/  @P0 LDG.E.U8 R244, desc[UR6][R6.64] ;  /* 0x0000000606f40981 */ /* 0x0000a8000c1e1100 */
[----:B------:R-:W0:Y:S04]  /*fcc0*/  LDL R6, [R1+0xdc8] ;  /* 0x000dc80001067983 */ /* 0x000e280000100800 */
[----:B------:R-:W0:Y:S01]  /*fcd0*/  LDL R7, [R1+0xdcc] ;  /* 0x000dcc0001077983 */ /* 0x000e220000100800 */
[----:B------:R-:W-:Y:S02]  /*fce0*/  PRMT R247, RZ, 0x7610, R247 ;  /* 0x00007610fff77816 */ /* 0x000fe400000000f7 */
        /* <DEDUP_REMOVED lines=12> */
[----:B------:R-:W3:Y:S01]  /*fdb0*/  LDL R7, [R1+0xdb8] ;  /* 0x000db80001077983 */ /* 0x000ee20000100800 */
[----:B------:R-:W-:Y:S01]  /*fdc0*/  PRMT R245, RZ, 0x7610, R245 ;  /* 0x00007610fff57816 */ /* 0x000fe200000000f5 */
[----:B----4-:R-:W-:Y:S01]  /*fdd0*/  @P1 IMAD.MOV.U32 R6, RZ, RZ, R13 ;  /* 0x000000ffff061224 */ /* 0x010fe200078e000d */
[----:B------:R-:W-:Y:S01]  /*fde0*/  ISETP.GT.AND P2, PT, R4, 0x8, PT ;  /* 0x000000080400780c */ /* 0x000fe20003f44270 */
[----:B------:R-:W4:Y:S04]  /*fdf0*/  LDL R13, [R1+0xd94] ;  /* 0x000d9400010d7983 */ /* 0x000f280000100800 */
[----:B---3--:R0:W3:Y:S04]  /*fe00*/  @P1 LDG.E.U8 R245, desc[UR6][R6.64] ;  /* 0x0000000606f51981 */ /* 0x0080e8000c1e1100 */
[----:B------:R-:W0:Y:S04]  /*fe10*/  LDL R6, [R1+0xdb0] ;  /* 0x000db00001067983 */ /* 0x000e280000100800 */
[----:B------:R-:W0:Y:S01]  /*fe20*/  LDL R7, [R1+0xdb4] ;  /* 0x000db40001077983 */ /* 0x000e220000100800 */
[----:B------:R-:W-:-:S02]  /*fe30*/  PRMT R241, RZ, 0x7610, R241 ;  /* 0x00007610fff17816 */ /* 0x000fc400000000f1 */
[----:B0-----:R-:W-:-:S04]  /*fe40*/  @P2 LOP3.LUT R7, R7, R6, RZ, 0x3c, !PT ;  /* 0x0000000607072212 */ /* 0x001fc800078e3cff */
[----:B------:R-:W-:-:S04]  /*fe50*/  @P2 LOP3.LUT R6, R7, R6, RZ, 0x3c, !PT ;  /* 0x0000000607062212 */ /* 0x000fc800078e3cff */
[----:B------:R-:W-:-:S05]  /*fe60*/  @P2 LOP3.LUT R7, R7, R6, RZ, 0x3c, !PT ;  /* 0x0000000607072212 */ /* 0x000fca00078e3cff */
[----:B------:R0:W3:Y:S04]  /*fe70*/  @P2 LDG.E.U8 R241, desc[UR6][R6.64] ;  /* 0x0000000606f12981 */ /* 0x0000e8000c1e1100 */
        /* <DEDUP_REMOVED lines=9> */
[----:B------:R-:W-:Y:S02]  /*ff10*/  ISETP.GT.AND P0, PT, R4, 0x9, PT ;  /* 0x000000090400780c */ /* 0x000fe40003f04270 */
[----:B------:R-:W-:-:S11]  /*ff20*/  PRMT R239, RZ, 0x7610, R239 ;  /* 0x00007610ffef7816 */ /* 0x000fd600000000ef */
        /* <DEDUP_REMOVED lines=232> */
[----:B------:R-:W2:Y:S01]  /*10db0*/  LDL R7, [R1+0xc98] ;  /* 0x000c980001077983 */ /* 0x000ea20000100800 */
[----:B------:R-:W-:Y:S01]  /*10dc0*/  PRMT R211, RZ, 0x7610, R211 ;  /* 0x00007610ffd37816 */ /* 0x000fe200000000d3 */
[----:B----4-:R-:W-:Y:S01]  /*10dd0*/  @P1 IMAD.MOV.U32 R6, RZ, RZ, R13 ;  /* 0x000000ffff061224 */ /* 0x010fe200078e000d */
[----:B------:R-:W-:Y:S01]  /*10de0*/  ISETP.GT.AND P0, PT, R4, 0x1a, PT ;  /* 0x0000001a0400780c */ /* 0x000fe20003f04270 */
[----:B------:R-:W4:Y:S04]  /*10df0*/  LDL R13, [R1+0xc74] ;  /* 0x000c7400010d7983 */ /* 0x000f280000100800 */
[----:B--2---:R0:W2:Y:S04]  /*10e00*/  @P1 LDG.E.U8 R211, desc[UR6][R6.64] ;  /* 0x0000000606d31981 */ /* 0x0040a8000c1e1100 */
[----:B------:R-:W0:Y:S04]  /*10e10*/  LDL R6, [R1+0xc90] ;  /* 0x000c900001067983 */ /* 0x000e280000100800 */
[----:B------:R-:W0:Y:S01]  /*10e20*/  LDL R7, [R1+0xc94] ;  /* 0x000c940001077983 */ /* 0x000e220000100800 */
[----:B------:R-:W-:-:S02]  /*10e30*/  PRMT R207, RZ, 0x7610, R207 ;  /* 0x00007610ffcf7816 */ /* 0x000fc400000000cf */
        /* <DEDUP_REMOVED lines=22> */
[----:B------:R-:W-:-:S02]  /*10fa0*/  ISETP.GT.AND P0, PT, R4, 0x1c, PT ;  /* 0x0000001c0400780c */ /* 0x000fc40003f04270 */
[----:B0-----:R-:W-:-:S04]  /*10fb0*/  @P1 LOP3.LUT R7, R7, R6, RZ, 0x3c, !PT ;  /* 0x0000000607071212 */ /* 0x001fc800078e3cff */
[----:B------:R-:W-:-:S04]  /*10fc0*/  @P1 LOP3.LUT R6, R7, R6, RZ, 0x3c, !PT ;  /* 0x0000000607061212 */ /* 0x000fc800078e3cff */
[----:B------:R-:W-:-:S05]  /*10fd0*/  @P1 LOP3.LUT R7, R7, R6, RZ, 0x3c, !PT ;  /* 0x0000000607071212 */ /* 0x000fca00078e3cff */
[----:B------:R4:W2:Y:S04]  /*10fe0*/  @P1 LDG.E.U8 R206, desc[UR6][R6.64] ;  /* 0x0000000606ce1981 */ /* 0x0008a8000c1e1100 */
[----:B------:R-:W3:Y:S01]  /*10ff0*/  LDL R7, [R1+0xc70] ;  /* 0x000c700001077983 */ /* 0x000ee20000100800 */
[----:B------:R-:W-:Y:S01]  /*11000*/  PRMT R199, RZ, 0x7610, R199 ;  /* 0x00007610ffc77816 */ /* 0x000fe200000000c7 */
[----:B----4-:R-:W-:Y:S01]  /*11010*/  @P0 IMAD.MOV.U32 R6, RZ, RZ, R13 ;  /* 0x000000ffff060224 */ /* 0x010fe200078e000d */
[----:B------:R-:W-:Y:S01]  /*11020*/  PRMT R202, RZ, 0x7610, R202 ;  /* 0x00007610ffca7816 */ /* 0x000fe200000000ca */
[----:B------:R-:W4:Y:S04]  /*11030*/  LDL R13, [R1+0xc4c] ;  /* 0x000c4c00010d7983 */ /* 0x000f280000100800 */
[----:B---3--:R0:W3:Y:S04]  /*11040*/  @P0 LDG.E.U8 R199, desc[UR6][R6.64] ;  /* 0x0000000606c70981 */ /* 0x0080e8000c1e1100 */
[----:B------:R-:W0:Y:S04]  /*11050*/  LDL R6, [R1+0xc68] ;  /* 0x000c680001067983 */ /* 0x000e280000100800 */
[----:B------:R-:W0:Y:S02]  /*11060*/  LDL R7, [R1+0xc6c] ;  /* 0x000c6c0001077983 */ /* 0x000e240000100800 */
        /* <DEDUP_REMOVED lines=104> */
[----:B------:R-:W0:Y:S01]  /*116f0*/  LDL R7, [R1+0xbf4] ;  /* 0x000bf40001077983 */ /* 0x000e220000100800 */
[----:B------:R-:W-:-:S03]  /*11700*/  PRMT R171, RZ, 0x7610, R171 ;  /* 0x00007610ffab7816 */ /* 0x000fc600000000ab */
[----:B0-----:R-:W-:Y:S02]  /*11710*/  @P0 IMAD.MOV.U32 R6, RZ, RZ, R7 ;  /* 0x000000ffff060224 */ /* 0x001fe400078e0007 */
[----:B------:R-:W-:-:S05]  /*11720*/  @P0 IMAD.MOV.U32 R7, RZ, RZ, R126 ;  /* 0x000000ffff070224 */ /* 0x000fca00078e007e */
[----:B------:R0:W2:Y:S04]  /*11730*/  @P0 LDG.E.U8 R171, desc[UR6][R6.64] ;  /* 0x0000000606ab0981 */ /* 0x0000a8000c1e1100 */
[----:B------:R-:W0:Y:S01]  /*11740*/  LDL R7, [R1+0xbec] ;  /* 0x000bec0001077983 */ /* 0x000e220000100800 */
[----:B------:R-:W-:Y:S02]  /*11750*/  PRMT R205, RZ, 0x7610, R205 ;  /* 0x00007610ffcd7816 */ /* 0x000fe400000000cd */
[----:B------:R-:W-:Y:S01]  /*11760*/  ISETP.GT.AND P1, PT, R4, 0x25, PT ;  /* 0x000000250400780c */ /* 0x000fe20003f24270 */
[----:B0-----:R-:W-:Y:S02]  /*11770*/  @P0 IMAD.MOV.U32 R6, RZ, RZ, R7 ;  /* 0x000000ffff060224 */ /* 0x001fe400078e0007 */
[----:B------:R-:W-:-:S05]  /*11780*/  @P0 IMAD.MOV.U32 R7, RZ, RZ, R128 ;  /* 0x000000ffff070224 */ /* 0x000fca00078e0080 */
[----:B------:R0:W2:Y:S04]  /*11790*/  @P0 LDG.E.U8 R205, desc[UR6][R6.64] ;  /* 0x0000000606cd0981 */ /* 0x0000a8000c1e1100 */
[----:B------:R-:W0:Y:S01]  /*117a0*/  LDL R7, [R1+0xbe4] ;  /* 0x000be40001077983 */ /* 0x000e220000100800 */
[----:B------:R-:W-:Y:S01]  /*117b0*/  PRMT R167, RZ, 0x7610, R167 ;  /* 0x00007610ffa77816 */ /* 0x000fe200000000a7 */
[----:B0-----:R-:W-:Y:S02]  /*117c0*/  @P1 IMAD.MOV.U32 R6, RZ, RZ, R7 ;  /* 0x000000ffff061224 */ /* 0x001fe400078e0007 */
[----:B------:R-:W-:-:S05]  /*117d0*/  @P1 IMAD.MOV.U32 R7, RZ, RZ, R130 ;  /* 0x000000ffff071224 */ /* 0x000fca00078e0082 */
[----:B------:R0:W2:Y:S04]  /*117e0*/  @P1 LDG.E.U8 R167, desc[UR6][R6.64] ;  /* 0x0000000606a71981 */ /* 0x0000a8000c1e1100 */
[----:B------:R-:W0:Y:S01]  /*117f0*/  LDL R7, [R1+0xbdc] ;  /* 0x000bdc0001077983 */ /* 0x000e220000100800 */
[----:B------:R-:W-:Y:S02]  /*11800*/  ISETP.GT.AND P0, PT, R4, 0x26, PT ;  /* 0x000000260400780c */ /* 0x000fe40003f04270 */
[----:B------:R-:W-:Y:S02]  /*11810*/  PRMT R201, RZ, 0x7610, R201 ;  /* 0x00007610ffc97816 */ /* 0x000fe400000000c9 */
[----:B------:R-:W-:Y:S02]  /*11820*/  PRMT R163, RZ, 0x7610, R163 ;  /* 0x00007610ffa37816 */ /* 0x000fe400000000a3 */
[----:B------:R-:W-:-:S02]  /*11830*/  PRMT R197, RZ, 0x7610, R197 ;  /* 0x00007610ffc57816 */ /* 0x000fc400000000c5 */
[----:B------:R-:W-:Y:S02]  /*11840*/  PRMT R160, RZ, 0x7610, R160 ;  /* 0x00007610ffa07816 */ /* 0x000fe400000000a0 */
[----:B------:R-:W-:Y:S02]  /*11850*/  PRMT R192, RZ, 0x7610, R192 ;  /* 0x00007610ffc07816 */ /* 0x000fe400000000c0 */
[----:B------:R-:W-:Y:S02]  /*11860*/  PRMT R157, RZ, 0x7610, R157 ;  /* 0x00007610ff9d7816 */ /* 0x000fe4000000009d */
[----:B------:R-:W-:Y:S01]  /*11870*/  PRMT R186, RZ, 0x7610, R186 ;  /* 0x00007610ffba7816 */ /* 0x000fe200000000ba */
[----:B0-----:R-:W-:Y:S02]  /*11880*/  @P1 IMAD.MOV.U32 R6, RZ, RZ, R7 ;  /* 0x000000ffff061224 */ /* 0x001fe400078e0007 */
[----:B------:R-:W-:-:S05]  /*11890*/  @P1 IMAD.MOV.U32 R7, RZ, RZ, R132 ;  /* 0x000000ffff071224 */ /* 0x000fca00078e0084 */
[----:B------:R4:W2:Y:S02]  /*118a0*/  @P1 LDG.E.U8 R201, desc[UR6][R6.64] ;  /* 0x0000000606c91981 */ /* 0x0008a4000c1e1100 */
[----:B----4-:R-:W-:Y:S02]  /*118b0*/  @P0 IMAD.MOV.U32 R6, RZ, RZ, R13 ;  /* 0x000000ffff060224 */ /* 0x010fe400078e000d */
[----:B------:R-:W4:Y:S01]  /*118c0*/  LDL.LU R13, [R1+0xb88] ;  /* 0x000b8800010d7983 */ /* 0x000f220000300800 */
[----:B------:R-:W-:Y:S01]  /*118d0*/  @P0 IMAD.MOV.U32 R7, RZ, RZ, R134 ;  /* 0x000000ffff070224 */ /* 0x000fe200078e0086 */
[----:B------:R-:W-:-:S04]  /*118e0*/  ISETP.GT.AND P1, PT, R4, 0x27, PT ;  /* 0x000000270400780c */ /* 0x000fc80003f24270 */
[----:B------:R0:W2:Y:S02]  /*118f0*/  @P0 LDG.E.U8 R163, desc[UR6][R6.64] ;  /* 0x0000000606a30981 */ /* 0x0000a4000c1e1100 */
[----:B0-----:R-:W-:Y:S02]  /*11900*/  @P0 IMAD.MOV.U32 R6, RZ, RZ, R125 ;  /* 0x000000ffff060224 */ /* 0x001fe400078e007d */
[----:B------:R-:W-:-:S05]  /*11910*/  @P0 IMAD.MOV.U32 R7, RZ, RZ, R136 ;  /* 0x000000ffff070224 */ /* 0x000fca00078e0088 */
[----:B------:R0:W2:Y:S01]  /*11920*/  @P0 LDG.E.U8 R197, desc[UR6][R6.64] ;  /* 0x0000000606c50981 */ /* 0x0000a2000c1e1100 */
[----:B------:R-:W-:Y:S01]  /*11930*/  ISETP.GT.AND P0, PT, R4, 0x28, PT ;  /* 0x000000280400780c */ /* 0x000fe20003f04270 */
[----:B0-----:R-:W-:Y:S02]  /*11940*/  @P1 IMAD.MOV.U32 R6, RZ, RZ, R127 ;  /* 0x000000ffff061224 */ /* 0x001fe400078e007f */
[----:B------:R-:W-:-:S05]  /*11950*/  @P1 IMAD.MOV.U32 R7, RZ, RZ, R138 ;  /* 0x000000ffff071224 */ /* 0x000fca00078e008a */
[----:B------:R0:W2:Y:S02]  /*11960*/  @P1 LDG.E.U8 R160, desc[UR6][R6.64] ;  /* 0x0000000606a01981 */ /* 0x0000a4000c1e1100 */
[----:B0-----:R-:W-:Y:S02]  /*11970*/  @P1 IMAD.MOV.U32 R6, RZ, RZ, R129 ;  /* 0x000000ffff061224 */ /* 0x001fe400078e0081 */
[----:B------:R-:W-:-:S05]  /*11980*/  @P1 IMAD.MOV.U32 R7, RZ, RZ, R140 ;  /* 0x000000ffff071224 */ /* 0x000fca00078e008c */
[----:B------:R0:W2:Y:S01]  /*11990*/  @P1 LDG.E.U8 R192, desc[UR6][R6.64] ;  /* 0x0000000606c01981 */ /* 0x0000a2000c1e1100 */
[----:B------:R-:W-:Y:S01]  /*119a0*/  ISETP.GT.AND P1, PT, R4, 0x29, PT ;  /* 0x000000290400780c */ /* 0x000fe20003f24270 */
[----:B0-----:R-:W-:Y:S02]  /*119b0*/  @P0 IMAD.MOV.U32 R6, RZ, RZ, R131 ;  /* 0x000000ffff060224 */ /* 0x001fe400078e0083 */
[----:B------:R-:W-:-:S05]  /*119c0*/  @P0 IMAD.MOV.U32 R7, RZ, RZ, R142 ;  /* 0x000000ffff070224 */ /* 0x000fca00078e008e */
[----:B------:R0:W2:Y:S01]  /*119d0*/  @P0 LDG.E.U8 R157, desc[UR6][R6.64] ;  /* 0x00000006069d0981 */ /* 0x0000a2000c1e1100 */
[----:B------:R-:W-:Y:S01]  /*119e0*/  PRMT R155, RZ, 0x7610, R155 ;  /* 0x00007610ff9b7816 */ /* 0x000fe2000000009b */
[----:B0-----:R-:W-:Y:S02]  /*119f0*/  @P0 IMAD.MOV.U32 R6, RZ, RZ, R133 ;  /* 0x000000ffff060224 */ /* 0x001fe400078e0085 */
[----:B------:R-:W-:-:S05]  /*11a00*/  @P0 IMAD.MOV.U32 R7, RZ, RZ, R144 ;  /* 0x000000ffff070224 */ /* 0x000fca00078e0090 */
[----:B------:R0:W2:Y:S01]  /*11a10*/  @P0 LDG.E.U8 R186, desc[UR6][R6.64] ;  /* 0x0000000606ba0981 */ /* 0x0000a2000c1e1100 */
[----:B------:R-:W-:Y:S02]  /*11a20*/  ISETP.GT.AND P0, PT, R4, 0x2a, PT ;  /* 0x0000002a0400780c */ /* 0x000fe40003f04270 */
[----:B------:R-:W-:Y:S01]  /*11a30*/  PRMT R181, RZ, 0x7610, R181 ;  /* 0x00007610ffb57816 */ /* 0x000fe200000000b5 */
[----:B0-----:R-:W-:Y:S02]  /*11a40*/  @P1 IMAD.MOV.U32 R6, RZ, RZ, R135 ;  /* 0x000000ffff061224 */ /* 0x001fe400078e0087 */
[----:B------:R-:W-:-:S05]  /*11a50*/  @P1 IMAD.MOV.U32 R7, RZ, RZ, R146 ;  /* 0x000000ffff071224 */ /* 0x000fca00078e0092 */
[----:B------:R0:W2:Y:S01]  /*11a60*/  @P1 LDG.E.U8 R155, desc[UR6][R6.64] ;  /* 0x00000006069b1981 */ /* 0x0000a2000c1e1100 */
[----:B------:R-:W-:Y:S01]  /*11a70*/  PRMT R153, RZ, 0x7610, R153 ;  /* 0x00007610ff997816 */ /* 0x000fe20000000099 */
[----:B0-----:R-:W-:Y:S02]  /*11a80*/  @P1 IMAD.MOV.U32 R6, RZ, RZ, R137 ;  /* 0x000000ffff061224 */ /* 0x001fe400078e0089 */
[----:B------:R-:W-:-:S05]  /*11a90*/  @P1 IMAD.MOV.U32 R7, RZ, RZ, R148 ;  /* 0x000000ffff071224 */ /* 0x000fca00078e0094 */
[----:B------:R0:W2:Y:S01]  /*11aa0*/  @P1 LDG.E.U8 R181, desc[UR6][R6.64] ;  /* 0x0000000606b51981 */ /* 0x0000a2000c1e1100 */
[----:B------:R-:W-:Y:S01]  /*11ab0*/  PRMT R177, RZ, 0x7610, R177 ;  /* 0x00007610ffb17816 */ /* 0x000fe200000000b1 */
[----:B0-----:R-:W-:Y:S02]  /*11ac0*/  @P0 IMAD.MOV.U32 R6, RZ, RZ, R139 ;  /* 0x000000ffff060224 */ /* 0x001fe400078e008b */
[----:B------:R-:W-:-:S05]  /*11ad0*/  @P0 IMAD.MOV.U32 R7, RZ, RZ, R150 ;  /* 0x000000ffff070224 */ /* 0x000fca00078e0096 */
[----:B------:R0:W2:Y:S02]  /*11ae0*/  @P0 LDG.E.U8 R153, desc[UR6][R6.64] ;  /* 0x0000000606990981 */ /* 0x0000a4000c1e1100 */
[----:B0-----:R-:W-:Y:S02]  /*11af0*/  @P0 IMAD.MOV.U32 R6, RZ, RZ, R141 ;  /* 0x000000ffff060224 */ /* 0x001fe400078e008d */
[----:B----4-:R-:W-:-:S05]  /*11b00*/  @P0 IMAD.MOV.U32 R7, RZ, RZ, R13 ;  /* 0x000000ffff070224 */ /* 0x010fca00078e000d */
[----:B------:R0:W4:Y:S04]  /*11b10*/  @P0 LDG.E.U8 R177, desc[UR6][R6.64] ;  /* 0x0000000606b10981 */ /* 0x000128000c1e1100 */
[----:B------:R-:W3:Y:S01]  /*11b20*/  LDL R7, [R1+0xb80] ;  /* 0x000b800001077983 */ /* 0x000ee20000100800 */
[----:B------:R-:W-:Y:S02]  /*11b30*/  ISETP.GT.AND P1, PT, R4, 0x2b, PT ;  /* 0x0000002b0400780c */ /* 0x000fe40003f24270 */
[----:B------:R-:W-:-:S11]  /*11b40*/  PRMT R23, RZ, 0x7610, R23 ;  /* 0x00007610ff177816 */ /* 0x000fd60000000017 */
[----:B0-----:R-:W-:-:S05]  /*11b50*/  @P1 IMAD.MOV.U32 R6, RZ, RZ, R143 ;  /* 0x000000ffff061224 */ /* 0x001fca00078e008f */
[----:B---3--:R0:W3:Y:S04]  /*11b60*/  @P1 LDG.E.U8 R23, desc[UR6][R6.64] ;  /* 0x0000000606171981 */ /* 0x0080e8000c1e1100 */
[----:B------:R-:W2:Y:S01]  /*11b70*/  LDL R7, [R1+0xb78] ;  /* 0x000b780001077983 */ /* 0x000ea20000100800 */
[----:B------:R-:W-:Y:S01]  /*11b80*/  PRMT R173, RZ, 0x7610, R173 ;  /* 0x00007610ffad7816 */ /* 0x000fe200000000ad */
[----:B0-----:R-:W-:Y:S01]  /*11b90*/  @P1 IMAD.MOV.U32 R6, RZ, RZ, R145 ;  /* 0x000000ffff061224 */ /* 0x001fe200078e0091 */
[C---:B------:R-:W-:Y:S02]  /*11ba0*/  ISETP.GT.AND P0, PT, R4.reuse, 0x2c, PT ;  /* 0x0000002c0400780c */ /* 0x040fe40003f04270 */
[----:B------:R-:W-:Y:S02]  /*11bb0*/  PRMT R21, RZ, 0x7610, R21 ;  /* 0x00007610ff157816 */ /* 0x000fe40000000015 */
[----:B--2---:R0:W2:Y:S04]  /*11bc0*/  @P1 LDG.E.U8 R173, desc[UR6][R6.64] ;  /* 0x0000000606ad1981 */ /* 0x0040a8000c1e1100 */
[----:B------:R-:W4:Y:S05]  /*11bd0*/  LDL R7, [R1+0xb70] ;  /* 0x000b700001077983 */ /* 0x000f2a0000100800 */
[----:B0-----:R-:W-:Y:S01]  /*11be0*/  @P0 IMAD.MOV.U32 R6, RZ, RZ, R147 ;  /* 0x000000ffff060224 */ /* 0x001fe200078e0093 */
[----:B------:R-:W-:-:S02]  /*11bf0*/  ISETP.GT.AND P1, PT, R4, 0x2d, PT ;  /* 0x0000002d0400780c */ /* 0x000fc40003f24270 */
[----:B------:R-:W-:Y:S02]  /*11c00*/  PRMT R169, RZ, 0x7610, R169 ;  /* 0x00007610ffa97816 */ /* 0x000fe400000000a9 */
[----:B----4-:R0:W4:Y:S04]  /*11c10*/  @P0 LDG.E.U8 R21, desc[UR6][R6.64] ;  /* 0x0000000606150981 */ /* 0x010128000c1e1100 */
[----:B------:R-:W3:Y:S01]  /*11c20*/  LDL R7, [R1+0xb68] ;  /* 0x000b680001077983 */ /* 0x000ee20000100800 */
[----:B0-----:R-:W-:-:S05]  /*11c30*/  @P0 IMAD.MOV.U32 R6, RZ, RZ, R149 ;  /* 0x000000ffff060224 */ /* 0x001fca00078e0095 */
[----:B---3--:R0:W3:Y:S04]  /*11c40*/  @P0 LDG.E.U8 R169, desc[UR6][R6.64] ;  /* 0x0000000606a90981 */ /* 0x0080e8000c1e1100 */
[----:B------:R-:W2:Y:S01]  /*11c50*/  LDL R7, [R1+0xb60] ;  /* 0x000b600001077983 */ /* 0x000ea20000100800 */
[----:B0-----:R-:W-:-:S03]  /*11c60*/  @P1 IMAD.MOV.U32 R6, RZ, RZ, R151 ;  /* 0x000000ffff061224 */ /* 0x001fc600078e0097 */
[----:B------:R0:W-:Y:S04]  /*11c70*/  STL.64 [R1+0x14d8], R150 ;  /* 0x0014d89601007387 */ /* 0x0001e80000100a00 */
[----:B0-----:R-:W4:Y:S04]  /*11c80*/  LDL R150, [R1+0xb30] ;  /* 0x000b300001967983 */ /* 0x001f280000100800 */
[----:B------:R-:W3:Y:S04]  /*11c90*/  LDL R151, [R1+0xb34] ;  /* 0x000b340001977983 */ /* 0x000ee80000100800 */
        /* <DEDUP_REMOVED lines=15> */
[----:B------:R-:W-:Y:S04]  /*11d90*/  STL.64 [R1+0x14a8], R138 ;  /* 0x0014a88a01007387 */ /* 0x000fe80000100a00 */
        /* <DEDUP_REMOVED lines=49> */
[----:B------:R0:W-:Y:S04]  /*120b0*/  STL.64 [R1+0x1318], R38 ;  /* 0x0013182601007387 */ /* 0x0001e80000100a00 */
[----:B------:R1:W-:Y:S04]  /*120c0*/  STL.64 [R1+0x1310], R36 ;  /* 0x0013102401007387 */ /* 0x0003e80000100a00 */
[----:B------:R-:W-:Y:S04]  /*120d0*/  STL.64 [R1+0x1308], R34 ;  /* 0x0013082201007387 */ /* 0x000fe80000100a00 */
[----:B------:R-:W-:Y:S04]  /*120e0*/  STL.64 [R1+0x1300], R32 ;  /* 0x0013002001007387 */ /* 0x000fe80000100a00 */
[----:B------:R2:W-:Y:S04]  /*120f0*/  STL.64 [R1+0x12f8], R30 ;  /* 0x0012f81e01007387 */ /* 0x0005e80000100a00 */
[----:B------:R-:W-:Y:S04]  /*12100*/  STL.64 [R1+0x12f0], R28 ;  /* 0x0012f01c01007387 */ /* 0x000fe80000100a00 */
[----:B------:R2:W-:Y:S04]  /*12110*/  STL.64 [R1+0x12e8], R26 ;  /* 0x0012e81a01007387 */ /* 0x0005e80000100a00 */
[----:B------:R3:W-:Y:S04]  /*12120*/  STL.64 [R1+0x12e0], R24 ;  /* 0x0012e01801007387 */ /* 0x0007e80000100a00 */
[----:B0-----:R-:W3:Y:S04]  /*12130*/  LDL R38, [R1+0xb28] ;  /* 0x000b280001267983 */ /* 0x001ee80000100800 */
[----:B-1----:R-:W3:Y:S04]  /*12140*/  LDL R37, [R1+0xb2c] ;  /* 0x000b2c0001257983 */ /* 0x002ee80000100800 */
[----:B------:R-:W3:Y:S04]  /*12150*/  LDL R36, [R1+0xb20] ;  /* 0x000b200001247983 */ /* 0x000ee80000100800 */
[----:B--2---:R-:W2:Y:S04]  /*12160*/  LDL R30, [R1+0xb24] ;  /* 0x000b2400011e7983 */ /* 0x004ea80000100800 */
[----:B------:R-:W2:Y:S04]  /*12170*/  LDL R40, [R1+0xb18] ;  /* 0x000b180001287983 */ /* 0x000ea80000100800 */
[----:B------:R-:W2:Y:S04]  /*12180*/  LDL R39, [R1+0xb1c] ;  /* 0x000b1c0001277983 */ /* 0x000ea80000100800 */
[----:B------:R-:W2:Y:S01]  /*12190*/  LDL R26, [R1+0xb14] ;  /* 0x000b1400011a7983 */ /* 0x000ea20000100800 */
[----:B------:R-:W-:-:S02]  /*121a0*/  PRMT R19, RZ, 0x7610, R19 ;  /* 0x00007610ff137816 */ /* 0x000fc40000000013 */
[----:B------:R-:W-:Y:S01]  /*121b0*/  ISETP.GT.AND P0, PT, R4, 0x2e, PT ;  /* 0x0000002e0400780c */ /* 0x000fe20003f04270 */
[----:B------:R-:W2:Y:S01]  /*121c0*/  LDL R27, [R1+0xb10] ;  /* 0x000b1000011b7983 */ /* 0x000ea20000100800 */
[----:B------:R-:W-:-:S03]  /*121d0*/  PRMT R165, RZ, 0x7610, R165 ;  /* 0x00007610ffa57816 */ /* 0x000fc600000000a5 */
[----:B------:R4:W2:Y:S01]  /*121e0*/  @P1 LDG.E.U8 R19, desc[UR6][R6.64] ;  /* 0x0000000606131981 */ /* 0x0008a2000c1e1100 */
[----:B------:R-:W-:Y:S02]  /*121f0*/  PRMT R17, RZ, 0x7610, R17 ;  /* 0x00007610ff117816 */ /* 0x000fe40000000011 */
[----:B------:R-:W-:Y:S01]  /*12200*/  PRMT R161, RZ, 0x7610, R161 ;  /* 0x00007610ffa17816 */ /* 0x000fe200000000a1 */
[----:B------:R-:W2:Y:S01]  /*12210*/  LDL R35, [R1+0xb08] ;  /* 0x000b080001237983 */ /* 0x000ea20000100800 */
[----:B------:R-:W-:Y:S02]  /*12220*/  PRMT R5, RZ, 0x7610, R5 ;  /* 0x00007610ff057816 */ /* 0x000fe40000000005 */
[----:B------:R-:W-:Y:S01]  /*12230*/  PRMT R158, RZ, 0x7610, R158 ;  /* 0x00007610ff9e7816 */ /* 0x000fe2000000009e */
[----:B------:R-:W2:Y:S01]  /*12240*/  LDL R34, [R1+0xb0c] ;  /* 0x000b0c0001227983 */ /* 0x000ea20000100800 */
[----:B------:R-:W-:-:S03]  /*12250*/  PRMT R194, RZ, 0x7610, R194 ;  /* 0x00007610ffc27816 */ /* 0x000fc600000000c2 */
[----:B------:R-:W2:Y:S04]  /*12260*/  LDL R33, [R1+0xb00] ;  /* 0x000b000001217983 */ /* 0x000ea80000100800 */
[----:B------:R-:W2:Y:S01]  /*12270*/  LDL R31, [R1+0xb04] ;  /* 0x000b0400011f7983 */ /* 0x000ea20000100800 */
[----:B------:R-:W-:Y:S02]  /*12280*/  PRMT R32, RZ, 0x7610, R32 ;  /* 0x00007610ff207816 */ /* 0x000fe40000000020 */
[----:B------:R-:W-:Y:S01]  /*12290*/  PRMT R188, RZ, 0x7610, R188 ;  /* 0x00007610ffbc7816 */ /* 0x000fe200000000bc */
[----:B------:R-:W2:Y:S01]  /*122a0*/  LDL R42, [R1+0xa88] ;  /* 0x000a8800012a7983 */ /* 0x000ea20000100800 */
[----:B------:R-:W-:Y:S02]  /*122b0*/  PRMT R29, RZ, 0x7610, R29 ;  /* 0x00007610ff1d7816 */ /* 0x000fe4000000001d */
[----:B------:R-:W-:Y:S01]  /*122c0*/  PRMT R182, RZ, 0x7610, R182 ;  /* 0x00007610ffb67816 */ /* 0x000fe200000000b6 */
[----:B------:R-:W2:Y:S01]  /*122d0*/  LDL R41, [R1+0xa8c] ;  /* 0x000a8c0001297983 */ /* 0x000ea20000100800 */
[----:B----4-:R-:W-:-:S02]  /*122e0*/  @P1 IMAD.MOV.U32 R7, RZ, RZ, R140 ;  /* 0x000000ffff071224 */ /* 0x010fc400078e008c */
[----:B---3--:R-:W-:-:S05]  /*122f0*/  @P1 IMAD.MOV.U32 R6, RZ, RZ, R141 ;  /* 0x000000ffff061224 */ /* 0x008fca00078e008d */
[----:B------:R0:W3:Y:S01]  /*12300*/  @P1 LDG.E.U8 R165, desc[UR6][R6.64] ;  /* 0x0000000606a51981 */ /* 0x0000e2000c1e1100 */
[----:B------:R-:W-:Y:S01]  /*12310*/  ISETP.GT.AND P1, PT, R4, 0x2f, PT ;  /* 0x0000002f0400780c */ /* 0x000fe20003f24270 */
[----:B0-----:R-:W-:Y:S02]  /*12320*/  @P0 IMAD.MOV.U32 R6, RZ, RZ, R143 ;  /* 0x000000ffff060224 */ /* 0x001fe400078e008f */
[----:B------:R-:W-:-:S05]  /*12330*/  @P0 IMAD.MOV.U32 R7, RZ, RZ, R142 ;  /* 0x000000ffff070224 */ /* 0x000fca00078e008e */
[----:B------:R0:W4:Y:S02]  /*12340*/  @P0 LDG.E.U8 R17, desc[UR6][R6.64] ;  /* 0x0000000606110981 */ /* 0x000124000c1e1100 */
[----:B0-----:R-:W-:Y:S02]  /*12350*/  @P0 IMAD.MOV.U32 R6, RZ, RZ, R145 ;  /* 0x000000ffff060224 */ /* 0x001fe400078e0091 */
[----:B------:R-:W-:-:S05]  /*12360*/  @P0 IMAD.MOV.U32 R7, RZ, RZ, R144 ;  /* 0x000000ffff070224 */ /* 0x000fca00078e0090 */
[----:B------:R0:W3:Y:S01]  /*12370*/  @P0 LDG.E.U8 R161, desc[UR6][R6.64] ;  /* 0x0000000606a10981 */ /* 0x0000e2000c1e1100 */
[----:B------:R-:W-:Y:S01]  /*12380*/  ISETP.GT.AND P0, PT, R4, 0x30, PT ;  /* 0x000000300400780c */ /* 0x000fe20003f04270 */
[----:B0-----:R-:W-:Y:S02]  /*12390*/  @P1 IMAD.MOV.U32 R6, RZ, RZ, R147 ;  /* 0x000000ffff061224 */ /* 0x001fe400078e0093 */
[----:B------:R-:W-:-:S05]  /*123a0*/  @P1 IMAD.MOV.U32 R7, RZ, RZ, R146 ;  /* 0x000000ffff071224 */ /* 0x000fca00078e0092 */
[----:B------:R0:W3:Y:S02]  /*123b0*/  @P1 LDG.E.U8 R5, desc[UR6][R6.64] ;  /* 0x0000000606051981 */ /* 0x0000e4000c1e1100 */
        /* <DEDUP_REMOVED lines=8> */
[----:B------:R-:W4:Y:S01]  /*12440*/  LDL R38, [R1+0xaf8] ;  /* 0x000af80001267983 */ /* 0x000f220000100800 */
[----:B------:R-:W-:-:S03]  /*12450*/  @P0 IMAD.MOV.U32 R6, RZ, RZ, R37 ;  /* 0x000000ffff060224 */ /* 0x000fc600078e0025 */
[----:B------:R-:W3:Y:S04]  /*12460*/  LDL R37, [R1+0xafc] ;  /* 0x000afc0001257983 */ /* 0x000ee80000100800 */
[----:B------:R2:W3:Y:S01]  /*12470*/  @P0 LDG.E.U8 R32, desc[UR6][R6.64] ;  /* 0x0000000606200981 */ /* 0x0004e2000c1e1100 */
[----:B------:R-:W-:Y:S01]  /*12480*/  ISETP.GT.AND P0, PT, R4, 0x32, PT ;  /* 0x000000320400780c */ /* 0x000fe20003f04270 */
[----:B--2---:R-:W-:Y:S02]  /*12490*/  @P1 IMAD.MOV.U32 R6, RZ, RZ, R30 ;  /* 0x000000ffff061224 */ /* 0x004fe400078e001e */
[----:B------:R-:W-:Y:S01]  /*124a0*/  @P1 IMAD.MOV.U32 R7, RZ, RZ, R36 ;  /* 0x000000ffff071224 */ /* 0x000fe200078e0024 */
[----:B------:R-:W2:Y:S04]  /*124b0*/  LDL R30, [R1+0xaf4] ;  /* 0x000af400011e7983 */ /* 0x000ea80000100800 */
[----:B------:R-:W2:Y:S04]  /*124c0*/  LDL R36, [R1+0xaf0] ;  /* 0x000af00001247983 */ /* 0x000ea80000100800 */
[----:B------:R0:W2:Y:S02]  /*124d0*/  @P1 LDG.E.U8 R188, desc[UR6][R6.64] ;  /* 0x0000000606bc1981 */ /* 0x0000a4000c1e1100 */
[----:B0-----:R-:W-:-:S02]  /*124e0*/  @P1 IMAD.MOV.U32 R6, RZ, RZ, R39 ;  /* 0x000000ffff061224 */ /* 0x001fc400078e0027 */
[----:B------:R-:W-:Y:S01]  /*124f0*/  @P1 IMAD.MOV.U32 R7, RZ, RZ, R40 ;  /* 0x000000ffff071224 */ /* 0x000fe200078e0028 */
[----:B------:R-:W2:Y:S04]  /*12500*/  LDL R39, [R1+0xaec] ;  /* 0x000aec0001277983 */ /* 0x000ea80000100800 */
[----:B------:R-:W2:Y:S04]  /*12510*/  LDL R40, [R1+0xae8] ;  /* 0x000ae80001287983 */ /* 0x000ea80000100800 */
[----:B------:R0:W2:Y:S02]  /*12520*/  @P1 LDG.E.U8 R29, desc[UR6][R6.64] ;  /* 0x00000006061d1981 */ /* 0x0000a4000c1e1100 */
[----:B0-----:R-:W-:-:S02]  /*12530*/  @P0 IMAD.MOV.U32 R6, RZ, RZ, R26 ;  /* 0x000000ffff060224 */ /* 0x001fc400078e001a */
[----:B------:R-:W2:Y:S01]  /*12540*/  LDL R26, [R1+0xae4] ;  /* 0x000ae400011a7983 */ /* 0x000ea20000100800 */
[----:B------:R-:W-:-:S03]  /*12550*/  @P0 IMAD.MOV.U32 R7, RZ, RZ, R27 ;  /* 0x000000ffff070224 */ /* 0x000fc600078e001b */
[----:B------:R-:W2:Y:S01]  /*12560*/  LDL R27, [R1+0xae0] ;  /* 0x000ae000011b7983 */ /* 0x000ea20000100800 */
[C---:B------:R-:W-:Y:S02]  /*12570*/  ISETP.GT.AND P1, PT, R4.reuse, 0x33, PT ;  /* 0x000000330400780c */ /* 0x040fe40003f24270 */
[----:B------:R-:W-:Y:S01]  /*12580*/  PRMT R28, RZ, 0x7610, R28 ;  /* 0x00007610ff1c7816 */ /* 0x000fe2000000001c */
[----:B------:R0:W2:Y:S01]  /*12590*/  @P0 LDG.E.U8 R182, desc[UR6][R6.64] ;  /* 0x0000000606b60981 */ /* 0x0000a2000c1e1100 */
[----:B------:R-:W-:Y:S01]  /*125a0*/  PRMT R178, RZ, 0x7610, R178 ;  /* 0x00007610ffb27816 */ /* 0x000fe200000000b2 */
[----:B0-----:R-:W-:Y:S02]  /*125b0*/  @P0 IMAD.MOV.U32 R6, RZ, RZ, R34 ;  /* 0x000000ffff060224 */ /* 0x001fe400078e0022 */
[----:B------:R-:W-:Y:S01]  /*125c0*/  @P0 IMAD.MOV.U32 R7, RZ, RZ, R35 ;  /* 0x000000ffff070224 */ /* 0x000fe200078e0023 */
[----:B------:R-:W2:Y:S04]  /*125d0*/  LDL R34, [R1+0xadc] ;  /* 0x000adc0001227983 */ /* 0x000ea80000100800 */
[----:B------:R-:W2:Y:S04]  /*125e0*/  LDL R35, [R1+0xad8] ;  /* 0x000ad80001237983 */ /* 0x000ea80000100800 */
[----:B------:R0:W2:Y:S01]  /*125f0*/  @P0 LDG.E.U8 R28, desc[UR6][R6.64] ;  /* 0x00000006061c0981 */ /* 0x0000a2000c1e1100 */
[----:B------:R-:W-:-:S02]  /*12600*/  ISETP.GT.AND P0, PT, R4, 0x34, PT ;  /* 0x000000340400780c */ /* 0x000fc40003f04270 */
[----:B------:R-:W-:Y:S01]  /*12610*/  PRMT R12, RZ, 0x7610, R12 ;  /* 0x00007610ff0c7816 */ /* 0x000fe2000000000c */
[----:B0-----:R-:W-:Y:S02]  /*12620*/  @P1 IMAD.MOV.U32 R6, RZ, RZ, R31 ;  /* 0x000000ffff061224 */ /* 0x001fe400078e001f */
[----:B------:R-:W-:Y:S01]  /*12630*/  @P1 IMAD.MOV.U32 R7, RZ, RZ, R33 ;  /* 0x000000ffff071224 */ /* 0x000fe200078e0021 */
[----:B------:R-:W2:Y:S04]  /*12640*/  LDL R31, [R1+0xad4] ;  /* 0x000ad400011f7983 */ /* 0x000ea80000100800 */
[----:B------:R-:W2:Y:S04]  /*12650*/  LDL R33, [R1+0xad0] ;  /* 0x000ad00001217983 */ /* 0x000ea80000100800 */
[----:B------:R4:W2:Y:S01]  /*12660*/  @P1 LDG.E.U8 R178, desc[UR6][R6.64] ;  /* 0x0000000606b21981 */ /* 0x0008a2000c1e1100 */
[----:B------:R-:W-:-:S02]  /*12670*/  PRMT R174, RZ, 0x7610, R174 ;  /* 0x00007610ffae7816 */ /* 0x000fc400000000ae */
[----:B------:R-:W-:Y:S01]  /*12680*/  PRMT R25, RZ, 0x7610, R25 ;  /* 0x00007610ff197816 */ /* 0x000fe20000000019 */
[----:B----4-:R-:W-:Y:S02]  /*12690*/  @P1 IMAD.MOV.U32 R7, RZ, RZ, R38 ;  /* 0x000000ffff071224 */ /* 0x010fe400078e0026 */
[----:B------:R-:W4:Y:S01]  /*126a0*/  LDL R38, [R1+0xac8] ;  /* 0x000ac80001267983 */ /* 0x000f220000100800 */
[----:B---3--:R-:W-:-:S03]  /*126b0*/  @P1 IMAD.MOV.U32 R6, RZ, RZ, R37 ;  /* 0x000000ffff061224 */ /* 0x008fc600078e0025 */
[----:B------:R-:W3:Y:S04]  /*126c0*/  LDL R37, [R1+0xacc] ;  /* 0x000acc0001257983 */ /* 0x000ee80000100800 */
[----:B------:R2:W3:Y:S01]  /*126d0*/  @P1 LDG.E.U8 R12, desc[UR6][R6.64] ;  /* 0x00000006060c1981 */ /* 0x0004e2000c1e1100 */
[----:B------:R-:W-:Y:S01]  /*126e0*/  ISETP.GT.AND P1, PT, R4, 0x35, PT ;  /* 0x000000350400780c */ /* 0x000fe20003f24270 */
[----:B--2---:R-:W-:Y:S02]  /*126f0*/  @P0 IMAD.MOV.U32 R6, RZ, RZ, R30 ;  /* 0x000000ffff060224 */ /* 0x004fe400078e001e */
[----:B------:R-:W2:Y:S01]  /*12700*/  LDL R30, [R1+0xac4] ;  /* 0x000ac400011e7983 */ /* 0x000ea20000100800 */
[----:B------:R-:W-:-:S03]  /*12710*/  @P0 IMAD.MOV.U32 R7, RZ, RZ, R36 ;  /* 0x000000ffff070224 */ /* 0x000fc600078e0024 */
[----:B------:R-:W2:Y:S04]  /*12720*/  LDL R36, [R1+0xac0] ;  /* 0x000ac00001247983 */ /* 0x000ea80000100800 */
[----:B------:R0:W2:Y:S02]  /*12730*/  @P0 LDG.E.U8 R174, desc[UR6][R6.64] ;  /* 0x0000000606ae0981 */ /* 0x0000a4000c1e1100 */
[----:B0-----:R-:W-:Y:S02]  /*12740*/  @P0 IMAD.MOV.U32 R6, RZ, RZ, R39 ;  /* 0x000000ffff060224 */ /* 0x001fe400078e0027 */
[----:B------:R-:W2:Y:S01]  /*12750*/  LDL R39, [R1+0xabc] ;  /* 0x000abc0001277983 */ /* 0x000ea20000100800 */
[----:B------:R-:W-:-:S03]  /*12760*/  @P0 IMAD.MOV.U32 R7, RZ, RZ, R40 ;  /* 0x000000ffff070224 */ /* 0x000fc600078e0028 */
[----:B------:R-:W2:Y:S04]  /*12770*/  LDL R40, [R1+0xab8] ;  /* 0x000ab80001287983 */ /* 0x000ea80000100800 */
[----:B------:R0:W2:Y:S02]  /*12780*/  @P0 LDG.E.U8 R25, desc[UR6][R6.64] ;  /* 0x0000000606190981 */ /* 0x0000a4000c1e1100 */
[----:B0-----:R-:W-:Y:S02]  /*12790*/  @P1 IMAD.MOV.U32 R6, RZ, RZ, R26 ;  /* 0x000000ffff061224 */ /* 0x001fe400078e001a */
[----:B------:R-:W2:Y:S01]  /*127a0*/  LDL R26, [R1+0xab4] ;  /* 0x000ab400011a7983 */ /* 0x000ea20000100800 */
[----:B------:R-:W-:-:S03]  /*127b0*/  @P1 IMAD.MOV.U32 R7, RZ, RZ, R27 ;  /* 0x000000ffff071224 */ /* 0x000fc600078e001b */
[----:B------:R-:W2:Y:S01]  /*127c0*/  LDL R27, [R1+0xab0] ;  /* 0x000ab000011b7983 */ /* 0x000ea20000100800 */
[----:B------:R-:W-:Y:S02]  /*127d0*/  PRMT R170, RZ, 0x7610, R170 ;  /* 0x00007610ffaa7816 */ /* 0x000fe400000000aa */
[C---:B------:R-:W-:Y:S02]  /*127e0*/  ISETP.GT.AND P0, PT, R4.reuse, 0x36, PT ;  /* 0x000000360400780c */ /* 0x040fe40003f04270 */
[----:B------:R-:W-:Y:S02]  /*127f0*/  PRMT R24, RZ, 0x7610, R24 ;  /* 0x00007610ff187816 */ /* 0x000fe40000000018 */
        /* <DEDUP_REMOVED lines=27> */
[----:B0-----:R-:W-:Y:S01]  /*129b0*/  @P1 IMAD.MOV.U32 R6, RZ, RZ, R39 ;  /* 0x000000ffff061224 */ /* 0x001fe200078e0027 */
[----:B------:R-:W-:Y:S01]  /*129c0*/  PRMT R159, RZ, 0x7610, R159 ;  /* 0x00007610ff9f7816 */ /* 0x000fe2000000009f */
        /* <DEDUP_REMOVED lines=8> */
[----:B------:R-:W-:Y:S02]  /*12a50*/  ISETP.GT.AND P1, PT, R4, 0x39, PT ;  /* 0x000000390400780c */ /* 0x000fe40003f24270 */
[----:B------:R-:W-:Y:S01]  /*12a60*/  PRMT R196, RZ, 0x7610, R196 ;  /* 0x00007610ffc47816 */ /* 0x000fe200000000c4 */
[----:B------:R0:W2:Y:S01]  /*12a70*/  @P0 LDG.E.U8 R159, desc[UR6][R6.64] ;  /* 0x00000006069f0981 */ /* 0x0000a2000c1e1100 */
[----:B------:R-:W-:Y:S02]  /*12a80*/  PRMT R156, RZ, 0x7610, R156 ;  /* 0x00007610ff9c7816 */ /* 0x000fe4000000009c */
[----:B------:R-:W-:Y:S01]  /*12a90*/  PRMT R191, RZ, 0x7610, R191 ;  /* 0x00007610ffbf7816 */ /* 0x000fe200000000bf */
[----:B0-----:R-:W-:Y:S02]  /*12aa0*/  @P0 IMAD.MOV.U32 R6, RZ, RZ, R34 ;  /* 0x000000ffff060224 */ /* 0x001fe400078e0022 */
[----:B------:R-:W2:Y:S01]  /*12ab0*/  LDL R34, [R1+0xa74] ;  /* 0x000a740001227983 */ /* 0x000ea20000100800 */
[----:B------:R-:W-:-:S03]  /*12ac0*/  @P0 IMAD.MOV.U32 R7, RZ, RZ, R35 ;  /* 0x000000ffff070224 */ /* 0x000fc600078e0023 */
[----:B------:R-:W2:Y:S04]  /*12ad0*/  LDL R35, [R1+0xa70] ;  /* 0x000a700001237983 */ /* 0x000ea80000100800 */
[----:B------:R0:W2:Y:S01]  /*12ae0*/  @P0 LDG.E.U8 R196, desc[UR6][R6.64] ;  /* 0x0000000606c40981 */ /* 0x0000a2000c1e1100 */
[----:B------:R-:W-:Y:S01]  /*12af0*/  ISETP.GT.AND P0, PT, R4, 0x3a, PT ;  /* 0x0000003a0400780c */ /* 0x000fe20003f04270 */
[----:B0-----:R-:W-:Y:S02]  /*12b00*/  @P1 IMAD.MOV.U32 R6, RZ, RZ, R31 ;  /* 0x000000ffff061224 */ /* 0x001fe400078e001f */
[----:B------:R-:W2:Y:S01]  /*12b10*/  LDL R31, [R1+0xa6c] ;  /* 0x000a6c00011f7983 */ /* 0x000ea20000100800 */
[----:B------:R-:W-:-:S03]  /*12b20*/  @P1 IMAD.MOV.U32 R7, RZ, RZ, R33 ;  /* 0x000000ffff071224 */ /* 0x000fc600078e0021 */
[----:B------:R-:W2:Y:S04]  /*12b30*/  LDL R33, [R1+0xa68] ;  /* 0x000a680001217983 */ /* 0x000ea80000100800 */
[----:B------:R4:W2:Y:S01]  /*12b40*/  @P1 LDG.E.U8 R156, desc[UR6][R6.64] ;  /* 0x00000006069c1981 */ /* 0x0008a2000c1e1100 */
[----:B------:R-:W-:Y:S02]  /*12b50*/  PRMT R154, RZ, 0x7610, R154 ;  /* 0x00007610ff9a7816 */ /* 0x000fe4000000009a */
        /* <DEDUP_REMOVED lines=13> */
[----:B------:R-:W-:-:S05]  /*12c30*/  @P0 IMAD.MOV.U32 R7, RZ, RZ, R42 ;  /* 0x000000ffff070224 */ /* 0x000fca00078e002a */
[----:B------:R0:W2:Y:S02]  /*12c40*/  @P0 LDG.E.U8 R185, desc[UR6][R6.64] ;  /* 0x0000000606b90981 */ /* 0x0000a4000c1e1100 */
[----:B0-----:R-:W-:Y:S02]  /*12c50*/  @P1 IMAD.MOV.U32 R6, RZ, RZ, R26 ;  /* 0x000000ffff061224 */ /* 0x001fe400078e001a */
[----:B------:R-:W2:Y:S01]  /*12c60*/  LDL R26, [R1+0xa54] ;  /* 0x000a5400011a7983 */ /* 0x000ea20000100800 */
[----:B------:R-:W-:Y:S01]  /*12c70*/  PRMT R152, RZ, 0x7610, R152 ;  /* 0x00007610ff987816 */ /* 0x000fe20000000098 */
[----:B------:R-:W-:Y:S01]  /*12c80*/  @P1 IMAD.MOV.U32 R7, RZ, RZ, R27 ;  /* 0x000000ffff071224 */ /* 0x000fe200078e001b */
[----:B------:R-:W-:Y:S01]  /*12c90*/  ISETP.GT.AND P0, PT, R4, 0x3c, PT ;  /* 0x0000003c0400780c */ /* 0x000fe20003f04270 */
[----:B------:R-:W2:Y:S01]  /*12ca0*/  LDL R27, [R1+0xa50] ;  /* 0x000a5000011b7983 */ /* 0x000ea20000100800 */
[----:B------:R-:W-:-:S03]  /*12cb0*/  PRMT R180, RZ, 0x7610, R180 ;  /* 0x00007610ffb47816 */ /* 0x000fc600000000b4 */
[----:B------:R0:W2:Y:S02]  /*12cc0*/  @P1 LDG.E.U8 R152, desc[UR6][R6.64] ;  /* 0x0000000606981981 */ /* 0x0000a4000c1e1100 */
[----:B0-----:R-:W-:Y:S02]  /*12cd0*/  @P1 IMAD.MOV.U32 R6, RZ, RZ, R39 ;  /* 0x000000ffff061224 */ /* 0x001fe400078e0027 */
[----:B------:R-:W-:-:S05]  /*12ce0*/  @P1 IMAD.MOV.U32 R7, RZ, RZ, R40 ;  /* 0x000000ffff071224 */ /* 0x000fca00078e0028 */
[----:B------:R0:W2:Y:S01]  /*12cf0*/  @P1 LDG.E.U8 R180, desc[UR6][R6.64] ;  /* 0x0000000606b41981 */ /* 0x0000a2000c1e1100 */
[----:B------:R-:W-:Y:S02]  /*12d00*/  PRMT R22, RZ, 0x7610, R22 ;  /* 0x00007610ff167816 */ /* 0x000fe40000000016 */
[----:B------:R-:W-:Y:S01]  /*12d10*/  ISETP.GT.AND P1, PT, R4, 0x3d, PT ;  /* 0x0000003d0400780c */ /* 0x000fe20003f24270 */
[----:B0-----:R-:W-:Y:S02]  /*12d20*/  @P0 IMAD.MOV.U32 R6, RZ, RZ, R34 ;  /* 0x000000ffff060224 */ /* 0x001fe400078e0022 */
[----:B------:R-:W-:Y:S01]  /*12d30*/  @P0 IMAD.MOV.U32 R7, RZ, RZ, R35 ;  /* 0x000000ffff070224 */ /* 0x000fe200078e0023 */
[----:B------:R-:W2:Y:S04]  /*12d40*/  LDL R34, [R1+0xa4c] ;  /* 0x000a4c0001227983 */ /* 0x000ea80000100800 */
[----:B------:R-:W2:Y:S01]  /*12d50*/  LDL R35, [R1+0xa48] ;  /* 0x000a480001237983 */ /* 0x000ea20000100800 */
[----:B------:R-:W-:-:S03]  /*12d60*/  PRMT R176, RZ, 0x7610, R176 ;  /* 0x00007610ffb07816 */ /* 0x000fc600000000b0 */
[----:B------:R0:W2:Y:S01]  /*12d70*/  @P0 LDG.E.U8 R22, desc[UR6][R6.64] ;  /* 0x0000000606160981 */ /* 0x0000a2000c1e1100 */
[----:B------:R-:W-:Y:S02]  /*12d80*/  PRMT R20, RZ, 0x7610, R20 ;  /* 0x00007610ff147816 */ /* 0x000fe40000000014 */
[----:B------:R-:W-:Y:S01]  /*12d90*/  LOP3.LUT R250, R250, 0xffff, RZ, 0xc0, !PT ;  /* 0x0000fffffafa7812 */ /* 0x000fe200078ec0ff */
[----:B0-----:R-:W-:Y:S02]  /*12da0*/  @P0 IMAD.MOV.U32 R6, RZ, RZ, R31 ;  /* 0x000000ffff060224 */ /* 0x001fe400078e001f */
[----:B------:R-:W-:Y:S01]  /*12db0*/  @P0 IMAD.MOV.U32 R7, RZ, RZ, R33 ;  /* 0x000000ffff070224 */ /* 0x000fe200078e0021 */
[----:B------:R-:W-:Y:S01]  /*12dc0*/  LOP3.LUT R172, R172, 0xffff, RZ, 0xc0, !PT ;  /* 0x0000ffffacac7812 */ /* 0x000fe200078ec0ff */
[----:B------:R-:W2:Y:S04]  /*12dd0*/  LDL R33, [R1+0xa40] ;  /* 0x000a400001217983 */ /* 0x000ea80000100800 */
[----:B------:R4:W2:Y:S01]  /*12de0*/  @P0 LDG.E.U8 R176, desc[UR6][R6.64] ;  /* 0x0000000606b00981 */ /* 0x0008a2000c1e1100 */
[----:B------:R-:W-:-:S03]  /*12df0*/  ISETP.GT.AND P0, PT, R4, 0x3e, PT ;  /* 0x0000003e0400780c */ /* 0x000fc60003f04270 */
[----:B------:R-:W2:Y:S01]  /*12e00*/  LDL R31, [R1+0xa44] ;  /* 0x000a4400011f7983 */ /* 0x000ea20000100800 */
[--C-:B------:R-:W-:Y:S02]  /*12e10*/  PRMT R250, R250, 0x3340, R172.reuse ;  /* 0x00003340fafa7816 */ /* 0x100fe400000000ac */
[----:B------:R-:W-:Y:S01]  /*12e20*/  PRMT R172, RZ, 0x7610, R172 ;  /* 0x00007610ffac7816 */ /* 0x000fe200000000ac */
[----:B----4-:R-:W-:Y:S02]  /*12e30*/  @P1 IMAD.MOV.U32 R7, RZ, RZ, R38 ;  /* 0x000000ffff071224 */ /* 0x010fe400078e0026 */
[----:B---3--:R-:W-:-:S05]  /*12e40*/  @P1 IMAD.MOV.U32 R6, RZ, RZ, R37 ;  /* 0x000000ffff061224 */ /* 0x008fca00078e0025 */
[----:B------:R2:W3:Y:S02]  /*12e50*/  @P1 LDG.E.U8 R20, desc[UR6][R6.64] ;  /* 0x0000000606141981 */ /* 0x0004e4000c1e1100 */
[----:B--2---:R-:W-:Y:S02]  /*12e60*/  @P1 IMAD.MOV.U32 R6, RZ, RZ, R30 ;  /* 0x000000ffff061224 */ /* 0x004fe400078e001e */
[----:B------:R-:W2:Y:S01]  /*12e70*/  LDL R30, [R1+0xa38] ;  /* 0x000a3800011e7983 */ /* 0x000ea20000100800 */
[----:B------:R-:W-:-:S05]  /*12e80*/  @P1 IMAD.MOV.U32 R7, RZ, RZ, R36 ;  /* 0x000000ffff071224 */ /* 0x000fca00078e0024 */
[----:B------:R0:W4:Y:S02]  /*12e90*/  @P1 LDG.E.U8 R172, desc[UR6][R6.64] ;  /* 0x0000000606ac1981 */ /* 0x000124000c1e1100 */
[----:B0-----:R-:W-:Y:S02]  /*12ea0*/  @P0 IMAD.MOV.U32 R6, RZ, RZ, R26 ;  /* 0x000000ffff060224 */ /* 0x001fe400078e001a */
[----:B------:R-:W3:Y:S01]  /*12eb0*/  LDL R26, [R1+0xa3c] ;  /* 0x000a3c00011a7983 */ /* 0x000ee20000100800 */
[----:B------:R-:W-:Y:S02]  /*12ec0*/  LOP3.LUT R248, R248, 0xffff, RZ, 0xc0, !PT ;  /* 0x0000fffff8f87812 */ /* 0x000fe400078ec0ff */
[----:B------:R-:W-:Y:S01]  /*12ed0*/  LOP3.LUT R18, R18, 0xffff, RZ, 0xc0, !PT ;  /* 0x0000ffff12127812 */ /* 0x000fe200078ec0ff */
[----:B------:R-:W-:Y:S01]  /*12ee0*/  @P0 IMAD.MOV.U32 R7, RZ, RZ, R27 ;  /* 0x000000ffff070224 */ /* 0x000fe200078e001b */
[----:B------:R-:W-:Y:S01]  /*12ef0*/  LOP3.LUT R246, R246, 0xffff, RZ, 0xc0, !PT ;  /* 0x0000fffff6f67812 */ /* 0x000fe200078ec0ff */
[----:B------:R-:W4:Y:S01]  /*12f00*/  LDL.LU R151, [R1+0x608] ;  /* 0x0006080001977983 */ /* 0x000f220000300800 */
[----:B------:R-:W-:-:S02]  /*12f10*/  PRMT R248, R248, 0x3340, R18 ;  /* 0x00003340f8f87816 */ /* 0x000fc40000000012 */
[----:B------:R-:W-:Y:S01]  /*12f20*/  PRMT R18, RZ, 0x7610, R18 ;  /* 0x00007610ff127816 */ /* 0x000fe20000000012 */
[----:B------:R-:W4:Y:S01]  /*12f30*/  LDL R27, [R1+0xe50] ;  /* 0x000e5000011b7983 */ /* 0x000f220000100800 */
[----:B------:R-:W-:-:S04]  /*12f40*/  LOP3.LUT R168, R168, 0xffff, RZ, 0xc0, !PT ;  /* 0x0000ffffa8a87812 */ /* 0x000fc800078ec0ff */
[--C-:B------:R-:W-:Y:S01]  /*12f50*/  PRMT R246, R246, 0x3340, R168.reuse ;  /* 0x00003340f6f67816 */ /* 0x100fe200000000a8 */
[----:B------:R0:W4:Y:S01]  /*12f60*/  @P0 LDG.E.U8 R18, desc[UR6][R6.64] ;  /* 0x0000000606120981 */ /* 0x000122000c1e1100 */
[----:B------:R-:W-:Y:S02]  /*12f70*/  PRMT R168, RZ, 0x7610, R168 ;  /* 0x00007610ffa87816 */ /* 0x000fe400000000a8 */
[----:B------:R-:W-:Y:S02]  /*12f80*/  LOP3.LUT R244, R244, 0xffff, RZ, 0xc0, !PT ;  /* 0x0000fffff4f47812 */ /* 0x000fe400078ec0ff */
[----:B------:R-:W-:Y:S01]  /*12f90*/  LOP3.LUT R16, R16, 0xffff, RZ, 0xc0, !PT ;  /* 0x0000ffff10107812 */ /* 0x000fe200078ec0ff */
[----:B0-----:R-:W-:Y:S02]  /*12fa0*/  @P0 IMAD.MOV.U32 R6, RZ, RZ, R34 ;  /* 0x000000ffff060224 */ /* 0x001fe400078e0022 */
[----:B------:R-:W-:-:S05]  /*12fb0*/  @P0 IMAD.MOV.U32 R7, RZ, RZ, R35 ;  /* 0x000000ffff070224 */ /* 0x000fca00078e0023 */
[----:B------:R0:W4:Y:S01]  /*12fc0*/  @P0 LDG.E.U8 R168, desc[UR6][R6.64] ;  /* 0x0000000606a80981 */ /* 0x000122000c1e1100 */
[----:B------:R-:W-:Y:S02]  /*12fd0*/  ISETP.GT.AND P0, PT, R4, 0x3f, PT ;  /* 0x0000003f0400780c */ /* 0x000fe40003f04270 */
[--C-:B------:R-:W-:Y:S02]  /*12fe0*/  PRMT R244, R244, 0x3340, R16.reuse ;  /* 0x00003340f4f47816 */ /* 0x100fe40000000010 */
[----:B------:R-:W-:Y:S02]  /*12ff0*/  PRMT R16, RZ, 0x7610, R16 ;  /* 0x00007610ff107816 */ /* 0x000fe40000000010 */
[----:B------:R-:W-:Y:S02]  /*13000*/  LOP3.LUT R241, R241, 0xffff, RZ, 0xc0, !PT ;  /* 0x0000fffff1f17812 */ /* 0x000fe400078ec0ff */
[----:B------:R-:W-:Y:S02]  /*13010*/  LOP3.LUT R239, R239, 0xffff, RZ, 0xc0, !PT ;  /* 0x0000ffffefef7812 */ /* 0x000fe400078ec0ff */
[----:B------:R-:W-:-:S03]  /*13020*/  LOP3.LUT R237, R237, 0xffff, RZ, 0xc0, !PT ;  /* 0x0000ffffeded7812 */ /* 0x000fc600078ec0ff */
[----:B0-----:R-:W-:Y:S01]  /*13030*/  @P0 IMAD.MOV.U32 R7, RZ, RZ, R33 ;  /* 0x000000ffff070224 */ /* 0x001fe200078e0021 */
[----:B------:R-:W-:Y:S02]  /*13040*/  LOP3.LUT R164, R164, 0xffff, RZ, 0xc0, !PT ;  /* 0x0000ffffa4a47812 */ /* 0x000fe400078ec0ff */
[----:B------:R-:W-:Y:S02]  /*13050*/  LOP3.LUT R11, R11, 0xffff, RZ, 0xc0, !PT ;  /* 0x0000ffff0b0b7812 */ /* 0x000fe400078ec0ff */
[----:B------:R-:W-:Y:S01]  /*13060*/  LOP3.LUT R10, R10, 0xffff, RZ, 0xc0, !PT ;  /* 0x0000ffff0a0a7812 */ /* 0x000fe200078ec0ff */
[----:B------:R-:W-:Y:S01]  /*13070*/  @P0 IMAD.MOV.U32 R6, RZ, RZ, R31 ;  /* 0x000000ffff060224 */ /* 0x000fe200078e001f */
[----:B------:R-:W-:Y:S02]  /*13080*/  LOP3.LUT R9, R9, 0xffff, RZ, 0xc0, !PT ;  /* 0x0000ffff09097812 */ /* 0x000fe400078ec0ff */
[----:B------:R-:W-:Y:S02]  /*13090*/  LOP3.LUT R8, R8, 0xffff, RZ, 0xc0, !PT ;  /* 0x0000ffff08087812 */ /* 0x000fe400078ec0ff */
[----:B------:R0:W4:Y:S01]  /*130a0*/  @P0 LDG.E.U8 R16, desc[UR6][R6.64] ;  /* 0x0000000606100981 */ /* 0x000122000c1e1100 */
[----:B------:R-:W-:-:S02]  /*130b0*/  PRMT R239, R241, 0x3340, R239 ;  /* 0x00003340f1ef7816 */ /* 0x000fc400000000ef */
[----:B------:R-:W-:Y:S02]  /*130c0*/  PRMT R164, R237, 0x3340, R164 ;  /* 0x00003340eda47816 */ /* 0x000fe400000000a4 */
[----:B0-----:R-:W-:Y:S02]  /*130d0*/  PRMT R6, R11, 0x3340, R10 ;  /* 0x000033400b067816 */ /* 0x001fe4000000000a */
[----:B------:R-:W-:Y:S02]  /*130e0*/  PRMT R11, R9, 0x3340, R8 ;  /* 0x00003340090b7816 */ /* 0x000fe40000000008 */
[--C-:B------:R-:W-:Y:S02]  /*130f0*/  PRMT R10, R239, 0x5410, R164.reuse ;  /* 0x00005410ef0a7816 */ /* 0x100fe400000000a4 */
[----:B------:R-:W-:Y:S02]  /*13100*/  PRMT R11, R6, 0x5410, R11 ;  /* 0x00005410060b7816 */ /* 0x000fe4000000000b */
[----:B------:R-:W-:Y:S01]  /*13110*/  PRMT R164, RZ, 0x7610, R164 ;  /* 0x00007610ffa47816 */ /* 0x000fe200000000a4 */
[----:B--2---:R-:W-:-:S02]  /*13120*/  @P0 IMAD.MOV.U32 R7, RZ, RZ, R30 ;  /* 0x000000ffff070224 */ /* 0x004fc400078e001e */
[----:B---3--:R-:W-:-:S05]  /*13130*/  @P0 IMAD.MOV.U32 R6, RZ, RZ, R26 ;  /* 0x000000ffff060224 */ /* 0x008fca00078e001a */
[----:B------:R0:W2:Y:S02]  /*13140*/  @P0 LDG.E.U8 R164, desc[UR6][R6.64] ;  /* 0x0000000606a40981 */ /* 0x0000a4000c1e1100 */
[----:B0-----:R-:W-:Y:S02]  /*13150*/  LOP3.LUT R7, R15, 0xffff, RZ, 0xc0, !PT ;  /* 0x0000ffff0f077812 */ /* 0x001fe400078ec0ff */
[----:B------:R-:W3:Y:S01]  /*13160*/  LDL.LU R15, [R1+0x16f4] ;  /* 0x0016f400010f7983 */ /* 0x000ee20000300800 */
[----:B------:R-:W-:-:S03]  /*13170*/  LOP3.LUT R6, R3, 0xffff, RZ, 0xc0, !PT ;  /* 0x0000ffff03067812 */ /* 0x000fc600078ec0ff */
[----:B------:R-:W3:Y:S04]  /*13180*/  LDL.LU R3, [R1+0x16f0] ;  /* 0x0016f00001037983 */ /* 0x000ee80000300800 */
[----:B------:R-:W2:Y:S01]  /*13190*/  LDL R26, [R1+0xe5c] ;  /* 0x000e5c00011a7983 */ /* 0x000ea20000100800 */
[----:B------:R-:W-:Y:S02]  /*131a0*/  PRMT R8, R250, 0x5410, R248 ;  /* 0x00005410fa087816 */ /* 0x000fe400000000f8 */
[----:B------:R-:W-:Y:S01]  /*131b0*/  PRMT R9, R246, 0x5410, R244 ;  /* 0x00005410f6097816 */ /* 0x000fe200000000f4 */
[----:B------:R-:W-:Y:S01]  /*131c0*/  BAR.SYNC.DEFER_BLOCKING 0x0 ;  /* 0x0000000000007b1d */ /* 0x000fe20000010000 */
[----:B------:R-:W-:Y:S02]  /*131d0*/  LOP3.LUT R252, R252, 0xffff, RZ, 0xc0, !PT ;  /* 0x0000fffffcfc7812 */ /* 0x000fe400078ec0ff */
[----:B------:R-:W-:-:S02]  /*131e0*/  LOP3.LUT R251, R251, 0xffff, RZ, 0xc0, !PT ;  /* 0x0000fffffbfb7812 */ /* 0x000fc400078ec0ff */
[----:B------:R-:W-:Y:S02]  /*131f0*/  LOP3.LUT R249, R249, 0xffff, RZ, 0xc0, !PT ;  /* 0x0000fffff9f97812 */ /* 0x000fe400078ec0ff */
[----:B------:R-:W-:Y:S01]  /*13200*/  LOP3.LUT R247, R247, 0xffff, RZ, 0xc0, !PT ;  /* 0x0000fffff7f77812 */ /* 0x000fe200078ec0ff */
[----:B------:R-:W3:Y:S01]  /*13210*/  LDL R48, [R1+0xe28] ;  /* 0x000e280001307983 */ /* 0x000ee20000100800 */
[----:B------:R-:W-:Y:S02]  /*13220*/  LOP3.LUT R245, R245, 0xffff, RZ, 0xc0, !PT ;  /* 0x0000fffff5f57812 */ /* 0x000fe400078ec0ff */
[----:B------:R-:W-:Y:S01]  /*13230*/  LOP3.LUT R243, R243, 0xffff, RZ, 0xc0, !PT ;  /* 0x0000fffff3f37812 */ /* 0x000fe200078ec0ff */
[----:B------:R-:W3:Y:S01]  /*13240*/  LDL R47, [R1+0xa14] ;  /* 0x000a1400012f7983 */ /* 0x000ee20000100800 */
[----:B------:R-:W-:Y:S02]  /*13250*/  LOP3.LUT R242, R242, 0xffff, RZ, 0xc0, !PT ;  /* 0x0000fffff2f27812 */ /* 0x000fe400078ec0ff */
[----:B------:R-:W-:Y:S01]  /*13260*/  LOP3.LUT R240, R240, 0xffff, RZ, 0xc0, !PT ;  /* 0x0000fffff0f07812 */ /* 0x000fe200078ec0ff */
[----:B------:R-:W3:Y:S01]  /*13270*/  LDL R46, [R1+0xa18] ;  /* 0x000a1800012e7983 */ /* 0x000ee20000100800 */
[----:B------:R-:W-:-:S02]  /*13280*/  LOP3.LUT R238, R238, 0xffff, RZ, 0xc0, !PT ;  /* 0x0000ffffeeee7812 */ /* 0x000fc400078ec0ff */
[----:B------:R-:W-:Y:S01]  /*13290*/  LOP3.LUT R236, R236, 0xffff, RZ, 0xc0, !PT ;  /* 0x0000ffffecec7812 */ /* 0x000fe200078ec0ff */
[----:B------:R-:W3:Y:S01]  /*132a0*/  LDL R45, [R1+0x9f4] ;  /* 0x0009f400012d7983 */ /* 0x000ee20000100800 */
[----:B------:R-:W-:Y:S02]  /*132b0*/  LOP3.LUT R235, R235, 0xffff, RZ, 0xc0, !PT ;  /* 0x0000ffffebeb7812 */ /* 0x000fe400078ec0ff */
[----:B------:R-:W-:Y:S01]  /*132c0*/  LOP3.LUT R234, R234, 0xffff, RZ, 0xc0, !PT ;  /* 0x0000ffffeaea7812 */ /* 0x000fe200078ec0ff */
[----:B----4-:R0:W-:Y:S01]  /*132d0*/  STS.128 [R27+UR4], R8 ;  /* 0x000000081b007988 */ /* 0x0101e20008000c04 */
[----:B------:R-:W-:Y:S02]  /*132e0*/  LOP3.LUT R231, R231, 0xffff, RZ, 0xc0, !PT ;  /* 0x0000ffffe7e77812 */ /* 0x000fe400078ec0ff */
[----:B------:R-:W-:Y:S01]  /*132f0*/  PRMT R6, R6, 0x3340, R252 ;  /* 0x0000334006067816 */ /* 0x000fe200000000fc */
[----:B------:R-:W4:Y:S01]  /*13300*/  LDL R44, [R1+0x9f8] ;  /* 0x0009f800012c7983 */ /* 0x000f220000100800 */
[----:B------:R-:W-:-:S02]  /*13310*/  PRMT R249, R251, 0x3340, R249 ;  /* 0x00003340fbf97816 */ /* 0x000fc400000000f9 */
[----:B------:R-:W-:Y:S01]  /*13320*/  PRMT R242, R243, 0x3340, R242 ;  /* 0x00003340f3f27816 */ /* 0x000fe200000000f2 */
[----:B------:R-:W4:Y:S01]  /*13330*/  LDL R43, [R1+0x9d4] ;  /* 0x0009d400012b7983 */ /* 0x000f220000100800 */
[----:B------:R-:W-:Y:S02]  /*13340*/  PRMT R235, R236, 0x3340, R235 ;  /* 0x00003340eceb7816 */ /* 0x000fe400000000eb */
[----:B------:R-:W-:Y:S01]  /*13350*/  LOP3.LUT R232, R232, 0xffff, RZ, 0xc0, !PT ;  /* 0x0000ffffe8e87812 */ /* 0x000fe200078ec0ff */
[----:B------:R-:W4:Y:S01]  /*13360*/  LDL R42, [R1+0x9d8] ;  /* 0x0009d800012a7983 */ /* 0x000f220000100800 */
[----:B0-----:R-:W-:-:S03]  /*13370*/  LOP3.LUT R8, R151, 0xffff, RZ, 0xc0, !PT ;  /* 0x0000ffff97087812 */ /* 0x001fc600078ec0ff */
[----:B------:R-:W4:Y:S01]  /*13380*/  LDL R41, [R1+0x9b4] ;  /* 0x0009b40001297983 */ /* 0x000f220000100800 */
[----:B------:R-:W-:Y:S02]  /*13390*/  PRMT R9, R247, 0x3340, R245 ;  /* 0x00003340f7097816 */ /* 0x000fe400000000f5 */
[----:B------:R-:W-:Y:S01]  /*133a0*/  PRMT R8, R8, 0x3340, R7 ;  /* 0x0000334008087816 */ /* 0x000fe20000000007 */
[----:B------:R-:W4:Y:S01]  /*133b0*/  LDL R40, [R1+0x9b8] ;  /* 0x0009b80001287983 */ /* 0x000f220000100800 */
[----:B------:R-:W-:Y:S02]  /*133c0*/  PRMT R10, R240, 0x3340, R238 ;  /* 0x00003340f00a7816 */ /* 0x000fe400000000ee */
[----:B------:R-:W-:Y:S01]  /*133d0*/  PRMT R11, R234, 0x3340, R231 ;  /* 0x00003340ea0b7816 */ /* 0x000fe200000000e7 */
[----:B------:R-:W4:Y:S01]  /*133e0*/  LDL R39, [R1+0x994] ;  /* 0x0009940001277983 */ /* 0x000f220000100800 */
[----:B------:R-:W-:Y:S02]  /*133f0*/  PRMT R8, R8, 0x5410, R6 ;  /* 0x0000541008087816 */ /* 0x000fe40000000006 */
[----:B------:R-:W-:Y:S01]  /*13400*/  PRMT R9, R249, 0x5410, R9 ;  /* 0x00005410f9097816 */ /* 0x000fe20000000009 */
[----:B------:R-:W4:Y:S01]  /*13410*/  LDL R31, [R1+0x998] ;  /* 0x00099800011f7983 */ /* 0x000f220000100800 */
[----:B------:R-:W-:-:S02]  /*13420*/  PRMT R10, R242, 0x5410, R10 ;  /* 0x00005410f20a7816 */ /* 0x000fc4000000000a */
[----:B------:R-:W-:Y:S01]  /*13430*/  PRMT R11, R235, 0x5410, R11 ;  /* 0x00005410eb0b7816 */ /* 0x000fe2000000000b */
[----:B------:R-:W4:Y:S01]  /*13440*/  LDL R38, [R1+0x974] ;  /* 0x0009740001267983 */ /* 0x000f220000100800 */
[----:B------:R-:W-:Y:S02]  /*13450*/  LOP3.LUT R229, R229, 0xffff, RZ, 0xc0, !PT ;  /* 0x0000ffffe5e57812 */ /* 0x000fe400078ec0ff */
[----:B------:R-:W-:Y:S02]  /*13460*/  LOP3.LUT R227, R227, 0xffff, RZ, 0xc0, !PT ;  /* 0x0000ffffe3e37812 */ /* 0x000fe400078ec0ff */
[----:B------:R-:W-:Y:S02]  /*13470*/  LOP3.LUT R225, R225, 0xffff, RZ, 0xc0, !PT ;  /* 0x0000ffffe1e17812 */ /* 0x000fe400078ec0ff */
[----:B------:R-:W-:Y:S02]  /*13480*/  LOP3.LUT R223, R223, 0xffff, RZ, 0xc0, !PT ;  /* 0x0000ffffdfdf7812 */ /* 0x000fe400078ec0ff */
[----:B------:R-:W-:-:S02]  /*13490*/  LOP3.LUT R221, R221, 0xffff, RZ, 0xc0, !PT ;  /* 0x0000ffffdddd7812 */ /* 0x000fc400078ec0ff */
[----:B------:R-:W-:Y:S02]  /*134a0*/  LOP3.LUT R219, R219, 0xffff, RZ, 0xc0, !PT ;  /* 0x0000ffffdbdb7812 */ /* 0x000fe400078ec0ff */
        /* <DEDUP_REMOVED lines=8> */
[----:B------:R-:W-:Y:S01]  /*13530*/  LOP3.LUT R184, R184, 0xffff, RZ, 0xc0, !PT ;  /* 0x0000ffffb8b87812 */ /* 0x000fe200078ec0ff */
[----:B------:R0:W-:Y:S01]  /*13540*/  STS.128 [R27+UR4+0x2000], R8 ;  /* 0x002000081b007988 */ /* 0x0001e20008000c04 */
[----:B------:R-:W-:Y:S02]  /*13550*/  PRMT R229, R232, 0x3340, R229 ;  /* 0x00003340e8e57816 */ /* 0x000fe400000000e5 */
[----:B------:R-:W-:Y:S01]  /*13560*/  PRMT R221, R223, 0x3340, R221 ;  /* 0x00003340dfdd7816 */ /* 0x000fe200000000dd */
[----:B------:R-:W4:Y:S01]  /*13570*/  LDL R36, [R1+0x978] ;  /* 0x0009780001247983 */ /* 0x000f220000100800 */
[----:B------:R-:W-:-:S02]  /*13580*/  PRMT R212, R214, 0x3340, R212 ;  /* 0x00003340d6d47816 */ /* 0x000fc400000000d4 */
[----:B------:R-:W-:Y:S01]  /*13590*/  PRMT R195, R199, 0x3340, R195 ;  /* 0x00003340c7c37816 */ /* 0x000fe200000000c3 */
[----:B------:R-:W3:Y:S01]  /*135a0*/  LDL R37, [R1+0xe58] ;  /* 0x000e580001257983 */ /* 0x000ee20000100800 */
[----:B------:R-:W-:Y:S02]  /*135b0*/  LOP3.LUT R233, R233, 0xffff, RZ, 0xc0, !PT ;  /* 0x0000ffffe9e97812 */ /* 0x000fe400078ec0ff */
[----:B0-----:R-:W-:Y:S02]  /*135c0*/  PRMT R8, R227, 0x3340, R225 ;  /* 0x00003340e3087816 */ /* 0x001fe400000000e1 */
[----:B------:R-:W-:Y:S02]  /*135d0*/  PRMT R9, R219, 0x3340, R217 ;  /* 0x00003340db097816 */ /* 0x000fe400000000d9 */
[----:B------:R-:W-:Y:S02]  /*135e0*/  PRMT R10, R207, 0x3340, R203 ;  /* 0x00003340cf0a7816 */ /* 0x000fe400000000cb */
[----:B------:R-:W-:-:S02]  /*135f0*/  PRMT R11, R190, 0x3340, R184 ;  /* 0x00003340be0b7816 */ /* 0x000fc400000000b8 */
[----:B------:R-:W-:Y:S02]  /*13600*/  PRMT R8, R229, 0x5410, R8 ;  /* 0x00005410e5087816 */ /* 0x000fe40000000008 */
[----:B------:R-:W-:Y:S02]  /*13610*/  PRMT R9, R221, 0x5410, R9 ;  /* 0x00005410dd097816 */ /* 0x000fe40000000009 */
[----:B------:R-:W-:Y:S02]  /*13620*/  PRMT R10, R212, 0x5410, R10 ;  /* 0x00005410d40a7816 */ /* 0x000fe4000000000a */
[----:B------:R-:W-:Y:S02]  /*13630*/  PRMT R11, R195, 0x5410, R11 ;  /* 0x00005410c30b7816 */ /* 0x000fe4000000000b */
        /* <DEDUP_REMOVED lines=15> */
[----:B------:R-:W-:Y:S02]  /*13730*/  PRMT R230, R233, 0x3340, R230 ;  /* 0x00003340e9e67816 */ /* 0x000fe400000000e6 */
[----:B------:R-:W-:Y:S02]  /*13740*/  PRMT R222, R224, 0x3340, R222 ;  /* 0x00003340e0de7816 */ /* 0x000fe400000000de */
[----:B------:R-:W-:Y:S02]  /*13750*/  PRMT R211, R215, 0x3340, R211 ;  /* 0x00003340d7d37816 */ /* 0x000fe400000000d3 */
[----:B------:R-:W-:Y:S01]  /*13760*/  PRMT R198, R202, 0x3340, R198 ;  /* 0x00003340cac67816 */ /* 0x000fe200000000c6 */
[----:B--2---:R0:W-:Y:S02]  /*13770*/  STS.128 [R26+UR4], R8 ;  /* 0x000000081a007988 */ /* 0x0041e40008000c04 */
[----:B0-----:R-:W-:-:S02]  /*13780*/  PRMT R8, R228, 0x3340, R226 ;  /* 0x00003340e4087816 */ /* 0x001fc400000000e2 */
[----:B------:R-:W-:Y:S02]  /*13790*/  PRMT R9, R220, 0x3340, R218 ;  /* 0x00003340dc097816 */ /* 0x000fe400000000da */
[----:B------:R-:W-:Y:S02]  /*137a0*/  PRMT R10, R209, 0x3340, R206 ;  /* 0x00003340d10a7816 */ /* 0x000fe400000000ce */
[----:B------:R-:W-:Y:S02]  /*137b0*/  PRMT R11, R193, 0x3340, R187 ;  /* 0x00003340c10b7816 */ /* 0x000fe400000000bb */
[----:B------:R-:W-:Y:S02]  /*137c0*/  PRMT R8, R230, 0x5410, R8 ;  /* 0x00005410e6087816 */ /* 0x000fe40000000008 */
[----:B------:R-:W-:Y:S02]  /*137d0*/  PRMT R9, R222, 0x5410, R9 ;  /* 0x00005410de097816 */ /* 0x000fe40000000009 */
[----:B------:R-:W-:-:S02]  /*137e0*/  PRMT R10, R211, 0x5410, R10 ;  /* 0x00005410d30a7816 */ /* 0x000fc4000000000a */
[----:B------:R-:W-:-:S05]  /*137f0*/  PRMT R11, R198, 0x5410, R11 ;  /* 0x00005410c60b7816 */ /* 0x000fca000000000b */
[----:B------:R0:W-:Y:S04]  /*13800*/  STS.128 [R26+UR4+0x2000], R8 ;  /* 0x002000081a007988 */ /* 0x0001e80008000c04 */
[----:B0-----:R-:W2:Y:S04]  /*13810*/  LDL R10, [R1+0xe44] ;  /* 0x000e4400010a7983 */ /* 0x001ea80000100800 */
[----:B------:R-:W4:Y:S04]  /*13820*/  LDL R9, [R1+0xe48] ;  /* 0x000e480001097983 */ /* 0x000f280000100800 */
[----:B------:R-:W4:Y:S04]  /*13830*/  LDL R8, [R1+0xe2c] ;  /* 0x000e2c0001087983 */ /* 0x000f280000100800 */
[----:B------:R-:W2:Y:S04]  /*13840*/  LDL.LU R30, [R1+0x65c] ;  /* 0x00065c00011e7983 */ /* 0x000ea80000300800 */
[----:B------:R-:W4:Y:S01]  /*13850*/  LDL.LU R27, [R1+0x660] ;  /* 0x00066000011b7983 */ /* 0x000f220000300800 */
[----:B------:R-:W0:Y:S01]  /*13860*/  S2R R6, SR_TID.X ;  /* 0x0000000000067919 */ /* 0x000e220000002100 */
[----:B------:R-:W-:-:S02]  /*13870*/  LOP3.LUT R189, R189, 0xffff, RZ, 0xc0, !PT ;  /* 0x0000ffffbdbd7812 */ /* 0x000fc400078ec0ff */
[----:B------:R-:W-:Y:S01]  /*13880*/  LOP3.LUT R183, R183, 0xffff, RZ, 0xc0, !PT ;  /* 0x0000ffffb7b77812 */ /* 0x000fe200078ec0ff */
[----:B------:R-:W4:Y:S01]  /*13890*/  LDL R35, [R1+0x954] ;  /* 0x0009540001237983 */ /* 0x000f220000100800 */
[----:B------:R-:W-:Y:S02]  /*138a0*/  LOP3.LUT R179, R179, 0xffff, RZ, 0xc0, !PT ;  /* 0x0000ffffb3b37812 */ /* 0x000fe400078ec0ff */
[----:B------:R-:W-:Y:S01]  /*138b0*/  LOP3.LUT R175, R175, 0xffff, RZ, 0xc0, !PT ;  /* 0x0000ffffafaf7812 */ /* 0x000fe200078ec0ff */
[----:B------:R-:W4:Y:S01]  /*138c0*/  LDL R34, [R1+0x958] ;  /* 0x0009580001227983 */ /* 0x000f220000100800 */
[----:B------:R-:W-:Y:S02]  /*138d0*/  LOP3.LUT R171, R171, 0xffff, RZ, 0xc0, !PT ;  /* 0x0000ffffabab7812 */ /* 0x000fe400078ec0ff */
[----:B------:R-:W-:Y:S01]  /*138e0*/  LOP3.LUT R167, R167, 0xffff, RZ, 0xc0, !PT ;  /* 0x0000ffffa7a77812 */ /* 0x000fe200078ec0ff */
[----:B------:R-:W4:Y:S01]  /*138f0*/  LDL R33, [R1+0x934] ;  /* 0x0009340001217983 */ /* 0x000f220000100800 */
[----:B------:R-:W-:-:S02]  /*13900*/  LOP3.LUT R163, R163, 0xffff, RZ, 0xc0, !PT ;  /* 0x0000ffffa3a37812 */ /* 0x000fc400078ec0ff */
[----:B------:R-:W-:Y:S01]  /*13910*/  LOP3.LUT R160, R160, 0xffff, RZ, 0xc0, !PT ;  /* 0x0000ffffa0a07812 */ /* 0x000fe200078ec0ff */
        /* <DEDUP_REMOVED lines=8> */
[----:B0-----:R-:W-:Y:S02]  /*139a0*/  LOP3.LUT R6, R6, 0x3f, RZ, 0xc0, !PT ;  /* 0x0000003f06067812 */ /* 0x001fe400078ec0ff */
[----:B------:R-:W-:Y:S02]  /*139b0*/  LOP3.LUT R5, R5, 0xffff, RZ, 0xc0, !PT ;  /* 0x0000ffff05057812 */ /* 0x000fe400078ec0ff */
[----:B------:R-:W-:Y:S02]  /*139c0*/  ISETP.GE.AND P0, PT, R6, R4, PT ;  /* 0x000000040600720c */ /* 0x000fe40003f06270 */
[----:B------:R-:W-:-:S02]  /*139d0*/  PRMT R183, R189, 0x3340, R183 ;  /* 0x00003340bdb77816 */ /* 0x000fc400000000b7 */
[----:B------:R-:W-:Y:S02]  /*139e0*/  PRMT R4, R179, 0x3340, R175 ;  /* 0x00003340b3047816 */ /* 0x000fe400000000af */
[----:B------:R-:W-:Y:S02]  /*139f0*/  PRMT R167, R171, 0x3340, R167 ;  /* 0x00003340aba77816 */ /* 0x000fe400000000a7 */
[----:B------:R-:W-:Y:S02]  /*13a00*/  PRMT R160, R163, 0x3340, R160 ;  /* 0x00003340a3a07816 */ /* 0x000fe400000000a0 */
[----:B------:R-:W-:Y:S02]  /*13a10*/  PRMT R155, R157, 0x3340, R155 ;  /* 0x000033409d9b7816 */ /* 0x000fe4000000009b */
[----:B------:R-:W-:Y:S02]  /*13a20*/  PRMT R6, R153, 0x3340, R23 ;  /* 0x0000334099067816 */ /* 0x000fe40000000017 */
[----:B------:R-:W-:-:S02]  /*13a30*/  PRMT R19, R21, 0x3340, R19 ;  /* 0x0000334015137816 */ /* 0x000fc40000000013 */
[----:B------:R-:W-:Y:S02]  /*13a40*/  PRMT R7, R17, 0x3340, R5 ;  /* 0x0000334011077816 */ /* 0x000fe40000000005 */
[----:B------:R-:W-:Y:S02]  /*13a50*/  PRMT R4, R183, 0x5410, R4 ;  /* 0x00005410b7047816 */ /* 0x000fe40000000004 */
[----:B------:R-:W-:Y:S02]  /*13a60*/  PRMT R5, R167, 0x5410, R160 ;  /* 0x00005410a7057816 */ /* 0x000fe400000000a0 */
[----:B------:R-:W-:Y:S02]  /*13a70*/  PRMT R6, R155, 0x5410, R6 ;  /* 0x000054109b067816 */ /* 0x000fe40000000006 */
[----:B------:R-:W-:Y:S02]  /*13a80*/  PRMT R7, R19, 0x5410, R7 ;  /* 0x0000541013077816 */ /* 0x000fe40000000007 */
[----:B------:R-:W-:-:S03]  /*13a90*/  PRMT R49, RZ, 0x7610, R49 ;  /* 0x00007610ff317816 */ /* 0x000fc60000000031 */
[----:B---3--:R0:W-:Y:S01]  /*13aa0*/  STS.128 [R37+UR4], R4 ;  /* 0x0000000425007988 */ /* 0x0081e20008000c04 */
[----:B------:R-:W-:Y:S02]  /*13ab0*/  PRMT R62, RZ, 0x7610, R62 ;  /* 0x00007610ff3e7816 */ /* 0x000fe4000000003e */
[----:B------:R-:W-:Y:S02]  /*13ac0*/  PRMT R61, RZ, 0x7610, R61 ;  /* 0x00007610ff3d7816 */ /* 0x000fe4000000003d */
[----:B------:R-:W-:Y:S02]  /*13ad0*/  PRMT R60, RZ, 0x7610, R60 ;  /* 0x00007610ff3c7816 */ /* 0x000fe4000000003c */
[----:B------:R-:W-:Y:S02]  /*13ae0*/  PRMT R59, RZ, 0x7610, R59 ;  /* 0x00007610ff3b7816 */ /* 0x000fe4000000003b */
[----:B------:R-:W-:Y:S02]  /*13af0*/  PRMT R58, RZ, 0x7610, R58 ;  /* 0x00007610ff3a7816 */ /* 0x000fe4000000003a */
[----:B------:R-:W-:Y:S01]  /*13b00*/  PRMT R57, RZ, 0x7610, R57 ;  /* 0x00007610ff397816 */ /* 0x000fe20000000039 */
[----:B0-----:R-:W3:Y:S04]  /*13b10*/  LDL R7, [R1+0x8f8] ;  /* 0x0008f80001077983 */ /* 0x001ee80000100800 */
[----:B------:R-:W3:Y:S01]  /*13b20*/  LDL R6, [R1+0x8d4] ;  /* 0x0008d40001067983 */ /* 0x000ee20000100800 */
[----:B--2---:R-:W-:-:S02]  /*13b30*/  @!P0 IMAD.MOV.U32 R5, RZ, RZ, R30 ;  /* 0x000000ffff058224 */ /* 0x004fc400078e001e */
[----:B----4-:R-:W-:-:S05]  /*13b40*/  @!P0 IMAD.MOV.U32 R4, RZ, RZ, R27 ;  /* 0x000000ffff048224 */ /* 0x010fca00078e001b */
[----:B------:R0:W2:Y:S02]  /*13b50*/  @!P0 LDG.E.U8 R49, desc[UR6][R4.64] ;  /* 0x0000000604318981 */ /* 0x0000a4000c1e1100 */
[----:B0-----:R-:W-:Y:S02]  /*13b60*/  @!P0 IMAD.MOV.U32 R5, RZ, RZ, R10 ;  /* 0x000000ffff058224 */ /* 0x001fe400078e000a */
[----:B------:R-:W4:Y:S01]  /*13b70*/  LDL R10, [R1+0x914] ;  /* 0x00091400010a7983 */ /* 0x000f220000100800 */
[----:B------:R-:W-:-:S03]  /*13b80*/  @!P0 IMAD.MOV.U32 R4, RZ, RZ, R9 ;  /* 0x000000ffff048224 */ /* 0x000fc600078e0009 */
[----:B------:R-:W3:Y:S04]  /*13b90*/  LDL R9, [R1+0x918] ;  /* 0x0009180001097983 */ /* 0x000ee80000100800 */
[----:B------:R0:W2:Y:S02]  /*13ba0*/  @!P0 LDG.E.U8 R62, desc[UR6][R4.64] ;  /* 0x00000006043e8981 */ /* 0x0000a4000c1e1100 */
[----:B0-----:R-:W-:Y:S02]  /*13bb0*/  @!P0 IMAD.MOV.U32 R4, RZ, RZ, R8 ;  /* 0x000000ffff048224 */ /* 0x001fe400078e0008 */
[----:B------:R-:W-:Y:S01]  /*13bc0*/  @!P0 IMAD.MOV.U32 R5, RZ, RZ, R48 ;  /* 0x000000ffff058224 */ /* 0x000fe200078e0030 */
[----:B------:R-:W2:Y:S04]  /*13bd0*/  LDL R8, [R1+0x8f4] ;  /* 0x0008f40001087983 */ /* 0x000ea80000100800 */
[----:B------:R0:W2:Y:S02]  /*13be0*/  @!P0 LDG.E.U8 R61, desc[UR6][R4.64] ;  /* 0x00000006043d8981 */ /* 0x0000a4000c1e1100 */
[----:B0-----:R-:W-:-:S02]  /*13bf0*/  @!P0 IMAD.MOV.U32 R4, RZ, RZ, R46 ;  /* 0x000000ffff048224 */ /* 0x001fc400078e002e */
[----:B------:R-:W-:-:S05]  /*13c00*/  @!P0 IMAD.MOV.U32 R5, RZ, RZ, R47 ;  /* 0x000000ffff058224 */ /* 0x000fca00078e002f */
[----:B------:R0:W2:Y:S02]  /*13c10*/  @!P0 LDG.E.U8 R60, desc[UR6][R4.64] ;  /* 0x00000006043c8981 */ /* 0x0000a4000c1e1100 */
[----:B0-----:R-:W-:Y:S02]  /*13c20*/  @!P0 IMAD.MOV.U32 R4, RZ, RZ, R44 ;  /* 0x000000ffff048224 */ /* 0x001fe400078e002c */
[----:B------:R-:W-:-:S05]  /*13c30*/  @!P0 IMAD.MOV.U32 R5, RZ, RZ, R45 ;  /* 0x000000ffff058224 */ /* 0x000fca00078e002d */
[----:B------:R0:W2:Y:S02]  /*13c40*/  @!P0 LDG.E.U8 R59, desc[UR6][R4.64] ;  /* 0x00000006043b8981 */ /* 0x0000a4000c1e1100 */
[----:B0-----:R-:W-:Y:S02]  /*13c50*/  @!P0 IMAD.MOV.U32 R4, RZ, RZ, R42 ;  /* 0x000000ffff048224 */ /* 0x001fe400078e002a */
[----:B------:R-:W-:-:S05]  /*13c60*/  @!P0 IMAD.MOV.U32 R5, RZ, RZ, R43 ;  /* 0x000000ffff058224 */ /* 0x000fca00078e002b */
[----:B------:R0:W2:Y:S02]  /*13c70*/  @!P0 LDG.E.U8 R58, desc[UR6][R4.64] ;  /* 0x00000006043a8981 */ /* 0x0000a4000c1e1100 */
[----:B0-----:R-:W-:Y:S02]  /*13c80*/  @!P0 IMAD.MOV.U32 R4, RZ, RZ, R40 ;  /* 0x000000ffff048224 */ /* 0x001fe400078e0028 */
[----:B------:R-:W-:-:S05]  /*13c90*/  @!P0 IMAD.MOV.U32 R5, RZ, RZ, R41 ;  /* 0x000000ffff058224 */ /* 0x000fca00078e0029 */
[----:B------:R0:W2:Y:S01]  /*13ca0*/  @!P0 LDG.E.U8 R57, desc[UR6][R4.64] ;  /* 0x0000000604398981 */ /* 0x0000a2000c1e1100 */
[----:B------:R-:W-:Y:S01]  /*13cb0*/  PRMT R56, RZ, 0x7610, R56 ;  /* 0x00007610ff387816 */ /* 0x000fe20000000038 */
[----:B0-----:R-:W-:Y:S02]  /*13cc0*/  @!P0 IMAD.MOV.U32 R4, RZ, RZ, R31 ;  /* 0x000000ffff048224 */ /* 0x001fe400078e001f */
[----:B------:R-:W2:Y:S01]  /*13cd0*/  LDL.LU R31, [R1+0x8d8] ;  /* 0x0008d800011f7983 */ /* 0x000ea20000300800 */
[----:B------:R-:W-:Y:S01]  /*13ce0*/  @!P0 IMAD.MOV.U32 R5, RZ, RZ, R39 ;  /* 0x000000ffff058224 */ /* 0x000fe200078e0027 */
[----:B------:R-:W-:Y:S02]  /*13cf0*/  PRMT R55, RZ, 0x7610, R55 ;  /* 0x00007610ff377816 */ /* 0x000fe40000000037 */
[----:B------:R-:W-:Y:S01]  /*13d00*/  PRMT R54, RZ, 0x7610, R54 ;  /* 0x00007610ff367816 */ /* 0x000fe20000000036 */
[----:B------:R-:W2:Y:S04]  /*13d10*/  LDL R50, [R1+0x834] ;  /* 0x0008340001327983 */ /* 0x000ea80000100800 */
[----:B------:R0:W2:Y:S01]  /*13d20*/  @!P0 LDG.E.U8 R56, desc[UR6][R4.64] ;  /* 0x0000000604388981 */ /* 0x0000a2000c1e1100 */
[----:B------:R-:W-:-:S02]  /*13d30*/  PRMT R53, RZ, 0x7610, R53 ;  /* 0x00007610ff357816 */ /* 0x000fc40000000035 */
[----:B------:R-:W-:Y:S01]  /*13d40*/  PRMT R52, RZ, 0x7610, R52 ;  /* 0x00007610ff347816 */ /* 0x000fe20000000034 */
[----:B------:R-:W2:Y:S01]  /*13d50*/  LDL R48, [R1+0x838] ;  /* 0x0008380001307983 */ /* 0x000ea20000100800 */
[----:B------:R-:W-:-:S03]  /*13d60*/  PRMT R51, RZ, 0x7610, R51 ;  /* 0x00007610ff337816 */ /* 0x000fc60000000033 */
[----:B------:R-:W2:Y:S01]  /*13d70*/  LDL R47, [R1+0x814] ;  /* 0x00081400012f7983 */ /* 0x000ea20000100800 */
[----:B0-----:R-:W-:Y:S02]  /*13d80*/  @!P0 IMAD.MOV.U32 R4, RZ, RZ, R36 ;  /* 0x000000ffff048224 */ /* 0x001fe400078e0024 */
[----:B------:R-:W-:Y:S01]  /*13d90*/  @!P0 IMAD.MOV.U32 R5, RZ, RZ, R38 ;  /* 0x000000ffff058224 */ /* 0x000fe200078e0026 */
[----:B------:R-:W2:Y:S04]  /*13da0*/  LDL R36, [R1+0x894] ;  /* 0x0008940001247983 */ /* 0x000ea80000100800 */
[----:B------:R0:W2:Y:S04]  /*13db0*/  @!P0 LDG.E.U8 R55, desc[UR6][R4.64] ;  /* 0x0000000604378981 */ /* 0x0000a8000c1e1100 */
[----:B------:R-:W2:Y:S01]  /*13dc0*/  LDL R46, [R1+0x818] ;  /* 0x00081800012e7983 */ /* 0x000ea20000100800 */
[----:B------:R-:W-:-:S03]  /*13dd0*/  PRMT R252, RZ, 0x7610, R252 ;  /* 0x00007610fffc7816 */ /* 0x000fc600000000fc */
[----:B------:R-:W2:Y:S01]  /*13de0*/  LDL R45, [R1+0x7f4] ;  /* 0x0007f400012d7983 */ /* 0x000ea20000100800 */
[----:B0-----:R-:W-:Y:S02]  /*13df0*/  @!P0 IMAD.MOV.U32 R4, RZ, RZ, R34 ;  /* 0x000000ffff048224 */ /* 0x001fe400078e0022 */
[----:B------:R-:W-:Y:S01]  /*13e00*/  @!P0 IMAD.MOV.U32 R5, RZ, RZ, R35 ;  /* 0x000000ffff058224 */ /* 0x000fe200078e0023 */
[----:B------:R-:W2:Y:S04]  /*13e10*/  LDL R34, [R1+0x874] ;  /* 0x0008740001227983 */ /* 0x000ea80000100800 */
[----:B------:R-:W2:Y:S04]  /*13e20*/  LDL R35, [R1+0x898] ;  /* 0x0008980001237983 */ /* 0x000ea80000100800 */
[----:B------:R0:W2:Y:S01]  /*13e30*/  @!P0 LDG.E.U8 R54, desc[UR6][R4.64] ;  /* 0x0000000604368981 */ /* 0x0000a2000c1e1100 */
[----:B------:R-:W-:-:S03]  /*13e40*/  LOP3.LUT R216, R216, 0xffff, RZ, 0xc0, !PT ;  /* 0x0000ffffd8d87812 */ /* 0x000fc600078ec0ff */
[----:B------:R-:W2:Y:S01]  /*13e50*/  LDL R44, [R1+0x7f8] ;  /* 0x0007f800012c7983 */ /* 0x000ea20000100800 */
[----:B------:R-:W-:Y:S02]  /*13e60*/  LOP3.LUT R213, R213, 0xffff, RZ, 0xc0, !PT ;  /* 0x0000ffffd5d57812 */ /* 0x000fe400078ec0ff */
[----:B------:R-:W-:Y:S01]  /*13e70*/  LOP3.LUT R210, R210, 0xffff, RZ, 0xc0, !PT ;  /* 0x0000ffffd2d27812 */ /* 0x000fe200078ec0ff */
[----:B------:R-:W2:Y:S01]  /*13e80*/  LDL R43, [R1+0x7d4] ;  /* 0x0007d400012b7983 */ /* 0x000ea20000100800 */
[----:B0-----:R-:W-:-:S03]  /*13e90*/  @!P0 IMAD.MOV.U32 R5, RZ, RZ, R33 ;  /* 0x000000ffff058224 */ /* 0x001fc600078e0021 */
[----:B------:R-:W2:Y:S01]  /*13ea0*/  LDL R33, [R1+0x878] ;  /* 0x0008780001217983 */ /* 0x000ea20000100800 */
[----:B------:R-:W-:-:S03]  /*13eb0*/  @!P0 IMAD.MOV.U32 R4, RZ, RZ, R26 ;  /* 0x000000ffff048224 */ /* 0x000fc600078e001a */
[----:B------:R-:W2:Y:S04]  /*13ec0*/  LDL R26, [R1+0x854] ;  /* 0x00085400011a7983 */ /* 0x000ea80000100800 */
[----:B------:R4:W2:Y:S01]  /*13ed0*/  @!P0 LDG.E.U8 R53, desc[UR6][R4.64] ;  /* 0x0000000604358981 */ /* 0x0008a2000c1e1100 */
[----:B------:R-:W-:Y:S02]  /*13ee0*/  LOP3.LUT R208, R208, 0xffff, RZ, 0xc0, !PT ;  /* 0x0000ffffd0d07812 */ /* 0x000fe400078ec0ff */
[----:B------:R-:W-:Y:S01]  /*13ef0*/  LOP3.LUT R205, R205, 0xffff, RZ, 0xc0, !PT ;  /* 0x0000ffffcdcd7812 */ /* 0x000fe200078ec0ff */
[----:B------:R-:W2:Y:S01]  /*13f00*/  LDL R42, [R1+0x7d8] ;  /* 0x0007d800012a7983 */ /* 0x000ea20000100800 */
[----:B------:R-:W-:Y:S02]  /*13f10*/  LOP3.LUT R201, R201, 0xffff, RZ, 0xc0, !PT ;  /* 0x0000ffffc9c97812 */ /* 0x000fe400078ec0ff */
[----:B------:R-:W-:Y:S01]  /*13f20*/  LOP3.LUT R197, R197, 0xffff, RZ, 0xc0, !PT ;  /* 0x0000ffffc5c57812 */ /* 0x000fe200078ec0ff */
[----:B------:R-:W2:Y:S01]  /*13f30*/  LDL R41, [R1+0x7b4] ;  /* 0x0007b40001297983 */ /* 0x000ea20000100800 */
[----:B------:R-:W-:-:S02]  /*13f40*/  LOP3.LUT R192, R192, 0xffff, RZ, 0xc0, !PT ;  /* 0x0000ffffc0c07812 */ /* 0x000fc400078ec0ff */
[----:B------:R-:W-:Y:S01]  /*13f50*/  LOP3.LUT R186, R186, 0xffff, RZ, 0xc0, !PT ;  /* 0x0000ffffbaba7812 */ /* 0x000fe200078ec0ff */
[----:B------:R-:W2:Y:S01]  /*13f60*/  LDL R40, [R1+0x7b8] ;  /* 0x0007b80001287983 */ /* 0x000ea20000100800 */
[----:B------:R-:W-:Y:S02]  /*13f70*/  LOP3.LUT R181, R181, 0xffff, RZ, 0xc0, !PT ;  /* 0x0000ffffb5b57812 */ /* 0x000fe400078ec0ff */
[----:B------:R-:W-:Y:S01]  /*13f80*/  LOP3.LUT R177, R177, 0xffff, RZ, 0xc0, !PT ;  /* 0x0000ffffb1b17812 */ /* 0x000fe200078ec0ff */
[----:B------:R-:W2:Y:S01]  /*13f90*/  LDL R39, [R1+0x794] ;  /* 0x0007940001277983 */ /* 0x000ea20000100800 */
[----:B------:R-:W-:Y:S02]  /*13fa0*/  LOP3.LUT R173, R173, 0xffff, RZ, 0xc0, !PT ;  /* 0x0000ffffadad7812 */ /* 0x000fe400078ec0ff */
[----:B------:R-:W-:Y:S01]  /*13fb0*/  LOP3.LUT R169, R169, 0xffff, RZ, 0xc0, !PT ;  /* 0x0000ffffa9a97812 */ /* 0x000fe200078ec0ff */
[----:B------:R-:W2:Y:S01]  /*13fc0*/  LDL R38, [R1+0x774] ;  /* 0x0007740001267983 */ /* 0x000ea20000100800 */
[----:B----4-:R-:W-:-:S03]  /*13fd0*/  @!P0 IMAD.MOV.U32 R5, RZ, RZ, R10 ;  /* 0x000000ffff058224 */ /* 0x010fc600078e000a */
[----:B------:R-:W4:Y:S01]  /*13fe0*/  LDL R10, [R1+0x858] ;  /* 0x00085800010a7983 */ /* 0x000f220000100800 */
[----:B---3--:R-:W-:Y:S01]  /*13ff0*/  @!P0 IMAD.MOV.U32 R4, RZ, RZ, R9 ;  /* 0x000000ffff048224 */ /* 0x008fe200078e0009 */
[----:B------:R-:W-:Y:S02]  /*14000*/  LOP3.LUT R165, R165, 0xffff, RZ, 0xc0, !PT ;  /* 0x0000ffffa5a57812 */ /* 0x000fe400078ec0ff */
[----:B------:R-:W3:Y:S04]  /*14010*/  LDL R9, [R1+0x8b4] ;  /* 0x0008b40001097983 */ /* 0x000ee80000100800 */
[----:B------:R0:W3:Y:S01]  /*14020*/  @!P0 LDG.E.U8 R52, desc[UR6][R4.64] ;  /* 0x0000000604348981 */ /* 0x0000e2000c1e1100 */
[----:B------:R-:W-:Y:S01]  /*14030*/  LOP3.LUT R161, R161, 0xffff, RZ, 0xc0, !PT ;  /* 0x0000ffffa1a17812 */ /* 0x000fe200078ec0ff */
[----:B0-----:R-:W-:-:S02]  /*14040*/  @!P0 IMAD.MOV.U32 R4, RZ, RZ, R7 ;  /* 0x000000ffff048224 */ /* 0x001fc400078e0007 */
[----:B--2---:R-:W-:Y:S01]  /*14050*/  @!P0 IMAD.MOV.U32 R5, RZ, RZ, R8 ;  /* 0x000000ffff058224 */ /* 0x004fe200078e0008 */
[----:B------:R-:W-:Y:S01]  /*14060*/  LOP3.LUT R158, R158, 0xffff, RZ, 0xc0, !PT ;  /* 0x0000ffff9e9e7812 */ /* 0x000fe200078ec0ff */
[----:B------:R-:W3:Y:S04]  /*14070*/  LDL R8, [R1+0x8b8] ;  /* 0x0008b80001087983 */ /* 0x000ee80000100800 */
[----:B------:R0:W2:Y:S01]  /*14080*/  @!P0 LDG.E.U8 R51, desc[UR6][R4.64] ;  /* 0x0000000604338981 */ /* 0x0000a2000c1e1100 */
[----:B------:R-:W-:Y:S02]  /*14090*/  PRMT R213, R216, 0x3340, R213 ;  /* 0x00003340d8d57816 */ /* 0x000fe400000000d5 */
[----:B------:R-:W-:Y:S01]  /*140a0*/  PRMT R201, R205, 0x3340, R201 ;  /* 0x00003340cdc97816 */ /* 0x000fe200000000c9 */
[----:B0-----:R-:W-:Y:S01]  /*140b0*/  @!P0 IMAD.MOV.U32 R5, RZ, RZ, R6 ;  /* 0x000000ffff058224 */ /* 0x001fe200078e0006 */
[----:B------:R-:W-:-:S02]  /*140c0*/  PRMT R181, R186, 0x3340, R181 ;  /* 0x00003340bab57816 */ /* 0x000fc400000000b5 */
[----:B------:R-:W-:Y:S02]  /*140d0*/  PRMT R6, R177, 0x3340, R173 ;  /* 0x00003340b1067816 */ /* 0x000fe400000000ad */
[----:B------:R-:W-:Y:S02]  /*140e0*/  PRMT R165, R169, 0x3340, R165 ;  /* 0x00003340a9a57816 */ /* 0x000fe400000000a5 */
[----:B------:R-:W-:Y:S02]  /*140f0*/  PRMT R7, R161, 0x3340, R158 ;  /* 0x00003340a1077816 */ /* 0x000fe4000000009e */
[----:B------:R-:W-:Y:S02]  /*14100*/  PRMT R6, R181, 0x5410, R6 ;  /* 0x00005410b5067816 */ /* 0x000fe40000000006 */
[----:B------:R-:W-:Y:S02]  /*14110*/  PRMT R7, R165, 0x5410, R7 ;  /* 0x00005410a5077816 */ /* 0x000fe40000000007 */
[----:B------:R-:W-:-:S02]  /*14120*/  PRMT R250, RZ, 0x7610, R250 ;  /* 0x00007610fffa7816 */ /* 0x000fc400000000fa */
[----:B------:R-:W-:Y:S01]  /*14130*/  PRMT R249, RZ, 0x7610, R249 ;  /* 0x00007610fff97816 */ /* 0x000fe200000000f9 */
[----:B------:R-:W-:-:S05]  /*14140*/  @!P0 IMAD.MOV.U32 R4, RZ, RZ, R31 ;  /* 0x000000ffff048224 */ /* 0x000fca00078e001f */
[----:B------:R0:W2:Y:S02]  /*14150*/  @!P0 LDG.E.U8 R252, desc[UR6][R4.64] ;  /* 0x0000000604fc8981 */ /* 0x0000a4000c1e1100 */
[----:B0-----:R-:W-:Y:S02]  /*14160*/  PRMT R4, R210, 0x3340, R208 ;  /* 0x00003340d2047816 */ /* 0x001fe400000000d0 */
[----:B------:R-:W-:Y:S02]  /*14170*/  PRMT R5, R197, 0x3340, R192 ;  /* 0x00003340c5057816 */ /* 0x000fe400000000c0 */
[----:B------:R-:W-:Y:S02]  /*14180*/  PRMT R4, R213, 0x5410, R4 ;  /* 0x00005410d5047816 */ /* 0x000fe40000000004 */
[----:B------:R-:W-:-:S05]  /*14190*/  PRMT R5, R201, 0x5410, R5 ;  /* 0x00005410c9057816 */ /* 0x000fca0000000005 */
[----:B------:R0:W-:Y:S02]  /*141a0*/  STS.128 [R37+UR4+0x2000], R4 ;  /* 0x0020000425007988 */ /* 0x0001e40008000c04 */
[----:B0-----:R-:W-:Y:S02]  /*141b0*/  @!P0 IMAD.MOV.U32 R5, RZ, RZ, R36 ;  /* 0x000000ffff058224 */ /* 0x001fe400078e0024 */
[----:B------:R-:W2:Y:S04]  /*141c0*/  LDL R37, [R1+0x778] ;  /* 0x0007780001257983 */ /* 0x000ea80000100800 */
[----:B------:R-:W2:Y:S01]  /*141d0*/  LDL R36, [R1+0x798] ;  /* 0x0007980001247983 */ /* 0x000ea20000100800 */
[----:B------:R-:W-:-:S03]  /*141e0*/  @!P0 IMAD.MOV.U32 R4, RZ, RZ, R35 ;  /* 0x000000ffff048224 */ /* 0x000fc600078e0023 */
[----:B------:R-:W2:Y:S04]  /*141f0*/  LDL R35, [R1+0x754] ;  /* 0x0007540001237983 */ /* 0x000ea80000100800 */
[----:B------:R0:W2:Y:S01]  /*14200*/  @!P0 LDG.E.U8 R250, desc[UR6][R4.64] ;  /* 0x0000000604fa8981 */ /* 0x0000a2000c1e1100 */
[----:B------:R-:W-:Y:S02]  /*14210*/  PRMT R248, RZ, 0x7610, R248 ;  /* 0x00007610fff87816 */ /* 0x000fe400000000f8 */
[----:B------:R-:W-:Y:S01]  /*14220*/  PRMT R247, RZ, 0x7610, R247 ;  /* 0x00007610fff77816 */ /* 0x000fe200000000f7 */
[----:B------:R-:W2:Y:S01]  /*14230*/  LDL R7, [R1+0x6f8] ;  /* 0x0006f80001077983 */ /* 0x000ea20000100800 */
[----:B------:R-:W-:Y:S02]  /*14240*/  PRMT R246, RZ, 0x7610, R246 ;  /* 0x00007610fff67816 */ /* 0x000fe400000000f6 */
[----:B------:R-:W-:Y:S01]  /*14250*/  PRMT R245, RZ, 0x7610, R245 ;  /* 0x00007610fff57816 */ /* 0x000fe200000000f5 */
[----:B------:R-:W2:Y:S01]  /*14260*/  LDL R6, [R1+0x6d8] ;  /* 0x0006d80001067983 */ /* 0x000ea20000100800 */
[----:B0-----:R-:W-:-:S02]  /*14270*/  @!P0 IMAD.MOV.U32 R4, RZ, RZ, R33 ;  /* 0x000000ffff048224 */ /* 0x001fc400078e0021 */
[----:B------:R-:W-:Y:S01]  /*14280*/  @!P0 IMAD.MOV.U32 R5, RZ, RZ, R34 ;  /* 0x000000ffff058224 */ /* 0x000fe200078e0022 */
[----:B------:R-:W2:Y:S04]  /*14290*/  LDL R33, [R1+0x734] ;  /* 0x0007340001217983 */ /* 0x000ea80000100800 */
[----:B------:R-:W2:Y:S04]  /*142a0*/  LDL R34, [R1+0x758] ;  /* 0x0007580001227983 */ /* 0x000ea80000100800 */
[----:B------:R0:W2:Y:S02]  /*142b0*/  @!P0 LDG.E.U8 R249, desc[UR6][R4.64] ;  /* 0x0000000604f98981 */ /* 0x0000a4000c1e1100 */
[----:B0-----:R-:W-:-:S02]  /*142c0*/  @!P0 IMAD.MOV.U32 R5, RZ, RZ, R26 ;  /* 0x000000ffff058224 */ /* 0x001fc400078e001a */
[----:B------:R-:W2:Y:S01]  /*142d0*/  LDL R26, [R1+0x738] ;  /* 0x00073800011a7983 */ /* 0x000ea20000100800 */
[----:B----4-:R-:W-:-:S03]  /*142e0*/  @!P0 IMAD.MOV.U32 R4, RZ, RZ, R10 ;  /* 0x000000ffff048224 */ /* 0x010fc600078e000a */
[----:B------:R-:W4:Y:S04]  /*142f0*/  LDL R10, [R1+0x714] ;  /* 0x00071400010a7983 */ /* 0x000f280000100800 */
[----:B------:R0:W4:Y:S02]  /*14300*/  @!P0 LDG.E.U8 R248, desc[UR6][R4.64] ;  /* 0x0000000604f88981 */ /* 0x000124000c1e1100 */
[----:B0-----:R-:W-:Y:S02]  /*14310*/  @!P0 IMAD.MOV.U32 R4, RZ, RZ, R48 ;  /* 0x000000ffff048224 */ /* 0x001fe400078e0030 */
[----:B------:R-:W-:-:S05]  /*14320*/  @!P0 IMAD.MOV.U32 R5, RZ, RZ, R50 ;  /* 0x000000ffff058224 */ /* 0x000fca00078e0032 */
[----:B------:R0:W4:Y:S02]  /*14330*/  @!P0 LDG.E.U8 R247, desc[UR6][R4.64] ;  /* 0x0000000604f78981 */ /* 0x000124000c1e1100 */
[----:B0-----:R-:W-:Y:S02]  /*14340*/  @!P0 IMAD.MOV.U32 R4, RZ, RZ, R46 ;  /* 0x000000ffff048224 */ /* 0x001fe400078e002e */
[----:B------:R-:W-:-:S05]  /*14350*/  @!P0 IMAD.MOV.U32 R5, RZ, RZ, R47 ;  /* 0x000000ffff058224 */ /* 0x000fca00078e002f */
[----:B------:R0:W4:Y:S01]  /*14360*/  @!P0 LDG.E.U8 R246, desc[UR6][R4.64] ;  /* 0x0000000604f68981 */ /* 0x000122000c1e1100 */
[----:B------:R-:W-:Y:S01]  /*14370*/  PRMT R244, RZ, 0x7610, R244 ;  /* 0x00007610fff47816 */ /* 0x000fe200000000f4 */
[----:B0-----:R-:W-:Y:S02]  /*14380*/  @!P0 IMAD.MOV.U32 R4, RZ, RZ, R44 ;  /* 0x000000ffff048224 */ /* 0x001fe400078e002c */
[----:B------:R-:W-:-:S05]  /*14390*/  @!P0 IMAD.MOV.U32 R5, RZ, RZ, R45 ;  /* 0x000000ffff058224 */ /* 0x000fca00078e002d */
[----:B------:R0:W4:Y:S01]  /*143a0*/  @!P0 LDG.E.U8 R245, desc[UR6][R4.64] ;  /* 0x0000000604f58981 */ /* 0x000122000c1e1100 */
[----:B------:R-:W-:Y:S02]  /*143b0*/  PRMT R243, RZ, 0x7610, R243 ;  /* 0x00007610fff37816 */ /* 0x000fe400000000f3 */
[----:B------:R-:W-:Y:S02]  /*143c0*/  PRMT R251, RZ, 0x7610, R251 ;  /* 0x00007610fffb7816 */ /* 0x000fe400000000fb */
[----:B------:R-:W-:-:S04]  /*143d0*/  PRMT R242, RZ, 0x7610, R242 ;  /* 0x00007610fff27816 */ /* 0x000fc800000000f2 */
[----:B---3--:R-:W3:Y:S01]  /*143e0*/  @!P0 LDG.E.U8 R251, desc[UR6][R8.64] ;  /* 0x0000000608fb8981 */ /* 0x008ee2000c1e1100 */
[----:B0-----:R-:W-:Y:S02]  /*143f0*/  @!P0 IMAD.MOV.U32 R4, RZ, RZ, R42 ;  /* 0x000000ffff048224 */ /* 0x001fe400078e002a */
[----:B------:R-:W-:-:S05]  /*14400*/  @!P0 IMAD.MOV.U32 R5, RZ, RZ, R43 ;  /* 0x000000ffff058224 */ /* 0x000fca00078e002b */
[----:B------:R0:W3:Y:S01]  /*14410*/  @!P0 LDG.E.U8 R244, desc[UR6][R4.64] ;  /* 0x0000000604f48981 */ /* 0x0000e2000c1e1100 */
[----:B------:R-:W-:-:S03]  /*14420*/  PRMT R241, RZ, 0x7610, R241 ;  /* 0x00007610fff17816 */ /* 0x000fc600000000f1 */
[----:B------:R-:W3:Y:S01]  /*14430*/  LDL R9, [R1+0x718] ;  /* 0x0007180001097983 */ /* 0x000ee20000100800 */
[----:B------:R-:W-:-:S03]  /*14440*/  PRMT R240, RZ, 0x7610, R240 ;  /* 0x00007610fff07816 */ /* 0x000fc600000000f0 */
[----:B------:R-:W3:Y:S01]  /*14450*/  LDL R8, [R1+0x6f4] ;  /* 0x0006f40001087983 */ /* 0x000ee20000100800 */
[----:B0-----:R-:W-:Y:S02]  /*14460*/  @!P0 IMAD.MOV.U32 R4, RZ, RZ, R40 ;  /* 0x000000ffff048224 */ /* 0x001fe400078e0028 */
[----:B------:R-:W-:-:S05]  /*14470*/  @!P0 IMAD.MOV.U32 R5, RZ, RZ, R41 ;  /* 0x000000ffff058224 */ /* 0x000fca00078e0029 */
[----:B------:R0:W3:Y:S02]  /*14480*/  @!P0 LDG.E.U8 R243, desc[UR6][R4.64] ;  /* 0x0000000604f38981 */ /* 0x0000e4000c1e1100 */
[----:B0-----:R-:W-:Y:S01]  /*14490*/  @!P0 IMAD.MOV.U32 R5, RZ, RZ, R39 ;  /* 0x000000ffff058224 */ /* 0x001fe200078e0027 */
[----:B------:R-:W-:Y:S01]  /*144a0*/  PRMT R239, RZ, 0x7610, R239 ;  /* 0x00007610ffef7816 */ /* 0x000fe200000000ef */
[----:B------:R-:W-:Y:S02]  /*144b0*/  IMAD.MOV.U32 R151, RZ, RZ, R0 ;  /* 0x000000ffff977224 */ /* 0x000fe400078e0000 */
[----:B--2---:R-:W-:Y:S02]  /*144c0*/  @!P0 IMAD.MOV.U32 R4, RZ, RZ, R36 ;  /* 0x000000ffff048224 */ /* 0x004fe400078e0024 */
[----:B------:R-:W2:Y:S04]  /*144d0*/  LDL.LU R36, [R1+0x6d4] ;  /* 0x0006d40001247983 */ /* 0x000ea80000300800 */
[----:B------:R0:W2:Y:S04]  /*144e0*/  @!P0 LDG.E.U8 R242, desc[UR6][R4.64] ;  /* 0x0000000604f28981 */ /* 0x0000a8000c1e1100 */
[----:B------:R-:W2:Y:S04]  /*144f0*/  LDL R67, [R1+0xa0c] ;  /* 0x000a0c0001437983 */ /* 0x000ea80000100800 */
[----:B------:R-:W2:Y:S01]  /*14500*/  LDL R66, [R1+0xa10] ;  /* 0x000a100001427983 */ /* 0x000ea20000100800 */
[----:B0-----:R-:W-:-:S02]  /*14510*/  @!P0 IMAD.MOV.U32 R4, RZ, RZ, R37 ;  /* 0x000000ffff048224 */ /* 0x001fc400078e0025 */
[----:B------:R-:W-:Y:S01]  /*14520*/  @!P0 IMAD.MOV.U32 R5, RZ, RZ, R38 ;  /* 0x000000ffff058224 */ /* 0x000fe200078e0026 */
[----:B------:R-:W2:Y:S04]  /*14530*/  LDL R37, [R1+0xa34] ;  /* 0x000a340001257983 */ /* 0x000ea80000100800 */
        /* <DEDUP_REMOVED lines=12> */
[----:B------:R4:W2:Y:S02]  /*14600*/  @!P0 LDG.E.U8 R239, desc[UR6][R4.64] ;  /* 0x0000000604ef8981 */ /* 0x0008a4000c1e1100 */
[----:B----4-:R-:W-:Y:S02]  /*14610*/  @!P0 IMAD.MOV.U32 R5, RZ, RZ, R10 ;  /* 0x000000ffff058224 */ /* 0x010fe400078e000a */
[----:B------:R-:W4:Y:S04]  /*14620*/  LDL R10, [R1+0xa30] ;  /* 0x000a3000010a7983 */ /* 0x000f280000100800 */
[----:B------:R-:W4:Y:S04]  /*14630*/  LDL.LU R45, [R1+0x678] ;  /* 0x00067800012d7983 */ /* 0x000f280000300800 */
[----:B------:R-:W4:Y:S04]  /*14640*/  LDL.LU R44, [R1+0x6b4] ;  /* 0x0006b400012c7983 */ /* 0x000f280000300800 */
[----:B------:R-:W4:Y:S04]  /*14650*/  LDL.LU R41, [R1+0x698] ;  /* 0x0006980001297983 */ /* 0x000f280000300800 */
[----:B------:R-:W4:Y:S04]  /*14660*/  LDL.LU R33, [R1+0x6b8] ;  /* 0x0006b80001217983 */ /* 0x000f280000300800 */
[----:B------:R-:W4:Y:S01]  /*14670*/  LDL.LU R26, [R1+0x694] ;  /* 0x00069400011a7983 */ /* 0x000f220000300800 */
[----:B------:R-:W-:-:S02]  /*14680*/  PRMT R238, RZ, 0x7610, R238 ;  /* 0x00007610ffee7816 */ /* 0x000fc400000000ee */
[----:B------:R-:W-:Y:S01]  /*14690*/  PRMT R237, RZ, 0x7610, R237 ;  /* 0x00007610ffed7816 */ /* 0x000fe200000000ed */
[----:B------:R-:W4:Y:S01]  /*146a0*/  LDL R63, [R1+0x9cc] ;  /* 0x0009cc00013f7983 */ /* 0x000f220000100800 */
[----:B------:R-:W-:-:S03]  /*146b0*/  PRMT R236, RZ, 0x7610, R236 ;  /* 0x00007610ffec7816 */ /* 0x000fc600000000ec */
[----:B------:R-:W4:Y:S01]  /*146c0*/  LDL R50, [R1+0x9d0] ;  /* 0x0009d00001327983 */ /* 0x000f220000100800 */
[----:B------:R-:W-:Y:S02]  /*146d0*/  LOP3.LUT R194, R194, 0xffff, RZ, 0xc0, !PT ;  /* 0x0000ffffc2c27812 */ /* 0x000fe400078ec0ff */
        /* <DEDUP_REMOVED lines=22> */
[----:B---3--:R-:W-:-:S05]  /*14840*/  @!P0 IMAD.MOV.U32 R4, RZ, RZ, R9 ;  /* 0x000000ffff048224 */ /* 0x008fca00078e0009 */
[----:B------:R0:W3:Y:S02]  /*14850*/  @!P0 LDG.E.U8 R238, desc[UR6][R4.64] ;  /* 0x0000000604ee8981 */ /* 0x0000e4000c1e1100 */
[----:B0-----:R-:W-:Y:S02]  /*14860*/  @!P0 IMAD.MOV.U32 R4, RZ, RZ, R7 ;  /* 0x000000ffff048224 */ /* 0x001fe400078e0007 */
[----:B------:R-:W-:-:S05]  /*14870*/  @!P0 IMAD.MOV.U32 R5, RZ, RZ, R8 ;  /* 0x000000ffff058224 */ /* 0x000fca00078e0008 */
[----:B------:R0:W3:Y:S01]  /*14880*/  @!P0 LDG.E.U8 R237, desc[UR6][R4.64] ;  /* 0x0000000604ed8981 */ /* 0x0000e2000c1e1100 */
[----:B------:R-:W-:Y:S02]  /*14890*/  PRMT R188, R194, 0x3340, R188 ;  /* 0x00003340c2bc7816 */ /* 0x000fe400000000bc */
[----:B------:R-:W-:Y:S01]  /*148a0*/  PRMT R170, R174, 0x3340, R170 ;  /* 0x00003340aeaa7816 */ /* 0x000fe200000000aa */
[----:B0-----:R-:W-:Y:S01]  /*148b0*/  @!P0 IMAD.MOV.U32 R4, RZ, RZ, R6 ;  /* 0x000000ffff048224 */ /* 0x001fe200078e0006 */
[----:B------:R-:W-:Y:S02]  /*148c0*/  PRMT R156, R159, 0x3340, R156 ;  /* 0x000033409f9c7816 */ /* 0x000fe4000000009c */
[----:B------:R-:W-:Y:S02]  /*148d0*/  PRMT R6, R154, 0x3340, R152 ;  /* 0x000033409a067816 */ /* 0x000fe40000000098 */
[----:B------:R-:W-:Y:S02]  /*148e0*/  PRMT R20, R22, 0x3340, R20 ;  /* 0x0000334016147816 */ /* 0x000fe40000000014 */
[----:B------:R-:W-:-:S02]  /*148f0*/  PRMT R7, R18, 0x3340, R16 ;  /* 0x0000334012077816 */ /* 0x000fc40000000010 */
[----:B------:R-:W-:Y:S02]  /*14900*/  PRMT R6, R156, 0x5410, R6 ;  /* 0x000054109c067816 */ /* 0x000fe40000000006 */
[----:B------:R-:W-:Y:S02]  /*14910*/  PRMT R7, R20, 0x5410, R7 ;  /* 0x0000541014077816 */ /* 0x000fe40000000007 */
[----:B------:R-:W-:Y:S02]  /*14920*/  PRMT R234, RZ, 0x7610, R234 ;  /* 0x00007610ffea7816 */ /* 0x000fe400000000ea */
[----:B------:R-:W-:Y:S01]  /*14930*/  PRMT R233, RZ, 0x7610, R233 ;  /* 0x00007610ffe97816 */ /* 0x000fe200000000e9 */
[----:B--2---:R-:W-:-:S05]  /*14940*/  @!P0 IMAD.MOV.U32 R5, RZ, RZ, R36 ;  /* 0x000000ffff058224 */ /* 0x004fca00078e0024 */
[----:B------:R0:W2:Y:S02]  /*14950*/  @!P0 LDG.E.U8 R236, desc[UR6][R4.64] ;  /* 0x0000000604ec8981 */ /* 0x0000a4000c1e1100 */
[----:B0-----:R-:W-:Y:S02]  /*14960*/  PRMT R4, R182, 0x3340, R178 ;  /* 0x00003340b6047816 */ /* 0x001fe400000000b2 */
[----:B------:R-:W-:Y:S02]  /*14970*/  PRMT R5, R166, 0x3340, R162 ;  /* 0x00003340a6057816 */ /* 0x000fe400000000a2 */
[----:B------:R-:W-:Y:S02]  /*14980*/  PRMT R4, R188, 0x5410, R4 ;  /* 0x00005410bc047816 */ /* 0x000fe40000000004 */
[----:B------:R-:W-:Y:S02]  /*14990*/  PRMT R5, R170, 0x5410, R5 ;  /* 0x00005410aa057816 */ /* 0x000fe40000000005 */
[----:B------:R-:W-:-:S02]  /*149a0*/  PRMT R232, RZ, 0x7610, R232 ;  /* 0x00007610ffe87816 */ /* 0x000fc400000000e8 */
[----:B------:R-:W-:Y:S01]  /*149b0*/  PRMT R235, RZ, 0x7610, R235 ;  /* 0x00007610ffeb7816 */ /* 0x000fe200000000eb */
[----:B------:R0:W-:Y:S04]  /*149c0*/  STS.128 [R0+UR4], R4 ;  /* 0x0000000400007988 */ /* 0x0001e80008000c04 */
[----:B0-----:R-:W3:Y:S04]  /*149d0*/  LDL R7, [R1+0x8cc] ;  /* 0x0008cc0001077983 */ /* 0x001ee80000100800 */
[----:B------:R-:W2:Y:S01]  /*149e0*/  LDL R6, [R1+0x8d0] ;  /* 0x0008d00001067983 */ /* 0x000ea20000100800 */
[----:B----4-:R-:W-:-:S02]  /*149f0*/  @!P0 IMAD.MOV.U32 R4, RZ, RZ, R41 ;  /* 0x000000ffff048224 */ /* 0x010fc400078e0029 */
[----:B------:R-:W-:-:S05]  /*14a00*/  @!P0 IMAD.MOV.U32 R5, RZ, RZ, R26 ;  /* 0x000000ffff058224 */ /* 0x000fca00078e001a */
[----:B------:R0:W4:Y:S02]  /*14a10*/  @!P0 LDG.E.U8 R234, desc[UR6][R4.64] ;  /* 0x0000000604ea8981 */ /* 0x000124000c1e1100 */
[----:B0-----:R-:W-:Y:S02]  /*14a20*/  @!P0 IMAD.MOV.U32 R4, RZ, RZ, R45 ;  /* 0x000000ffff048224 */ /* 0x001fe400078e002d */
[----:B------:R-:W-:Y:S02]  /*14a30*/  @!P0 IMAD.MOV.U32 R5, RZ, RZ, R38 ;  /* 0x000000ffff058224 */ /* 0x000fe400078e0026 */
[----:B------:R-:W3:Y:S04]  /*14a40*/  LDL R38, [R1+0x950] ;  /* 0x0009500001267983 */ /* 0x000ee80000100800 */
[----:B------:R0:W4:Y:S01]  /*14a50*/  @!P0 LDG.E.U8 R233, desc[UR6][R4.64] ;  /* 0x0000000604e98981 */ /* 0x000122000c1e1100 */
[----:B------:R-:W-:-:S02]  /*14a60*/  @!P0 IMAD.MOV.U32 R8, RZ, RZ, R33 ;  /* 0x000000ffff088224 */ /* 0x000fc400078e0021 */
[----:B------:R-:W-:-:S05]  /*14a70*/  @!P0 IMAD.MOV.U32 R9, RZ, RZ, R44 ;  /* 0x000000ffff098224 */ /* 0x000fca00078e002c */
[----:B------:R-:W4:Y:S01]  /*14a80*/  @!P0 LDG.E.U8 R235, desc[UR6][R8.64] ;  /* 0x0000000608eb8981 */ /* 0x000f22000c1e1100 */
[----:B0-----:R-:W-:Y:S02]  /*14a90*/  @!P0 IMAD.MOV.U32 R4, RZ, RZ, R35 ;  /* 0x000000ffff048224 */ /* 0x001fe400078e0023 */
[----:B------:R-:W-:Y:S01]  /*14aa0*/  @!P0 IMAD.MOV.U32 R5, RZ, RZ, R37 ;  /* 0x000000ffff058224 */ /* 0x000fe200078e0025 */
[----:B------:R-:W2:Y:S04]  /*14ab0*/  LDL R35, [R1+0x930] ;  /* 0x0009300001237983 */ /* 0x000ea80000100800 */
[----:B------:R-:W4:Y:S04]  /*14ac0*/  LDL R37, [R1+0x92c] ;  /* 0x00092c0001257983 */ /* 0x000f280000100800 */
[----:B------:R0:W4:Y:S04]  /*14ad0*/  @!P0 LDG.E.U8 R232, desc[UR6][R4.64] ;  /* 0x0000000604e88981 */ /* 0x000128000c1e1100 */
[----:B------:R-:W4:Y:S04]  /*14ae0*/  LDL R9, [R1+0x8ec] ;  /* 0x0008ec0001097983 */ /* 0x000f280000100800 */
[----:B------:R-:W4:Y:S01]  /*14af0*/  LDL R8, [R1+0x8f0] ;  /* 0x0008f00001087983 */ /* 0x000f220000100800 */
[----:B0-----:R-:W-:-:S02]  /*14b00*/  @!P0 IMAD.MOV.U32 R4, RZ, RZ, R10 ;  /* 0x000000ffff048224 */ /* 0x001fc400078e000a */
[----:B------:R-:W-:Y:S01]  /*14b10*/  @!P0 IMAD.MOV.U32 R5, RZ, RZ, R34 ;  /* 0x000000ffff058224 */ /* 0x000fe200078e0022 */
[----:B------:R-:W4:Y:S04]  /*14b20*/  LDL R10, [R1+0x910] ;  /* 0x00091000010a7983 */ /* 0x000f280000100800 */
[----:B------:R-:W4:Y:S01]  /*14b30*/  LDL R34, [R1+0x90c] ;  /* 0x00090c0001227983 */ /* 0x000f220000100800 */
[----:B------:R-:W-:Y:S02]  /*14b40*/  PRMT R231, RZ, 0x7610, R231 ;  /* 0x00007610ffe77816 */ /* 0x000fe400000000e7 */
[----:B------:R-:W-:-:S04]  /*14b50*/  PRMT R230, RZ, 0x7610, R230 ;  /* 0x00007610ffe67816 */ /* 0x000fc800000000e6 */
[----:B------:R0:W4:Y:S01]  /*14b60*/  @!P0 LDG.E.U8 R231, desc[UR6][R4.64] ;  /* 0x0000000604e78981 */ /* 0x000122000c1e1100 */
[----:B------:R-:W-:Y:S01]  /*14b70*/  PRMT R229, RZ, 0x7610, R229 ;  /* 0x00007610ffe57816 */ /* 0x000fe200000000e5 */
[----:B0-----:R-:W-:Y:S02]  /*14b80*/  @!P0 IMAD.MOV.U32 R4, RZ, RZ, R66 ;  /* 0x000000ffff048224 */ /* 0x001fe400078e0042 */
[----:B------:R-:W-:-:S05]  /*14b90*/  @!P0 IMAD.MOV.U32 R5, RZ, RZ, R67 ;  /* 0x000000ffff058224 */ /* 0x000fca00078e0043 */
        /* <DEDUP_REMOVED lines=15> */
[----:B------:R-:W-:Y:S01]  /*14c90*/  @!P0 IMAD.MOV.U32 R5, RZ, RZ, R46 ;  /* 0x000000ffff058224 */ /* 0x000fe200078e002e */
[----:B------:R-:W-:Y:S02]  /*14ca0*/  PRMT R224, RZ, 0x7610, R224 ;  /* 0x00007610ffe07816 */ /* 0x000fe400000000e0 */
[----:B------:R-:W-:Y:S02]  /*14cb0*/  PRMT R223, RZ, 0x7610, R223 ;  /* 0x00007610ffdf7816 */ /* 0x000fe400000000df */
[----:B------:R-:W-:Y:S01]  /*14cc0*/  PRMT R222, RZ, 0x7610, R222 ;  /* 0x00007610ffde7816 */ /* 0x000fe200000000de */
[----:B------:R0:W4:Y:S01]  /*14cd0*/  @!P0 LDG.E.U8 R226, desc[UR6][R4.64] ;  /* 0x0000000604e28981 */ /* 0x000122000c1e1100 */
[----:B------:R-:W-:-:S02]  /*14ce0*/  PRMT R221, RZ, 0x7610, R221 ;  /* 0x00007610ffdd7816 */ /* 0x000fc400000000dd */
[----:B------:R-:W-:Y:S01]  /*14cf0*/  PRMT R220, RZ, 0x7610, R220 ;  /* 0x00007610ffdc7816 */ /* 0x000fe200000000dc */
[----:B------:R-:W-:Y:S01]  /*14d00*/  IMAD.MOV.U32 R150, RZ, RZ, R151 ;  /* 0x000000ffff967224 */ /* 0x000fe200078e0097 */
[----:B------:R-:W-:Y:S01]  /*14d10*/  LOP3.LUT R204, R204, 0xffff, RZ, 0xc0, !PT ;  /* 0x0000ffffcccc7812 */ /* 0x000fe200078ec0ff */
[----:B------:R-:W4:Y:S01]  /*14d20*/  LDL R46, [R1+0x80c] ;  /* 0x00080c00012e7983 */ /* 0x000f220000100800 */
[----:B0-----:R-:W-:Y:S01]  /*14d30*/  @!P0 IMAD.MOV.U32 R4, RZ, RZ, R40 ;  /* 0x000000ffff048224 */ /* 0x001fe200078e0028 */
[----:B------:R-:W-:Y:S01]  /*14d40*/  LOP3.LUT R200, R200, 0xffff, RZ, 0xc0, !PT ;  /* 0x0000ffffc8c87812 */ /* 0x000fe200078ec0ff */
[----:B------:R-:W-:Y:S01]  /*14d50*/  @!P0 IMAD.MOV.U32 R5, RZ, RZ, R42 ;  /* 0x000000ffff058224 */ /* 0x000fe200078e002a */
[----:B------:R-:W-:Y:S01]  /*14d60*/  LOP3.LUT R196, R196, 0xffff, RZ, 0xc0, !PT ;  /* 0x0000ffffc4c47812 */ /* 0x000fe200078ec0ff */
[----:B------:R-:W4:Y:S04]  /*14d70*/  LDL R43, [R1+0x810] ;  /* 0x00081000012b7983 */ /* 0x000f280000100800 */
[----:B------:R0:W4:Y:S02]  /*14d80*/  @!P0 LDG.E.U8 R225, desc[UR6][R4.64] ;  /* 0x0000000604e18981 */ /* 0x000124000c1e1100 */
[----:B0-----:R-:W-:-:S02]  /*14d90*/  @!P0 IMAD.MOV.U32 R5, RZ, RZ, R39 ;  /* 0x000000ffff058224 */ /* 0x001fc400078e0027 */
[----:B---3--:R-:W-:-:S05]  /*14da0*/  @!P0 IMAD.MOV.U32 R4, RZ, RZ, R38 ;  /* 0x000000ffff048224 */ /* 0x008fca00078e0026 */
[----:B------:R2:W3:Y:S02]  /*14db0*/  @!P0 LDG.E.U8 R224, desc[UR6][R4.64] ;  /* 0x0000000604e08981 */ /* 0x0004e4000c1e1100 */
[----:B--2---:R-:W-:Y:S02]  /*14dc0*/  @!P0 IMAD.MOV.U32 R4, RZ, RZ, R35 ;  /* 0x000000ffff048224 */ /* 0x004fe400078e0023 */
[----:B------:R-:W2:Y:S01]  /*14dd0*/  LDL R35, [R1+0x86c] ;  /* 0x00086c0001237983 */ /* 0x000ea20000100800 */
[----:B----4-:R-:W-:-:S03]  /*14de0*/  @!P0 IMAD.MOV.U32 R5, RZ, RZ, R37 ;  /* 0x000000ffff058224 */ /* 0x010fc600078e0025 */
[----:B------:R-:W4:Y:S04]  /*14df0*/  LDL R37, [R1+0x88c] ;  /* 0x00088c0001257983 */ /* 0x000f280000100800 */
[----:B------:R0:W3:Y:S02]  /*14e00*/  @!P0 LDG.E.U8 R223, desc[UR6][R4.64] ;  /* 0x0000000604df8981 */ /* 0x0000e4000c1e1100 */
[----:B0-----:R-:W-:Y:S02]  /*14e10*/  @!P0 IMAD.MOV.U32 R4, RZ, RZ, R10 ;  /* 0x000000ffff048224 */ /* 0x001fe400078e000a */
[----:B------:R-:W-:Y:S02]  /*14e20*/  @!P0 IMAD.MOV.U32 R5, RZ, RZ, R34 ;  /* 0x000000ffff058224 */ /* 0x000fe400078e0022 */
[----:B------:R-:W3:Y:S04]  /*14e30*/  LDL R34, [R1+0x84c] ;  /* 0x00084c0001227983 */ /* 0x000ee80000100800 */
[----:B------:R0:W3:Y:S02]  /*14e40*/  @!P0 LDG.E.U8 R222, desc[UR6][R4.64] ;  /* 0x0000000604de8981 */ /* 0x0000e4000c1e1100 */
[----:B0-----:R-:W-:-:S02]  /*14e50*/  @!P0 IMAD.MOV.U32 R4, RZ, RZ, R8 ;  /* 0x000000ffff048224 */ /* 0x001fc400078e0008 */
[----:B------:R-:W-:-:S05]  /*14e60*/  @!P0 IMAD.MOV.U32 R5, RZ, RZ, R9 ;  /* 0x000000ffff058224 */ /* 0x000fca00078e0009 */
[----:B------:R0:W3:Y:S02]  /*14e70*/  @!P0 LDG.E.U8 R221, desc[UR6][R4.64] ;  /* 0x0000000604dd8981 */ /* 0x0000e4000c1e1100 */
[----:B0-----:R-:W-:Y:S02]  /*14e80*/  @!P0 IMAD.MOV.U32 R4, RZ, RZ, R6 ;  /* 0x000000ffff048224 */ /* 0x001fe400078e0006 */
[----:B------:R-:W-:-:S05]  /*14e90*/  @!P0 IMAD.MOV.U32 R5, RZ, RZ, R7 ;  /* 0x000000ffff058224 */ /* 0x000fca00078e0007 */
[----:B------:R0:W3:Y:S02]  /*14ea0*/  @!P0 LDG.E.U8 R220, desc[UR6][R4.64] ;  /* 0x0000000604dc8981 */ /* 0x0000e4000c1e1100 */
[----:B0-----:R-:W-:Y:S02]  /*14eb0*/  LOP3.LUT R5, R28, 0xffff, RZ, 0xc0, !PT ;  /* 0x0000ffff1c057812 */ /* 0x001fe400078ec0ff */
[----:B------:R-:W-:Y:S01]  /*14ec0*/  LOP3.LUT R4, R12, 0xffff, RZ, 0xc0, !PT ;  /* 0x0000ffff0c047812 */ /* 0x000fe200078ec0ff */
[----:B------:R-:W2:Y:S04]  /*14ed0*/  LDL R28, [R1+0x8ac] ;  /* 0x0008ac00011c7983 */ /* 0x000ea80000100800 */
[----:B------:R-:W3:Y:S01]  /*14ee0*/  LDL R12, [R1+0x8b0] ;  /* 0x0008b000010c7983 */ /* 0x000ee20000100800 */
[----:B------:R-:W-:-:S02]  /*14ef0*/  PRMT R9, R5, 0x3340, R4 ;  /* 0x0000334005097816 */ /* 0x000fc40000000004 */
[----:B------:R-:W-:Y:S02]  /*14f00*/  LOP3.LUT R5, R25, 0xffff, RZ, 0xc0, !PT ;  /* 0x0000ffff19057812 */ /* 0x000fe400078ec0ff */
[----:B------:R-:W3:Y:S01]  /*14f10*/  LDL R25, [R1+0x890] ;  /* 0x0008900001197983 */ /* 0x000ee20000100800 */
[----:B------:R-:W-:-:S03]  /*14f20*/  LOP3.LUT R4, R24, 0xffff, RZ, 0xc0, !PT ;  /* 0x0000ffff18047812 */ /* 0x000fc600078ec0ff */
[----:B------:R-:W3:Y:S01]  /*14f30*/  LDL R24, [R1+0x870] ;  /* 0x0008700001187983 */ /* 0x000ee20000100800 */
[----:B------:R-:W-:-:S03]  /*14f40*/  LOP3.LUT R7, R32, 0xffff, RZ, 0xc0, !PT ;  /* 0x0000ffff20077812 */ /* 0x000fc600078ec0ff */
[----:B------:R-:W3:Y:S01]  /*14f50*/  LDL R32, [R1+0x850] ;  /* 0x0008500001207983 */ /* 0x000ee20000100800 */
[----:B------:R-:W-:Y:S01]  /*14f60*/  LOP3.LUT R6, R29, 0xffff, RZ, 0xc0, !PT ;  /* 0x0000ffff1d067812 */ /* 0x000fe200078ec0ff */
[----:B------:R-:W-:Y:S02]  /*14f70*/  IMAD.MOV.U32 R151, RZ, RZ, R14 ;  /* 0x000000ffff977224 */ /* 0x000fe400078e000e */
[----:B------:R-:W3:Y:S01]  /*14f80*/  LDL R29, [R1+0x82c] ;  /* 0x00082c00011d7983 */ /* 0x000ee20000100800 */
[----:B------:R-:W-:-:S03]  /*14f90*/  LOP3.LUT R191, R191, 0xffff, RZ, 0xc0, !PT ;  /* 0x0000ffffbfbf7812 */ /* 0x000fc600078ec0ff */
[----:B------:R-:W3:Y:S01]  /*14fa0*/  LDL R14, [R1+0x830] ;  /* 0x00083000010e7983 */ /* 0x000ee20000100800 */
[----:B------:R-:W-:Y:S02]  /*14fb0*/  LOP3.LUT R185, R185, 0xffff, RZ, 0xc0, !PT ;  /* 0x0000ffffb9b97812 */ /* 0x000fe400078ec0ff */
[----:B------:R-:W-:Y:S02]  /*14fc0*/  LOP3.LUT R180, R180, 0xffff, RZ, 0xc0, !PT ;  /* 0x0000ffffb4b47812 */ /* 0x000fe400078ec0ff */
[----:B------:R-:W-:Y:S02]  /*14fd0*/  LOP3.LUT R176, R176, 0xffff, RZ, 0xc0, !PT ;  /* 0x0000ffffb0b07812 */ /* 0x000fe400078ec0ff */
[----:B------:R-:W-:Y:S02]  /*14fe0*/  LOP3.LUT R172, R172, 0xffff, RZ, 0xc0, !PT ;  /* 0x0000ffffacac7812 */ /* 0x000fe400078ec0ff */
[----:B------:R-:W-:Y:S02]  /*14ff0*/  LOP3.LUT R168, R168, 0xffff, RZ, 0xc0, !PT ;  /* 0x0000ffffa8a87812 */ /* 0x000fe400078ec0ff */
[----:B------:R-:W-:-:S02]  /*15000*/  LOP3.LUT R164, R164, 0xffff, RZ, 0xc0, !PT ;  /* 0x0000ffffa4a47812 */ /* 0x000fc400078ec0ff */
        /* <DEDUP_REMOVED lines=10> */
[----:B------:R-:W-:Y:S01]  /*150b0*/  PRMT R7, R172, 0x5410, R7 ;  /* 0x00005410ac077816 */ /* 0x000fe20000000007 */
[----:B------:R-:W-:Y:S02]  /*150c0*/  IMAD.MOV.U32 R148, RZ, RZ, R3 ;  /* 0x000000ffff947224 */ /* 0x000fe400078e0003 */
[----:B------:R-:W-:-:S02]  /*150d0*/  IMAD.MOV.U32 R149, RZ, RZ, R2 ;  /* 0x000000ffff957224 */ /* 0x000fc400078e0002 */
[----:B------:R4:W-:Y:S01]  /*150e0*/  STS.128 [R0+UR4+0x2000], R4 ;  /* 0x0020000400007988 */ /* 0x0009e20008000c04 */
[----:B------:R-:W-:Y:S01]  /*150f0*/  PRMT R218, RZ, 0x7610, R218 ;  /* 0x00007610ffda7816 */ /* 0x000fe200000000da */
[----:B----4-:R-:W-:Y:S02]  /*15100*/  @!P0 IMAD.MOV.U32 R5, RZ, RZ, R37 ;  /* 0x000000ffff058224 */ /* 0x010fe400078e0025 */
[----:B--2---:R-:W-:Y:S02]  /*15110*/  @!P0 IMAD.MOV.U32 R9, RZ, RZ, R28 ;  /* 0x000000ffff098224 */ /* 0x004fe400078e001c */
[----:B------:R-:W2:Y:S01]  /*15120*/  LDL R28, [R1+0x7ec] ;  /* 0x0007ec00011c7983 */ /* 0x000ea20000100800 */
[----:B---3--:R-:W-:-:S03]  /*15130*/  @!P0 IMAD.MOV.U32 R8, RZ, RZ, R12 ;  /* 0x000000ffff088224 */ /* 0x008fc600078e000c */
[----:B------:R-:W3:Y:S04]  /*15140*/  LDL R12, [R1+0x7f0] ;  /* 0x0007f000010c7983 */ /* 0x000ee80000100800 */
[----:B------:R-:W4:Y:S01]  /*15150*/  LDL.LU R3, [R1+0x6c8] ;  /* 0x0006c80001037983 */ /* 0x000f220000300800 */
[----:B------:R-:W-:-:S03]  /*15160*/  @!P0 IMAD.MOV.U32 R4, RZ, RZ, R25 ;  /* 0x000000ffff048224 */ /* 0x000fc600078e0019 */
[----:B------:R-:W4:Y:S04]  /*15170*/  LDL.LU R2, [R1+0x6ec] ;  /* 0x0006ec0001027983 */ /* 0x000f280000300800 */
[----:B------:R-:W4:Y:S04]  /*15180*/  LDL.LU R0, [R1+0x6c0] ;  /* 0x0006c00001007983 */ /* 0x000f280000300800 */
[----:B------:R-:W4:Y:S04]  /*15190*/  LDL R42, [R1+0x7cc] ;  /* 0x0007cc00012a7983 */ /* 0x000f280000100800 */
[----:B------:R-:W4:Y:S04]  /*151a0*/  LDL R25, [R1+0x7d0] ;  /* 0x0007d00001197983 */ /* 0x000f280000100800 */
[----:B------:R-:W4:Y:S04]  /*151b0*/  LDL R40, [R1+0x7ac] ;  /* 0x0007ac0001287983 */ /* 0x000f280000100800 */
[----:B------:R-:W4:Y:S04]  /*151c0*/  LDL R39, [R1+0x7b0] ;  /* 0x0007b00001277983 */ /* 0x000f280000100800 */
[----:B------:R0:W4:Y:S01]  /*151d0*/  @!P0 LDG.E.U8 R218, desc[UR6][R4.64] ;  /* 0x0000000604da8981 */ /* 0x000122000c1e1100 */
[----:B------:R-:W-:-:S02]  /*151e0*/  PRMT R217, RZ, 0x7610, R217 ;  /* 0x00007610ffd97816 */ /* 0x000fc400000000d9 */
[----:B------:R-:W-:Y:S01]  /*151f0*/  PRMT R216, RZ, 0x7610, R216 ;  /* 0x00007610ffd87816 */ /* 0x000fe200000000d8 */
[----:B------:R-:W4:Y:S01]  /*15200*/  LDL R38, [R1+0x78c] ;  /* 0x00078c0001267983 */ /* 0x000f220000100800 */
[----:B------:R-:W-:-:S03]  /*15210*/  PRMT R215, RZ, 0x7610, R215 ;  /* 0x00007610ffd77816 */ /* 0x000fc600000000d7 */
[----:B------:R-:W4:Y:S01]  /*15220*/  LDL R37, [R1+0x76c] ;  /* 0x00076c0001257983 */ /* 0x000f220000100800 */
[----:B0-----:R-:W-:-:S03]  /*15230*/  @!P0 IMAD.MOV.U32 R4, RZ, RZ, R24 ;  /* 0x000000ffff048224 */ /* 0x001fc600078e0018 */
[----:B------:R-:W4:Y:S01]  /*15240*/  LDL R24, [R1+0x790] ;  /* 0x0007900001187983 */ /* 0x000f220000100800 */
[----:B------:R-:W-:-:S03]  /*15250*/  @!P0 IMAD.MOV.U32 R5, RZ, RZ, R35 ;  /* 0x000000ffff058224 */ /* 0x000fc600078e0023 */
[----:B------:R-:W4:Y:S04]  /*15260*/  LDL R35, [R1+0x770] ;  /* 0x0007700001237983 */ /* 0x000f280000100800 */
[----:B------:R0:W4:Y:S02]  /*15270*/  @!P0 LDG.E.U8 R217, desc[UR6][R4.64] ;  /* 0x0000000604d98981 */ /* 0x000124000c1e1100 */
[----:B0-----:R-:W-:Y:S02]  /*15280*/  @!P0 IMAD.MOV.U32 R4, RZ, RZ, R32 ;  /* 0x000000ffff048224 */ /* 0x001fe400078e0020 */
[----:B------:R-:W-:Y:S01]  /*15290*/  @!P0 IMAD.MOV.U32 R5, RZ, RZ, R34 ;  /* 0x000000ffff058224 */ /* 0x000fe200078e0022 */
[----:B------:R-:W-:Y:S01]  /*152a0*/  PRMT R214, RZ, 0x7610, R214 ;  /* 0x00007610ffd67816 */ /* 0x000fe200000000d6 */
[----:B------:R-:W4:Y:S04]  /*152b0*/  LDL R34, [R1+0x74c] ;  /* 0x00074c0001227983 */ /* 0x000f280000100800 */
[----:B------:R0:W4:Y:S04]  /*152c0*/  @!P0 LDG.E.U8 R216, desc[UR6][R4.64] ;  /* 0x0000000604d88981 */ /* 0x000128000c1e1100 */
[----:B------:R-:W4:Y:S01]  /*152d0*/  LDL R32, [R1+0x750] ;  /* 0x0007500001207983 */ /* 0x000f220000100800 */
[----:B0-----:R-:W-:-:S02]  /*152e0*/  @!P0 IMAD.MOV.U32 R4, RZ, RZ, R14 ;  /* 0x000000ffff048224 */ /* 0x001fc400078e000e */
[----:B------:R-:W-:Y:S01]  /*152f0*/  @!P0 IMAD.MOV.U32 R5, RZ, RZ, R29 ;  /* 0x000000ffff058224 */ /* 0x000fe200078e001d */
[----:B------:R-:W-:Y:S01]  /*15300*/  PRMT R213, RZ, 0x7610, R213 ;  /* 0x00007610ffd57816 */ /* 0x000fe200000000d5 */
[----:B------:R-:W4:Y:S04]  /*15310*/  LDL R14, [R1+0x730] ;  /* 0x00073000010e7983 */ /* 0x000f280000100800 */
[----:B------:R0:W4:Y:S04]  /*15320*/  @!P0 LDG.E.U8 R215, desc[UR6][R4.64] ;  /* 0x0000000604d78981 */ /* 0x000128000c1e1100 */
[----:B------:R-:W4:Y:S01]  /*15330*/  LDL R29, [R1+0x72c] ;  /* 0x00072c00011d7983 */ /* 0x000f220000100800 */
[----:B0-----:R-:W-:-:S02]  /*15340*/  @!P0 IMAD.MOV.U32 R4, RZ, RZ, R43 ;  /* 0x000000ffff048224 */ /* 0x001fc400078e002b */
[----:B------:R-:W-:-:S05]  /*15350*/  @!P0 IMAD.MOV.U32 R5, RZ, RZ, R46 ;  /* 0x000000ffff058224 */ /* 0x000fca00078e002e */
[----:B------:R2:W4:Y:S01]  /*15360*/  @!P0 LDG.E.U8 R214, desc[UR6][R4.64] ;  /* 0x0000000604d68981 */ /* 0x000522000c1e1100 */
[----:B------:R-:W-:Y:S02]  /*15370*/  PRMT R212, RZ, 0x7610, R212 ;  /* 0x00007610ffd47816 */ /* 0x000fe400000000d4 */
[----:B------:R-:W-:Y:S01]  /*15380*/  PRMT R211, RZ, 0x7610, R211 ;  /* 0x00007610ffd37816 */ /* 0x000fe200000000d3 */
[----:B--2---:R-:W-:Y:S02]  /*15390*/  @!P0 IMAD.MOV.U32 R5, RZ, RZ, R28 ;  /* 0x000000ffff058224 */ /* 0x004fe400078e001c */
[----:B------:R-:W2:Y:S01]  /*153a0*/  LDL R28, [R1+0x70c] ;  /* 0x00070c00011c7983 */ /* 0x000ea20000100800 */
[----:B---3--:R-:W-:-:S03]  /*153b0*/  @!P0 IMAD.MOV.U32 R4, RZ, RZ, R12 ;  /* 0x000000ffff048224 */ /* 0x008fc600078e000c */
[----:B------:R-:W3:Y:S04]  /*153c0*/  LDL R12, [R1+0x710] ;  /* 0x00071000010c7983 */ /* 0x000ee80000100800 */
[----:B------:R4:W3:Y:S02]  /*153d0*/  @!P0 LDG.E.U8 R213, desc[UR6][R4.64] ;  /* 0x0000000604d58981 */ /* 0x0008e4000c1e1100 */
[----:B----4-:R-:W-:Y:S02]  /*153e0*/  @!P0 IMAD.MOV.U32 R5, RZ, RZ, R42 ;  /* 0x000000ffff058224 */ /* 0x010fe400078e002a */
[----:B------:R-:W-:Y:S02]  /*153f0*/  @!P0 IMAD.MOV.U32 R4, RZ, RZ, R25 ;  /* 0x000000ffff048224 */ /* 0x000fe400078e0019 */
[----:B------:R-:W4:Y:S04]  /*15400*/  LDL R25, [R1+0x6f0] ;  /* 0x0006f00001197983 */ /* 0x000f280000100800 */
[----:B------:R0:W4:Y:S02]  /*15410*/  @!P0 LDG.E.U8 R212, desc[UR6][R4.64] ;  /* 0x0000000604d48981 */ /* 0x000124000c1e1100 */
[----:B0-----:R-:W-:-:S02]  /*15420*/  @!P0 IMAD.MOV.U32 R4, RZ, RZ, R39 ;  /* 0x000000ffff048224 */ /* 0x001fc400078e0027 */
[----:B------:R-:W-:-:S05]  /*15430*/  @!P0 IMAD.MOV.U32 R5, RZ, RZ, R40 ;  /* 0x000000ffff058224 */ /* 0x000fca00078e0028 */
[----:B------:R0:W4:Y:S02]  /*15440*/  @!P0 LDG.E.U8 R211, desc[UR6][R4.64] ;  /* 0x0000000604d38981 */ /* 0x000124000c1e1100 */
[----:B0-----:R-:W-:Y:S02]  /*15450*/  @!P0 IMAD.MOV.U32 R4, RZ, RZ, R24 ;  /* 0x000000ffff048224 */ /* 0x001fe400078e0018 */
[----:B------:R-:W4:Y:S01]  /*15460*/  LDL R24, [R1+0x6d0] ;  /* 0x0006d00001187983 */ /* 0x000f220000100800 */
[----:B------:R-:W-:Y:S01]  /*15470*/  PRMT R210, RZ, 0x7610, R210 ;  /* 0x00007610ffd27816 */ /* 0x000fe200000000d2 */
[----:B------:R-:W-:Y:S01]  /*15480*/  @!P0 IMAD.MOV.U32 R5, RZ, RZ, R38 ;  /* 0x000000ffff058224 */ /* 0x000fe200078e0026 */
[----:B------:R-:W-:Y:S01]  /*15490*/  PRMT R209, RZ, 0x7610, R209 ;  /* 0x00007610ffd17816 */ /* 0x000fe200000000d1 */
[----:B------:R-:W4:Y:S04]  /*154a0*/  LDL.LU R38, [R1+0x6cc] ;  /* 0x0006cc0001267983 */ /* 0x000f280000300800 */
[----:B------:R0:W4:Y:S01]  /*154b0*/  @!P0 LDG.E.U8 R210, desc[UR6][R4.64] ;  /* 0x0000000604d28981 */ /* 0x000122000c1e1100 */
[----:B------:R-:W-:-:S03]  /*154c0*/  PRMT R208, RZ, 0x7610, R208 ;  /* 0x00007610ffd07816 */ /* 0x000fc600000000d0 */
[----:B------:R-:W4:Y:S01]  /*154d0*/  LDL.LU R47, [R1+0x6ac] ;  /* 0x0006ac00012f7983 */ /* 0x000f220000300800 */
[----:B0-----:R-:W-:Y:S02]  /*154e0*/  @!P0 IMAD.MOV.U32 R4, RZ, RZ, R35 ;  /* 0x000000ffff048224 */ /* 0x001fe400078e0023 */
[----:B------:R-:W-:Y:S01]  /*154f0*/  @!P0 IMAD.MOV.U32 R5, RZ, RZ, R37 ;  /* 0x000000ffff058224 */ /* 0x000fe200078e0025 */
[----:B------:R-:W4:Y:S04]  /*15500*/  LDL.LU R35, [R1+0x6b0] ;  /* 0x0006b00001237983 */ /* 0x000f280000300800 */
[----:B------:R0:W4:Y:S01]  /*15510*/  @!P0 LDG.E.U8 R209, desc[UR6][R4.64] ;  /* 0x0000000604d18981 */ /* 0x000122000c1e1100 */
[----:B------:R-:W-:Y:S01]  /*15520*/  PRMT R207, RZ, 0x7610, R207 ;  /* 0x00007610ffcf7816 */ /* 0x000fe200000000cf */
[----:B0-----:R-:W-:-:S02]  /*15530*/  @!P0 IMAD.MOV.U32 R4, RZ, RZ, R32 ;  /* 0x000000ffff048224 */ /* 0x001fc400078e0020 */
[----:B------:R-:W-:-:S05]  /*15540*/  @!P0 IMAD.MOV.U32 R5, RZ, RZ, R34 ;  /* 0x000000ffff058224 */ /* 0x000fca00078e0022 */
[----:B------:R0:W4:Y:S01]  /*15550*/  @!P0 LDG.E.U8 R208, desc[UR6][R4.64] ;  /* 0x0000000604d08981 */ /* 0x000122000c1e1100 */
[----:B------:R-:W-:Y:S01]  /*15560*/  PRMT R206, RZ, 0x7610, R206 ;  /* 0x00007610ffce7816 */ /* 0x000fe200000000ce */
[----:B0-----:R-:W-:Y:S02]  /*15570*/  @!P0 IMAD.MOV.U32 R4, RZ, RZ, R14 ;  /* 0x000000ffff048224 */ /* 0x001fe400078e000e */
[----:B------:R-:W-:Y:S01]  /*15580*/  @!P0 IMAD.MOV.U32 R5, RZ, RZ, R29 ;  /* 0x000000ffff058224 */ /* 0x000fe200078e001d */
[----:B------:R-:W4:Y:S04]  /*15590*/  LDL.LU R14, [R1+0x68c] ;  /* 0x00068c00010e7983 */ /* 0x000f280000300800 */
[----:B------:R-:W4:Y:S04]  /*155a0*/  LDL.LU R43, [R1+0x690] ;  /* 0x00069000012b7983 */ /* 0x000f280000300800 */
[----:B------:R2:W4:Y:S04]  /*155b0*/  @!P0 LDG.E.U8 R207, desc[UR6][R4.64] ;  /* 0x0000000604cf8981 */ /* 0x000528000c1e1100 */
[----:B------:R-:W4:Y:S01]  /*155c0*/  LDL.LU R29, [R1+0x66c] ;  /* 0x00066c00011d7983 */ /* 0x000f220000300800 */
[----:B------:R-:W-:Y:S01]  /*155d0*/  PRMT R205, RZ, 0x7610, R205 ;  /* 0x00007610ffcd7816 */ /* 0x000fe200000000cd */
[----:B--2---:R-:W-:-:S02]  /*155e0*/  @!P0 IMAD.MOV.U32 R5, RZ, RZ, R28 ;  /* 0x000000ffff058224 */ /* 0x004fc400078e001c */
[----:B---3--:R-:W-:Y:S02]  /*155f0*/  @!P0 IMAD.MOV.U32 R4, RZ, RZ, R12 ;  /* 0x000000ffff048224 */ /* 0x008fe400078e000c */
[----:B------:R-:W2:Y:S04]  /*15600*/  LDL.LU R12, [R1+0x670] ;  /* 0x00067000010c7983 */ /* 0x000ea80000300800 */
[----:B------:R0:W3:Y:S04]  /*15610*/  @!P0 LDG.E.U8 R206, desc[UR6][R4.64] ;  /* 0x0000000604ce8981 */ /* 0x0000e8000c1e1100 */
[----:B------:R-:W3:Y:S04]  /*15620*/  LDL R48, [R1+0xe38] ;  /* 0x000e380001307983 */ /* 0x000ee80000100800 */
[----:B------:R-:W3:Y:S01]  /*15630*/  LDL R46, [R1+0xe3c] ;  /* 0x000e3c00012e7983 */ /* 0x000ee20000100800 */
[----:B0-----:R-:W-:-:S02]  /*15640*/  @!P0 IMAD.MOV.U32 R5, RZ, RZ, R2 ;  /* 0x000000ffff058224 */ /* 0x001fc400078e0002 */
[----:B----4-:R-:W-:Y:S01]  /*15650*/  @!P0 IMAD.MOV.U32 R4, RZ, RZ, R25 ;  /* 0x000000ffff048224 */ /* 0x010fe200078e0019 */
[----:B------:R0:W-:Y:S04]  /*15660*/  STL [R1+0x1268], R2 ;  /* 0x0012680201007387 */ /* 0x0001e80000100800 */
[----:B------:R1:W4:Y:S04]  /*15670*/  @!P0 LDG.E.U8 R205, desc[UR6][R4.64] ;  /* 0x0000000604cd8981 */ /* 0x000328000c1e1100 */
[----:B------:R-:W4:Y:S01]  /*15680*/  LDL R34, [R1+0xa24] ;  /* 0x000a240001227983 */ /* 0x000f220000100800 */
[----:B------:R-:W-:-:S03]  /*15690*/  IMAD.MOV.U32 R147, RZ, RZ, R148 ;  /* 0x000000ffff937224 */ /* 0x000fc600078e0094 */
[----:B------:R-:W4:Y:S01]  /*156a0*/  LDL R28, [R1+0xa04] ;  /* 0x000a0400011c7983 */ /* 0x000f220000100800 */
[----:B------:R-:W-:Y:S02]  /*156b0*/  PRMT R204, RZ, 0x7610, R204 ;  /* 0x00007610ffcc7816 */ /* 0x000fe400000000cc */
[----:B------:R-:W-:Y:S01]  /*156c0*/  PRMT R203, RZ, 0x7610, R203 ;  /* 0x00007610ffcb7816 */ /* 0x000fe200000000cb */
[----:B------:R-:W4:Y:S04]  /*156d0*/  LDL R42, [R1+0x9e4] ;  /* 0x0009e400012a7983 */ /* 0x000f280000100800 */
[----:B------:R-:W4:Y:S01]  /*156e0*/  LDL R25, [R1+0x9e8] ;  /* 0x0009e80001197983 */ /* 0x000f220000100800 */
[----:B------:R-:W-:-:S03]  /*156f0*/  PRMT R202, RZ, 0x7610, R202 ;  /* 0x00007610ffca7816 */ /* 0x000fc600000000ca */
[----:B------:R-:W4:Y:S04]  /*15700*/  LDL R40, [R1+0x9c4] ;  /* 0x0009c40001287983 */ /* 0x000f280000100800 */
[----:B------:R-:W4:Y:S01]  /*15710*/  LDL R32, [R1+0x9c8] ;  /* 0x0009c80001207983 */ /* 0x000f220000100800 */
[----:B-1----:R-:W-:Y:S01]  /*15720*/  @!P0 IMAD.MOV.U32 R4, RZ, RZ, R24 ;  /* 0x000000ffff048224 */ /* 0x002fe200078e0018 */
[----:B------:R-:W-:Y:S02]  /*15730*/  PRMT R201, RZ, 0x7610, R201 ;  /* 0x00007610ffc97816 */ /* 0x000fe400000000c9 */
[----:B------:R-:W4:Y:S01]  /*15740*/  LDL R24, [R1+0xa28] ;  /* 0x000a280001187983 */ /* 0x000f220000100800 */
[----:B------:R-:W-:-:S03]  /*15750*/  IMAD.MOV.U32 R148, RZ, RZ, R13 ;  /* 0x000000ffff947224 */ /* 0x000fc600078e000d */
[----:B------:R-:W4:Y:S01]  /*15760*/  LDL R13, [R1+0xa08] ;  /* 0x000a0800010d7983 */ /* 0x000f220000100800 */
[----:B------:R-:W-:-:S03]  /*15770*/  @!P0 IMAD.MOV.U32 R5, RZ, RZ, R38 ;  /* 0x000000ffff058224 */ /* 0x000fc600078e0026 */
[----:B------:R-:W4:Y:S04]  /*15780*/  LDL R39, [R1+0x9a4] ;  /* 0x0009a40001277983 */ /* 0x000f280000100800 */
[----:B------:R1:W4:Y:S04]  /*15790*/  @!P0 LDG.E.U8 R204, desc[UR6][R4.64] ;  /* 0x0000000604cc8981 */ /* 0x000328000c1e1100 */
[----:B------:R-:W4:Y:S01]  /*157a0*/  LDL R37, [R1+0x9a8] ;  /* 0x0009a80001257983 */ /* 0x000f220000100800 */
[----:B------:R-:W-:-:S03]  /*157b0*/  PRMT R200, RZ, 0x7610, R200 ;  /* 0x00007610ffc87816 */ /* 0x000fc600000000c8 */
[----:B0-----:R-:W4:Y:S01]  /*157c0*/  LDL.LU R2, [R1+0x6fc] ;  /* 0x0006fc0001027983 */ /* 0x001f220000300800 */
[----:B-1----:R-:W-:Y:S02]  /*157d0*/  @!P0 IMAD.MOV.U32 R4, RZ, RZ, R35 ;  /* 0x000000ffff048224 */ /* 0x002fe400078e0023 */
[----:B------:R-:W-:Y:S01]  /*157e0*/  @!P0 IMAD.MOV.U32 R5, RZ, RZ, R47 ;  /* 0x000000ffff058224 */ /* 0x000fe200078e002f */
[----:B------:R-:W-:Y:S01]  /*157f0*/  PRMT R199, RZ, 0x7610, R199 ;  /* 0x00007610ffc77816 */ /* 0x000fe200000000c7 */
[----:B------:R-:W4:Y:S04]  /*15800*/  LDL R63, [R1+0x7c4] ;  /* 0x0007c400013f7983 */ /* 0x000f280000100800 */
[----:B------:R0:W4:Y:S01]  /*15810*/  @!P0 LDG.E.U8 R203, desc[UR6][R4.64] ;  /* 0x0000000604cb8981 */ /* 0x000122000c1e1100 */
[----:B------:R-:W-:-:S02]  /*15820*/  PRMT R198, RZ, 0x7610, R198 ;  /* 0x00007610ffc67816 */ /* 0x000fc400000000c6 */
[----:B------:R-:W-:Y:S01]  /*15830*/  PRMT R197, RZ, 0x7610, R197 ;  /* 0x00007610ffc57816 */ /* 0x000fe200000000c5 */
[----:B------:R-:W4:Y:S01]  /*15840*/  LDL R50, [R1+0x7c8] ;  /* 0x0007c80001327983 */ /* 0x000f220000100800 */
[----:B0-----:R-:W-:Y:S02]  /*15850*/  @!P0 IMAD.MOV.U32 R5, RZ, RZ, R14 ;  /* 0x000000ffff058224 */ /* 0x001fe400078e000e */
[----:B------:R-:W-:-:S05]  /*15860*/  @!P0 IMAD.MOV.U32 R4, RZ, RZ, R43 ;  /* 0x000000ffff048224 */ /* 0x000fca00078e002b */
[----:B------:R0:W4:Y:S02]  /*15870*/  @!P0 LDG.E.U8 R202, desc[UR6][R4.64] ;  /* 0x0000000604ca8981 */ /* 0x000124000c1e1100 */
[----:B0-----:R-:W-:Y:S02]  /*15880*/  @!P0 IMAD.MOV.U32 R5, RZ, RZ, R29 ;  /* 0x000000ffff058224 */ /* 0x001fe400078e001d */
[----:B--2---:R-:W-:-:S05]  /*15890*/  @!P0 IMAD.MOV.U32 R4, RZ, RZ, R12 ;  /* 0x000000ffff048224 */ /* 0x004fca00078e000c */
[----:B------:R3:W2:Y:S02]  /*158a0*/  @!P0 LDG.E.U8 R201, desc[UR6][R4.64] ;  /* 0x0000000604c98981 */ /* 0x0006a4000c1e1100 */
[----:B---3--:R-:W-:Y:S02]  /*158b0*/  @!P0 IMAD.MOV.U32 R4, RZ, RZ, R46 ;  /* 0x000000ffff048224 */ /* 0x008fe400078e002e */
[----:B------:R-:W-:Y:S01]  /*158c0*/  @!P0 IMAD.MOV.U32 R5, RZ, RZ, R48 ;  /* 0x000000ffff058224 */ /* 0x000fe200078e0030 */
[----:B------:R-:W3:Y:S04]  /*158d0*/  LDL R46, [R1+0x988] ;  /* 0x00098800012e7983 */ /* 0x000ee80000100800 */
[----:B------:R-:W2:Y:S04]  /*158e0*/  LDL R48, [R1+0x984] ;  /* 0x0009840001307983 */ /* 0x000ea80000100800 */
[----:B------:R4:W2:Y:S02]  /*158f0*/  @!P0 LDG.E.U8 R200, desc[UR6][R4.64] ;  /* 0x0000000604c88981 */ /* 0x0008a4000c1e1100 */
[----:B----4-:R-:W-:-:S02]  /*15900*/  @!P0 IMAD.MOV.U32 R4, RZ, RZ, R24 ;  /* 0x000000ffff048224 */ /* 0x010fc400078e0018 */
[----:B------:R-:W4:Y:S01]  /*15910*/  LDL R24, [R1+0x968] ;  /* 0x0009680001187983 */ /* 0x000f220000100800 */
[----:B------:R-:W-:-:S03]  /*15920*/  @!P0 IMAD.MOV.U32 R5, RZ, RZ, R34 ;  /* 0x000000ffff058224 */ /* 0x000fc600078e0022 */
[----:B------:R-:W4:Y:S04]  /*15930*/  LDL R34, [R1+0x964] ;  /* 0x0009640001227983 */ /* 0x000f280000100800 */
[----:B------:R0:W4:Y:S02]  /*15940*/  @!P0 LDG.E.U8 R199, desc[UR6][R4.64] ;  /* 0x0000000604c78981 */ /* 0x000124000c1e1100 */
[----:B0-----:R-:W-:Y:S02]  /*15950*/  @!P0 IMAD.MOV.U32 R4, RZ, RZ, R13 ;  /* 0x000000ffff048224 */ /* 0x001fe400078e000d */
[----:B------:R-:W4:Y:S01]  /*15960*/  LDL R13, [R1+0x948] ;  /* 0x00094800010d7983 */ /* 0x000f220000100800 */
[----:B------:R-:W-:-:S03]  /*15970*/  @!P0 IMAD.MOV.U32 R5, RZ, RZ, R28 ;  /* 0x000000ffff058224 */ /* 0x000fc600078e001c */
[----:B------:R-:W4:Y:S04]  /*15980*/  LDL R28, [R1+0x944] ;  /* 0x00094400011c7983 */ /* 0x000f280000100800 */
[----:B------:R0:W4:Y:S01]  /*15990*/  @!P0 LDG.E.U8 R198, desc[UR6][R4.64] ;  /* 0x0000000604c68981 */ /* 0x000122000c1e1100 */
[----:B------:R-:W-:Y:S01]  /*159a0*/  PRMT R196, RZ, 0x7610, R196 ;  /* 0x00007610ffc47816 */ /* 0x000fe200000000c4 */
[----:B0-----:R-:W-:Y:S02]  /*159b0*/  @!P0 IMAD.MOV.U32 R4, RZ, RZ, R25 ;  /* 0x000000ffff048224 */ /* 0x001fe400078e0019 */
[----:B------:R-:W-:Y:S01]  /*159c0*/  @!P0 IMAD.MOV.U32 R5, RZ, RZ, R42 ;  /* 0x000000ffff058224 */ /* 0x000fe200078e002a */
[----:B------:R-:W4:Y:S04]  /*159d0*/  LDL R25, [R1+0x928] ;  /* 0x0009280001197983 */ /* 0x000f280000100800 */
[----:B------:R-:W4:Y:S04]  /*159e0*/  LDL R42, [R1+0x924] ;  /* 0x00092400012a7983 */ /* 0x000f280000100800 */
[----:B------:R0:W4:Y:S01]  /*159f0*/  @!P0 LDG.E.U8 R197, desc[UR6][R4.64] ;  /* 0x0000000604c58981 */ /* 0x000122000c1e1100 */
[----:B------:R-:W-:Y:S01]  /*15a00*/  PRMT R195, RZ, 0x7610, R195 ;  /* 0x00007610ffc37816 */ /* 0x000fe200000000c3 */
[----:B0-----:R-:W-:-:S02]  /*15a10*/  @!P0 IMAD.MOV.U32 R4, RZ, RZ, R32 ;  /* 0x000000ffff048224 */ /* 0x001fc400078e0020 */
        /* <DEDUP_REMOVED lines=9> */
[----:B------:R3:W4:Y:S02]  /*15ab0*/  @!P0 LDG.E.U8 R195, desc[UR6][R4.64] ;  /* 0x0000000604c38981 */ /* 0x000724000c1e1100 */
[----:B---3--:R-:W-:-:S02]  /*15ac0*/  @!P0 IMAD.MOV.U32 R4, RZ, RZ, R46 ;  /* 0x000000ffff048224 */ /* 0x008fc400078e002e */
[----:B------:R-:W3:Y:S01]  /*15ad0*/  LDL R46, [R1+0x8c8] ;  /* 0x0008c800012e7983 */ /* 0x000ee20000100800 */
[----:B--2---:R-:W-:-:S03]  /*15ae0*/  @!P0 IMAD.MOV.U32 R5, RZ, RZ, R48 ;  /* 0x000000ffff058224 */ /* 0x004fc600078e0030 */
[----:B------:R-:W2:Y:S04]  /*15af0*/  LDL R48, [R1+0x8c4] ;  /* 0x0008c40001307983 */ /* 0x000ea80000100800 */
[----:B------:R4:W2:Y:S02]  /*15b00*/  @!P0 LDG.E.U8 R194, desc[UR6][R4.64] ;  /* 0x0000000604c28981 */ /* 0x0008a4000c1e1100 */
[----:B----4-:R-:W-:Y:S02]  /*15b10*/  @!P0 IMAD.MOV.U32 R4, RZ, RZ, R24 ;  /* 0x000000ffff048224 */ /* 0x010fe400078e0018 */
[----:B------:R-:W4:Y:S01]  /*15b20*/  LDL R24, [R1+0x8a8] ;  /* 0x0008a80001187983 */ /* 0x000f220000100800 */
[----:B------:R-:W-:Y:S01]  /*15b30*/  PRMT R193, RZ, 0x7610, R193 ;  /* 0x00007610ffc17816 */ /* 0x000fe200000000c1 */
[----:B------:R-:W-:-:S02]  /*15b40*/  @!P0 IMAD.MOV.U32 R5, RZ, RZ, R34 ;  /* 0x000000ffff058224 */ /* 0x000fc400078e0022 */
[----:B------:R-:W4:Y:S04]  /*15b50*/  LDL R34, [R1+0x8a4] ;  /* 0x0008a40001227983 */ /* 0x000f280000100800 */
[----:B------:R0:W4:Y:S02]  /*15b60*/  @!P0 LDG.E.U8 R193, desc[UR6][R4.64] ;  /* 0x0000000604c18981 */ /* 0x000124000c1e1100 */
[----:B0-----:R-:W-:Y:S02]  /*15b70*/  @!P0 IMAD.MOV.U32 R4, RZ, RZ, R13 ;  /* 0x000000ffff048224 */ /* 0x001fe400078e000d */
[----:B------:R-:W4:Y:S01]  /*15b80*/  LDL R13, [R1+0x888] ;  /* 0x00088800010d7983 */ /* 0x000f220000100800 */
[----:B------:R-:W-:-:S03]  /*15b90*/  @!P0 IMAD.MOV.U32 R5, RZ, RZ, R28 ;  /* 0x000000ffff058224 */ /* 0x000fc600078e001c */
[----:B------:R-:W4:Y:S01]  /*15ba0*/  LDL R28, [R1+0x884] ;  /* 0x00088400011c7983 */ /* 0x000f220000100800 */
[----:B------:R-:W-:Y:S02]  /*15bb0*/  PRMT R192, RZ, 0x7610, R192 ;  /* 0x00007610ffc07816 */ /* 0x000fe400000000c0 */
[----:B------:R-:W-:-:S04]  /*15bc0*/  PRMT R191, RZ, 0x7610, R191 ;  /* 0x00007610ffbf7816 */ /* 0x000fc800000000bf */
        /* <DEDUP_REMOVED lines=11> */
[----:B------:R0:W4:Y:S04]  /*15c80*/  @!P0 LDG.E.U8 R190, desc[UR6][R4.64] ;  /* 0x0000000604be8981 */ /* 0x000128000c1e1100 */
[----:B------:R-:W4:Y:S01]  /*15c90*/  LDL R40, [R1+0x844] ;  /* 0x0008440001287983 */ /* 0x000f220000100800 */
[----:B------:R-:W-:Y:S01]  /*15ca0*/  PRMT R188, RZ, 0x7610, R188 ;  /* 0x00007610ffbc7816 */ /* 0x000fe200000000bc */
[----:B0-----:R-:W-:-:S02]  /*15cb0*/  @!P0 IMAD.MOV.U32 R4, RZ, RZ, R37 ;  /* 0x000000ffff048224 */ /* 0x001fc400078e0025 */
[----:B------:R-:W4:Y:S01]  /*15cc0*/  LDL R37, [R1+0x828] ;  /* 0x0008280001257983 */ /* 0x000f220000100800 */
[----:B------:R-:W-:-:S03]  /*15cd0*/  @!P0 IMAD.MOV.U32 R5, RZ, RZ, R39 ;  /* 0x000000ffff058224 */ /* 0x000fc600078e0027 */
[----:B------:R-:W4:Y:S04]  /*15ce0*/  LDL R39, [R1+0x824] ;  /* 0x0008240001277983 */ /* 0x000f280000100800 */
[----:B------:R3:W4:Y:S02]  /*15cf0*/  @!P0 LDG.E.U8 R189, desc[UR6][R4.64] ;  /* 0x0000000604bd8981 */ /* 0x000724000c1e1100 */
[----:B---3--:R-:W-:Y:S01]  /*15d00*/  @!P0 IMAD.MOV.U32 R4, RZ, RZ, R46 ;  /* 0x000000ffff048224 */ /* 0x008fe200078e002e */
[----:B------:R-:W-:Y:S01]  /*15d10*/  PRMT R187, RZ, 0x7610, R187 ;  /* 0x00007610ffbb7816 */ /* 0x000fe200000000bb */
[----:B------:R-:W3:Y:S01]  /*15d20*/  LDL R46, [R1+0x784] ;  /* 0x00078400012e7983 */ /* 0x000ee20000100800 */
[----:B--2---:R-:W-:Y:S01]  /*15d30*/  @!P0 IMAD.MOV.U32 R5, RZ, RZ, R48 ;  /* 0x000000ffff058224 */ /* 0x004fe200078e0030 */
[----:B------:R-:W-:-:S02]  /*15d40*/  PRMT R186, RZ, 0x7610, R186 ;  /* 0x00007610ffba7816 */ /* 0x000fc400000000ba */
[----:B------:R-:W2:Y:S04]  /*15d50*/  LDL R48, [R1+0x7a4] ;  /* 0x0007a40001307983 */ /* 0x000ea80000100800 */
[----:B------:R4:W3:Y:S02]  /*15d60*/  @!P0 LDG.E.U8 R188, desc[UR6][R4.64] ;  /* 0x0000000604bc8981 */ /* 0x0008e4000c1e1100 */
[----:B----4-:R-:W-:Y:S02]  /*15d70*/  @!P0 IMAD.MOV.U32 R4, RZ, RZ, R24 ;  /* 0x000000ffff048224 */ /* 0x010fe400078e0018 */
[----:B------:R-:W4:Y:S01]  /*15d80*/  LDL R24, [R1+0x808] ;  /* 0x0008080001187983 */ /* 0x000f220000100800 */
[----:B------:R-:W-:-:S03]  /*15d90*/  @!P0 IMAD.MOV.U32 R5, RZ, RZ, R34 ;  /* 0x000000ffff058224 */ /* 0x000fc600078e0022 */
[----:B------:R-:W2:Y:S04]  /*15da0*/  LDL R34, [R1+0x804] ;  /* 0x0008040001227983 */ /* 0x000ea80000100800 */
[----:B------:R0:W3:Y:S02]  /*15db0*/  @!P0 LDG.E.U8 R187, desc[UR6][R4.64] ;  /* 0x0000000604bb8981 */ /* 0x0000e4000c1e1100 */
[----:B0-----:R-:W-:Y:S02]  /*15dc0*/  @!P0 IMAD.MOV.U32 R4, RZ, RZ, R13 ;  /* 0x000000ffff048224 */ /* 0x001fe400078e000d */
[----:B------:R-:W3:Y:S01]  /*15dd0*/  LDL R13, [R1+0x7e8] ;  /* 0x0007e800010d7983 */ /* 0x000ee20000100800 */
[----:B------:R-:W-:-:S03]  /*15de0*/  @!P0 IMAD.MOV.U32 R5, RZ, RZ, R28 ;  /* 0x000000ffff058224 */ /* 0x000fc600078e001c */
[----:B------:R-:W3:Y:S01]  /*15df0*/  LDL R28, [R1+0x7e4] ;  /* 0x0007e400011c7983 */ /* 0x000ee20000100800 */
[----:B------:R-:W-:-:S03]  /*15e00*/  PRMT R185, RZ, 0x7610, R185 ;  /* 0x00007610ffb97816 */ /* 0x000fc600000000b9 */
[----:B------:R0:W3:Y:S01]  /*15e10*/  @!P0 LDG.E.U8 R186, desc[UR6][R4.64] ;  /* 0x0000000604ba8981 */ /* 0x0000e2000c1e1100 */
[----:B------:R-:W-:Y:S01]  /*15e20*/  PRMT R184, RZ, 0x7610, R184 ;  /* 0x00007610ffb87816 */ /* 0x000fe200000000b8 */
[----:B0-----:R-:W-:Y:S02]  /*15e30*/  @!P0 IMAD.MOV.U32 R4, RZ, RZ, R25 ;  /* 0x000000ffff048224 */ /* 0x001fe400078e0019 */
[----:B------:R-:W3:Y:S01]  /*15e40*/  LDL R25, [R1+0x7a8] ;  /* 0x0007a80001197983 */ /* 0x000ee20000100800 */
[----:B------:R-:W-:-:S03]  /*15e50*/  @!P0 IMAD.MOV.U32 R5, RZ, RZ, R42 ;  /* 0x000000ffff058224 */ /* 0x000fc600078e002a */
[----:B------:R-:W3:Y:S04]  /*15e60*/  LDL R42, [R1+0x764] ;  /* 0x00076400012a7983 */ /* 0x000ee80000100800 */
[----:B------:R0:W3:Y:S02]  /*15e70*/  @!P0 LDG.E.U8 R185, desc[UR6][R4.64] ;  /* 0x0000000604b98981 */ /* 0x0000e4000c1e1100 */
[----:B0-----:R-:W-:Y:S02]  /*15e80*/  @!P0 IMAD.MOV.U32 R4, RZ, RZ, R32 ;  /* 0x000000ffff048224 */ /* 0x001fe400078e0020 */
[----:B------:R-:W3:Y:S01]  /*15e90*/  LDL R32, [R1+0x788] ;  /* 0x0007880001207983 */ /* 0x000ee20000100800 */
[----:B------:R-:W-:Y:S01]  /*15ea0*/  PRMT R183, RZ, 0x7610, R183 ;  /* 0x00007610ffb77816 */ /* 0x000fe200000000b7 */
[----:B------:R-:W-:-:S02]  /*15eb0*/  @!P0 IMAD.MOV.U32 R5, RZ, RZ, R40 ;  /* 0x000000ffff058224 */ /* 0x000fc400078e0028 */
[----:B------:R-:W3:Y:S04]  /*15ec0*/  LDL R40, [R1+0x768] ;  /* 0x0007680001287983 */ /* 0x000ee80000100800 */
[----:B------:R0:W3:Y:S02]  /*15ed0*/  @!P0 LDG.E.U8 R184, desc[UR6][R4.64] ;  /* 0x0000000604b88981 */ /* 0x0000e4000c1e1100 */
[----:B0-----:R-:W-:Y:S02]  /*15ee0*/  @!P0 IMAD.MOV.U32 R4, RZ, RZ, R37 ;  /* 0x000000ffff048224 */ /* 0x001fe400078e0025 */
[----:B------:R-:W-:Y:S01]  /*15ef0*/  @!P0 IMAD.MOV.U32 R5, RZ, RZ, R39 ;  /* 0x000000ffff058224 */ /* 0x000fe200078e0027 */
[----:B------:R-:W3:Y:S04]  /*15f00*/  LDL R37, [R1+0x748] ;  /* 0x0007480001257983 */ /* 0x000ee80000100800 */
[----:B------:R-:W3:Y:S04]  /*15f10*/  LDL R39, [R1+0x744] ;  /* 0x0007440001277983 */ /* 0x000ee80000100800 */
[----:B------:R4:W3:Y:S02]  /*15f20*/  @!P0 LDG.E.U8 R183, desc[UR6][R4.64] ;  /* 0x0000000604b78981 */ /* 0x0008e4000c1e1100 */
[----:B----4-:R-:W-:-:S02]  /*15f30*/  @!P0 IMAD.MOV.U32 R4, RZ, RZ, R24 ;  /* 0x000000ffff048224 */ /* 0x010fc400078e0018 */
[----:B------:R-:W4:Y:S01]  /*15f40*/  LDL R24, [R1+0x728] ;  /* 0x0007280001187983 */ /* 0x000f220000100800 */
[----:B------:R-:W-:Y:S01]  /*15f50*/  PRMT R182, RZ, 0x7610, R182 ;  /* 0x00007610ffb67816 */ /* 0x000fe200000000b6 */
[----:B--2---:R-:W-:Y:S02]  /*15f60*/  @!P0 IMAD.MOV.U32 R5, RZ, RZ, R34 ;  /* 0x000000ffff058224 */ /* 0x004fe400078e0022 */
[----:B------:R-:W2:Y:S04]  /*15f70*/  LDL R34, [R1+0x724] ;  /* 0x0007240001227983 */ /* 0x000ea80000100800 */
[----:B------:R3:W2:Y:S02]  /*15f80*/  @!P0 LDG.E.U8 R182, desc[UR6][R4.64] ;  /* 0x0000000604b68981 */ /* 0x0006a4000c1e1100 */
[----:B---3--:R-:W-:-:S02]  /*15f90*/  @!P0 IMAD.MOV.U32 R4, RZ, RZ, R13 ;  /* 0x000000ffff048224 */ /* 0x008fc400078e000d */
[----:B------:R-:W3:Y:S01]  /*15fa0*/  LDL R13, [R1+0x708] ;  /* 0x00070800010d7983 */ /* 0x000ee20000100800 */
[----:B------:R-:W-:Y:S01]  /*15fb0*/  PRMT R181, RZ, 0x7610, R181 ;  /* 0x00007610ffb57816 */ /* 0x000fe200000000b5 */
[----:B------:R-:W-:Y:S01]  /*15fc0*/  @!P0 IMAD.MOV.U32 R5, RZ, RZ, R28 ;  /* 0x000000ffff058224 */ /* 0x000fe200078e001c */
[----:B------:R-:W-:Y:S01]  /*15fd0*/  PRMT R180, RZ, 0x7610, R180 ;  /* 0x00007610ffb47816 */ /* 0x000fe200000000b4 */
[----:B------:R-:W3:Y:S04]  /*15fe0*/  LDL R28, [R1+0x704] ;  /* 0x00070400011c7983 */ /* 0x000ee80000100800 */
[----:B------:R0:W3:Y:S01]  /*15ff0*/  @!P0 LDG.E.U8 R181, desc[UR6][R4.64] ;  /* 0x0000000604b58981 */ /* 0x0000e2000c1e1100 */
[----:B------:R-:W-:Y:S01]  /*16000*/  PRMT R179, RZ, 0x7610, R179 ;  /* 0x00007610ffb37816 */ /* 0x000fe200000000b3 */
[----:B0-----:R-:W-:-:S02]  /*16010*/  @!P0 IMAD.MOV.U32 R4, RZ, RZ, R50 ;  /* 0x000000ffff048224 */ /* 0x001fc400078e0032 */
[----:B------:R-:W-:-:S05]  /*16020*/  @!P0 IMAD.MOV.U32 R5, RZ, RZ, R63 ;  /* 0x000000ffff058224 */ /* 0x000fca00078e003f */
[----:B------:R0:W3:Y:S01]  /*16030*/  @!P0 LDG.E.U8 R180, desc[UR6][R4.64] ;  /* 0x0000000604b48981 */ /* 0x0000e2000c1e1100 */
[----:B------:R-:W-:Y:S01]  /*16040*/  PRMT R178, RZ, 0x7610, R178 ;  /* 0x00007610ffb27816 */ /* 0x000fe200000000b2 */
[----:B0-----:R-:W-:Y:S02]  /*16050*/  @!P0 IMAD.MOV.U32 R4, RZ, RZ, R25 ;  /* 0x000000ffff048224 */ /* 0x001fe400078e0019 */
[----:B------:R-:W-:Y:S01]  /*16060*/  @!P0 IMAD.MOV.U32 R5, RZ, RZ, R48 ;  /* 0x000000ffff058224 */ /* 0x000fe200078e0030 */
[----:B------:R-:W3:Y:S04]  /*16070*/  LDL R25, [R1+0x6e8] ;  /* 0x0006e80001197983 */ /* 0x000ee80000100800 */
[----:B------:R0:W3:Y:S01]  /*16080*/  @!P0 LDG.E.U8 R179, desc[UR6][R4.64] ;  /* 0x0000000604b38981 */ /* 0x0000e2000c1e1100 */
[----:B------:R-:W-:Y:S01]  /*16090*/  PRMT R177, RZ, 0x7610, R177 ;  /* 0x00007610ffb17816 */ /* 0x000fe200000000b1 */
[----:B0-----:R-:W-:-:S02]  /*160a0*/  @!P0 IMAD.MOV.U32 R4, RZ, RZ, R32 ;  /* 0x000000ffff048224 */ /* 0x001fc400078e0020 */
[----:B------:R-:W-:Y:S01]  /*160b0*/  @!P0 IMAD.MOV.U32 R5, RZ, RZ, R46 ;  /* 0x000000ffff058224 */ /* 0x000fe200078e002e */
[----:B------:R-:W3:Y:S04]  /*160c0*/  LDL.LU R32, [R1+0x6e4] ;  /* 0x0006e40001207983 */ /* 0x000ee80000300800 */
[----:B------:R0:W3:Y:S01]  /*160d0*/  @!P0 LDG.E.U8 R178, desc[UR6][R4.64] ;  /* 0x0000000604b28981 */ /* 0x0000e2000c1e1100 */
[----:B------:R-:W-:Y:S01]  /*160e0*/  PRMT R176, RZ, 0x7610, R176 ;  /* 0x00007610ffb07816 */ /* 0x000fe200000000b0 */
[----:B0-----:R-:W-:Y:S02]  /*160f0*/  @!P0 IMAD.MOV.U32 R4, RZ, RZ, R40 ;  /* 0x000000ffff048224 */ /* 0x001fe400078e0028 */
[----:B------:R-:W-:Y:S01]  /*16100*/  @!P0 IMAD.MOV.U32 R5, RZ, RZ, R42 ;  /* 0x000000ffff058224 */ /* 0x000fe200078e002a */
[----:B------:R-:W3:Y:S04]  /*16110*/  LDL.LU R40, [R1+0x6c4] ;  /* 0x0006c40001287983 */ /* 0x000ee80000300800 */
[----:B------:R0:W3:Y:S04]  /*16120*/  @!P0 LDG.E.U8 R177, desc[UR6][R4.64] ;  /* 0x0000000604b18981 */ /* 0x0000e8000c1e1100 */
[----:B------:R-:W3:Y:S01]  /*16130*/  LDL.LU R46, [R1+0x6a4] ;  /* 0x0006a400012e7983 */ /* 0x000ee20000300800 */
[----:B0-----:R-:W-:-:S02]  /*16140*/  @!P0 IMAD.MOV.U32 R4, RZ, RZ, R37 ;  /* 0x000000ffff048224 */ /* 0x001fc400078e0025 */
[----:B------:R-:W-:Y:S01]  /*16150*/  @!P0 IMAD.MOV.U32 R5, RZ, RZ, R39 ;  /* 0x000000ffff058224 */ /* 0x000fe200078e0027 */
[----:B------:R-:W3:Y:S04]  /*16160*/  LDL.LU R37, [R1+0x6a8] ;  /* 0x0006a80001257983 */ /* 0x000ee80000300800 */
[----:B------:R4:W3:Y:S02]  /*16170*/  @!P0 LDG.E.U8 R176, desc[UR6][R4.64] ;  /* 0x0000000604b08981 */ /* 0x0008e4000c1e1100 */
[----:B----4-:R-:W-:Y:S02]  /*16180*/  @!P0 IMAD.MOV.U32 R4, RZ, RZ, R24 ;  /* 0x000000ffff048224 */ /* 0x010fe400078e0018 */
[----:B------:R-:W4:Y:S01]  /*16190*/  LDL R24, [R1+0x684] ;  /* 0x0006840001187983 */ /* 0x000f220000100800 */
[----:B------:R-:W-:Y:S01]  /*161a0*/  PRMT R175, RZ, 0x7610, R175 ;  /* 0x00007610ffaf7816 */ /* 0x000fe200000000af */
[----:B--2---:R-:W-:-:S02]  /*161b0*/  @!P0 IMAD.MOV.U32 R5, RZ, RZ, R34 ;  /* 0x000000ffff058224 */ /* 0x004fc400078e0022 */
[----:B------:R-:W2:Y:S04]  /*161c0*/  LDL.LU R48, [R1+0x688] ;  /* 0x0006880001307983 */ /* 0x000ea80000300800 */
[----:B------:R3:W2:Y:S04]  /*161d0*/  @!P0 LDG.E.U8 R175, desc[UR6][R4.64] ;  /* 0x0000000604af8981 */ /* 0x0006a8000c1e1100 */
[----:B------:R-:W2:Y:S01]  /*161e0*/  LDL R64, [R1+0x664] ;  /* 0x0006640001407983 */ /* 0x000ea20000100800 */
[----:B---3--:R-:W-:-:S03]  /*161f0*/  @!P0 IMAD.MOV.U32 R4, RZ, RZ, R13 ;  /* 0x000000ffff048224 */ /* 0x008fc600078e000d */
[----:B------:R-:W3:Y:S04]  /*16200*/  LDL.LU R13, [R1+0x668] ;  /* 0x00066800010d7983 */ /* 0x000ee80000300800 */
[----:B------:R-:W3:Y:S04]  /*16210*/  LDL R50, [R1+0xe30] ;  /* 0x000e300001327983 */ /* 0x000ee80000100800 */
[----:B------:R-:W3:Y:S04]  /*16220*/  LDL R34, [R1+0xe34] ;  /* 0x000e340001227983 */ /* 0x000ee80000100800 */
[----:B------:R-:W3:Y:S04]  /*16230*/  LDL R67, [R1+0xa1c] ;  /* 0x000a1c0001437983 */ /* 0x000ee80000100800 */
[----:B------:R-:W3:Y:S01]  /*16240*/  LDL R66, [R1+0xa20] ;  /* 0x000a200001427983 */ /* 0x000ee20000100800 */
[----:B------:R-:W-:Y:S01]  /*16250*/  PRMT R174, RZ, 0x7610, R174 ;  /* 0x00007610ffae7816 */ /* 0x000fe200000000ae */
[----:B------:R-:W-:-:S02]  /*16260*/  @!P0 IMAD.MOV.U32 R5, RZ, RZ, R28 ;  /* 0x000000ffff058224 */ /* 0x000fc400078e001c */
[----:B------:R-:W3:Y:S01]  /*16270*/  LDL R63, [R1+0x9fc] ;  /* 0x0009fc00013f7983 */ /* 0x000ee20000100800 */
[----:B------:R-:W-:-:S03]  /*16280*/  PRMT R173, RZ, 0x7610, R173 ;  /* 0x00007610ffad7816 */ /* 0x000fc600000000ad */
[----:B------:R0:W3:Y:S01]  /*16290*/  @!P0 LDG.E.U8 R174, desc[UR6][R4.64] ;  /* 0x0000000604ae8981 */ /* 0x0000e2000c1e1100 */
[----:B------:R-:W-:-:S03]  /*162a0*/  PRMT R172, RZ, 0x7610, R172 ;  /* 0x00007610ffac7816 */ /* 0x000fc600000000ac */
[----:B------:R-:W3:Y:S01]  /*162b0*/  LDL R42, [R1+0xa00] ;  /* 0x000a0000012a7983 */ /* 0x000ee20000100800 */
[----:B------:R-:W-:-:S03]  /*162c0*/  PRMT R171, RZ, 0x7610, R171 ;  /* 0x00007610ffab7816 */ /* 0x000fc600000000ab */
[----:B------:R-:W3:Y:S01]  /*162d0*/  LDL R39, [R1+0x9dc] ;  /* 0x0009dc0001277983 */ /* 0x000ee20000100800 */
[----:B0-----:R-:W-:-:S03]  /*162e0*/  @!P0 IMAD.MOV.U32 R4, RZ, RZ, R25 ;  /* 0x000000ffff048224 */ /* 0x001fc600078e0019 */
[----:B------:R-:W3:Y:S01]  /*162f0*/  LDL R25, [R1+0x9e0] ;  /* 0x0009e00001197983 */ /* 0x000ee20000100800 */
[----:B------:R-:W-:-:S05]  /*16300*/  @!P0 IMAD.MOV.U32 R5, RZ, RZ, R32 ;  /* 0x000000ffff058224 */ /* 0x000fca00078e0020 */
[----:B------:R0:W3:Y:S02]  /*16310*/  @!P0 LDG.E.U8 R173, desc[UR6][R4.64] ;  /* 0x0000000604ad8981 */ /* 0x0000e4000c1e1100 */
[----:B0-----:R-:W-:Y:S02]  /*16320*/  @!P0 IMAD.MOV.U32 R4, RZ, RZ, R3 ;  /* 0x000000ffff048224 */ /* 0x001fe400078e0003 */
[----:B------:R-:W-:-:S05]  /*16330*/  @!P0 IMAD.MOV.U32 R5, RZ, RZ, R40 ;  /* 0x000000ffff058224 */ /* 0x000fca00078e0028 */
[----:B------:R0:W3:Y:S04]  /*16340*/  @!P0 LDG.E.U8 R172, desc[UR6][R4.64] ;  /* 0x0000000604ac8981 */ /* 0x0000e8000c1e1100 */
[----:B------:R1:W-:Y:S01]  /*16350*/  STL [R1+0x126c], R3 ;  /* 0x00126c0301007387 */ /* 0x0003e20000100800 */
[----:B0-----:R-:W-:Y:S02]  /*16360*/  @!P0 IMAD.MOV.U32 R5, RZ, RZ, R46 ;  /* 0x000000ffff058224 */ /* 0x001fe400078e002e */
[----:B------:R-:W-:Y:S01]  /*16370*/  @!P0 IMAD.MOV.U32 R4, RZ, RZ, R37 ;  /* 0x000000ffff048224 */ /* 0x000fe200078e0025 */
[----:B-1----:R-:W3:Y:S04]  /*16380*/  LDL.LU R3, [R1+0x6e0] ;  /* 0x0006e00001037983 */ /* 0x002ee80000300800 */
[----:B------:R4:W3:Y:S04]  /*16390*/  @!P0 LDG.E.U8 R171, desc[UR6][R4.64] ;  /* 0x0000000604ab8981 */ /* 0x0008e8000c1e1100 */
[----:B------:R-:W3:Y:S01]  /*163a0*/  LDL R28, [R1+0x9bc] ;  /* 0x0009bc00011c7983 */ /* 0x000ee20000100800 */
[----:B------:R-:W-:-:S02]  /*163b0*/  PRMT R170, RZ, 0x7610, R170 ;  /* 0x00007610ffaa7816 */ /* 0x000fc400000000aa */
[----:B------:R-:W-:Y:S01]  /*163c0*/  PRMT R169, RZ, 0x7610, R169 ;  /* 0x00007610ffa97816 */ /* 0x000fe200000000a9 */
[----:B------:R-:W3:Y:S01]  /*163d0*/  LDL R65, [R1+0x99c] ;  /* 0x00099c0001417983 */ /* 0x000ee20000100800 */
[----:B------:R-:W-:Y:S02]  /*163e0*/  PRMT R168, RZ, 0x7610, R168 ;  /* 0x00007610ffa87816 */ /* 0x000fe400000000a8 */
[----:B------:R-:W-:Y:S01]  /*163f0*/  PRMT R167, RZ, 0x7610, R167 ;  /* 0x00007610ffa77816 */ /* 0x000fe200000000a7 */
[----:B------:R-:W3:Y:S01]  /*16400*/  LDL R70, [R1+0x77c] ;  /* 0x00077c0001467983 */ /* 0x000ee20000100800 */
[----:B------:R-:W-:Y:S02]  /*16410*/  PRMT R166, RZ, 0x7610, R166 ;  /* 0x00007610ffa67816 */ /* 0x000fe400000000a6 */
[----:B------:R-:W-:Y:S01]  /*16420*/  PRMT R165, RZ, 0x7610, R165 ;  /* 0x00007610ffa57816 */ /* 0x000fe200000000a5 */
[----:B------:R-:W3:Y:S01]  /*16430*/  LDL R69, [R1+0x780] ;  /* 0x0007800001457983 */ /* 0x000ee20000100800 */
[----:B------:R-:W-:-:S02]  /*16440*/  PRMT R164, RZ, 0x7610, R164 ;  /* 0x00007610ffa47816 */ /* 0x000fc400000000a4 */
[----:B------:R-:W-:Y:S01]  /*16450*/  PRMT R163, RZ, 0x7610, R163 ;  /* 0x00007610ffa37816 */ /* 0x000fe200000000a3 */
[----:B------:R-:W3:Y:S01]  /*16460*/  LDL R68, [R1+0x75c] ;  /* 0x00075c0001447983 */ /* 0x000ee20000100800 */
[----:B----4-:R-:W-:-:S03]  /*16470*/  @!P0 IMAD.MOV.U32 R5, RZ, RZ, R24 ;  /* 0x000000ffff058224 */ /* 0x010fc600078e0018 */
[----:B------:R-:W4:Y:S01]  /*16480*/  LDL R24, [R1+0x9c0] ;  /* 0x0009c00001187983 */ /* 0x000f220000100800 */
[----:B--2---:R-:W-:-:S05]  /*16490*/  @!P0 IMAD.MOV.U32 R4, RZ, RZ, R48 ;  /* 0x000000ffff048224 */ /* 0x004fca00078e0030 */
[----:B------:R0:W2:Y:S02]  /*164a0*/  @!P0 LDG.E.U8 R170, desc[UR6][R4.64] ;  /* 0x0000000604aa8981 */ /* 0x0000a4000c1e1100 */
[----:B0-----:R-:W-:Y:S02]  /*164b0*/  @!P0 IMAD.MOV.U32 R5, RZ, RZ, R64 ;  /* 0x000000ffff058224 */ /* 0x001fe400078e0040 */
[----:B---3--:R-:W-:Y:S01]  /*164c0*/  @!P0 IMAD.MOV.U32 R4, RZ, RZ, R13 ;  /* 0x000000ffff048224 */ /* 0x008fe200078e000d */
[----:B------:R-:W3:Y:S04]  /*164d0*/  LDL R64, [R1+0x9a0] ;  /* 0x0009a00001407983 */ /* 0x000ee80000100800 */
[----:B------:R0:W2:Y:S02]  /*164e0*/  @!P0 LDG.E.U8 R169, desc[UR6][R4.64] ;  /* 0x0000000604a98981 */ /* 0x0000a4000c1e1100 */
[----:B0-----:R-:W-:-:S02]  /*164f0*/  @!P0 IMAD.MOV.U32 R5, RZ, RZ, R50 ;  /* 0x000000ffff058224 */ /* 0x001fc400078e0032 */
[----:B------:R-:W2:Y:S01]  /*16500*/  LDL R50, [R1+0x97c] ;  /* 0x00097c0001327983 */ /* 0x000ea20000100800 */
[----:B------:R-:W-:-:S03]  /*16510*/  @!P0 IMAD.MOV.U32 R4, RZ, RZ, R34 ;  /* 0x000000ffff048224 */ /* 0x000fc600078e0022 */
[----:B------:R-:W2:Y:S04]  /*16520*/  LDL R34, [R1+0x980] ;  /* 0x0009800001227983 */ /* 0x000ea80000100800 */
[----:B------:R0:W2:Y:S02]  /*16530*/  @!P0 LDG.E.U8 R168, desc[UR6][R4.64] ;  /* 0x0000000604a88981 */ /* 0x0000a4000c1e1100 */
[----:B0-----:R-:W-:Y:S02]  /*16540*/  @!P0 IMAD.MOV.U32 R4, RZ, RZ, R66 ;  /* 0x000000ffff048224 */ /* 0x001fe400078e0042 */
[----:B------:R-:W-:Y:S01]  /*16550*/  @!P0 IMAD.MOV.U32 R5, RZ, RZ, R67 ;  /* 0x000000ffff058224 */ /* 0x000fe200078e0043 */
[----:B------:R-:W2:Y:S04]  /*16560*/  LDL R66, [R1+0x960] ;  /* 0x0009600001427983 */ /* 0x000ea80000100800 */
[----:B------:R-:W2:Y:S04]  /*16570*/  LDL R67, [R1+0x95c] ;  /* 0x00095c0001437983 */ /* 0x000ea80000100800 */
        /* <DEDUP_REMOVED lines=17> */
[----:B------:R-:W4:Y:S01]  /*16690*/  LDL R65, [R1+0x8dc] ;  /* 0x0008dc0001417983 */ /* 0x000f220000100800 */
[----:B---3--:R-:W-:-:S03]  /*166a0*/  @!P0 IMAD.MOV.U32 R4, RZ, RZ, R64 ;  /* 0x000000ffff048224 */ /* 0x008fc600078e0040 */
[----:B------:R-:W3:Y:S04]  /*166b0*/  LDL R64, [R1+0x8e0] ;  /* 0x0008e00001407983 */ /* 0x000ee80000100800 */
[----:B------:R2:W3:Y:S02]  /*166c0*/  @!P0 LDG.E.U8 R163, desc[UR6][R4.64] ;  /* 0x0000000604a38981 */ /* 0x0004e4000c1e1100 */
[----:B--2---:R-:W-:Y:S02]  /*166d0*/  @!P0 IMAD.MOV.U32 R5, RZ, RZ, R50 ;  /* 0x000000ffff058224 */ /* 0x004fe400078e0032 */
[----:B------:R-:W2:Y:S01]  /*166e0*/  LDL R50, [R1+0x8bc] ;  /* 0x0008bc0001327983 */ /* 0x000ea20000100800 */
[----:B------:R-:W-:Y:S01]  /*166f0*/  PRMT R162, RZ, 0x7610, R162 ;  /* 0x00007610ffa27816 */ /* 0x000fe200000000a2 */
[----:B------:R-:W-:-:S02]  /*16700*/  @!P0 IMAD.MOV.U32 R4, RZ, RZ, R34 ;  /* 0x000000ffff048224 */ /* 0x000fc400078e0022 */
[----:B------:R-:W2:Y:S01]  /*16710*/  LDL R34, [R1+0x8c0] ;  /* 0x0008c00001227983 */ /* 0x000ea20000100800 */
[----:B------:R-:W-:-:S03]  /*16720*/  PRMT R161, RZ, 0x7610, R161 ;  /* 0x00007610ffa17816 */ /* 0x000fc600000000a1 */
[----:B------:R0:W2:Y:S02]  /*16730*/  @!P0 LDG.E.U8 R162, desc[UR6][R4.64] ;  /* 0x0000000604a28981 */ /* 0x0000a4000c1e1100 */
[----:B0-----:R-:W-:Y:S02]  /*16740*/  @!P0 IMAD.MOV.U32 R4, RZ, RZ, R66 ;  /* 0x000000ffff048224 */ /* 0x001fe400078e0042 */
[----:B------:R-:W2:Y:S01]  /*16750*/  LDL R66, [R1+0x8a0] ;  /* 0x0008a00001427983 */ /* 0x000ea20000100800 */
[----:B------:R-:W-:-:S03]  /*16760*/  @!P0 IMAD.MOV.U32 R5, RZ, RZ, R67 ;  /* 0x000000ffff058224 */ /* 0x000fc600078e0043 */
[----:B------:R-:W2:Y:S04]  /*16770*/  LDL R67, [R1+0x89c] ;  /* 0x00089c0001437983 */ /* 0x000ea80000100800 */
[----:B------:R0:W2:Y:S02]  /*16780*/  @!P0 LDG.E.U8 R161, desc[UR6][R4.64] ;  /* 0x0000000604a18981 */ /* 0x0000a4000c1e1100 */
[----:B0-----:R-:W-:Y:S02]  /*16790*/  @!P0 IMAD.MOV.U32 R5, RZ, RZ, R63 ;  /* 0x000000ffff058224 */ /* 0x001fe400078e003f */
        /* <DEDUP_REMOVED lines=13> */
[----:B----4-:R-:W-:-:S03]  /*16870*/  @!P0 IMAD.MOV.U32 R4, RZ, RZ, R24 ;  /* 0x000000ffff048224 */ /* 0x010fc600078e0018 */
[----:B------:R-:W4:Y:S01]  /*16880*/  LDL R24, [R1+0x840] ;  /* 0x0008400001187983 */ /* 0x000f220000100800 */
[----:B------:R-:W-:Y:S02]  /*16890*/  PRMT R158, RZ, 0x7610, R158 ;  /* 0x00007610ff9e7816 */ /* 0x000fe4000000009e */
[----:B------:R-:W-:-:S04]  /*168a0*/  PRMT R157, RZ, 0x7610, R157 ;  /* 0x00007610ff9d7816 */ /* 0x000fc8000000009d */
[----:B------:R0:W4:Y:S02]  /*168b0*/  @!P0 LDG.E.U8 R158, desc[UR6][R4.64] ;  /* 0x00000006049e8981 */ /* 0x000124000c1e1100 */
[----:B0-----:R-:W-:Y:S02]  /*168c0*/  @!P0 IMAD.MOV.U32 R5, RZ, RZ, R65 ;  /* 0x000000ffff058224 */ /* 0x001fe400078e0041 */
[----:B---3--:R-:W-:Y:S01]  /*168d0*/  @!P0 IMAD.MOV.U32 R4, RZ, RZ, R64 ;  /* 0x000000ffff048224 */ /* 0x008fe200078e0040 */
[----:B------:R-:W3:Y:S04]  /*168e0*/  LDL R65, [R1+0x81c] ;  /* 0x00081c0001417983 */ /* 0x000ee80000100800 */
[----:B------:R-:W3:Y:S04]  /*168f0*/  LDL R64, [R1+0x820] ;  /* 0x0008200001407983 */ /* 0x000ee80000100800 */
[----:B------:R2:W3:Y:S02]  /*16900*/  @!P0 LDG.E.U8 R157, desc[UR6][R4.64] ;  /* 0x00000006049d8981 */ /* 0x0004e4000c1e1100 */
[----:B--2---:R-:W-:-:S02]  /*16910*/  @!P0 IMAD.MOV.U32 R5, RZ, RZ, R50 ;  /* 0x000000ffff058224 */ /* 0x004fc400078e0032 */
[----:B------:R-:W2:Y:S01]  /*16920*/  LDL R50, [R1+0x7fc] ;  /* 0x0007fc0001327983 */ /* 0x000ea20000100800 */
[----:B------:R-:W-:Y:S01]  /*16930*/  PRMT R156, RZ, 0x7610, R156 ;  /* 0x00007610ff9c7816 */ /* 0x000fe2000000009c */
[----:B------:R-:W-:Y:S01]  /*16940*/  @!P0 IMAD.MOV.U32 R4, RZ, RZ, R34 ;  /* 0x000000ffff048224 */ /* 0x000fe200078e0022 */
[----:B------:R-:W-:Y:S01]  /*16950*/  PRMT R155, RZ, 0x7610, R155 ;  /* 0x00007610ff9b7816 */ /* 0x000fe2000000009b */
[----:B------:R-:W2:Y:S04]  /*16960*/  LDL R34, [R1+0x800] ;  /* 0x0008000001227983 */ /* 0x000ea80000100800 */
[----:B------:R0:W2:Y:S02]  /*16970*/  @!P0 LDG.E.U8 R156, desc[UR6][R4.64] ;  /* 0x00000006049c8981 */ /* 0x0000a4000c1e1100 */
[----:B0-----:R-:W-:-:S02]  /*16980*/  @!P0 IMAD.MOV.U32 R4, RZ, RZ, R66 ;  /* 0x000000ffff048224 */ /* 0x001fc400078e0042 */
[----:B------:R-:W-:Y:S01]  /*16990*/  @!P0 IMAD.MOV.U32 R5, RZ, RZ, R67 ;  /* 0x000000ffff058224 */ /* 0x000fe200078e0043 */
[----:B------:R-:W-:Y:S01]  /*169a0*/  PRMT R154, RZ, 0x7610, R154 ;  /* 0x00007610ff9a7816 */ /* 0x000fe2000000009a */
[----:B------:R-:W2:Y:S04]  /*169b0*/  LDL R67, [R1+0x760] ;  /* 0x0007600001437983 */ /* 0x000ea80000100800 */
[----:B------:R0:W2:Y:S01]  /*169c0*/  @!P0 LDG.E.U8 R155, desc[UR6][R4.64] ;  /* 0x00000006049b8981 */ /* 0x0000a2000c1e1100 */
[----:B------:R-:W-:Y:S02]  /*169d0*/  PRMT R153, RZ, 0x7610, R153 ;  /* 0x00007610ff997816 */ /* 0x000fe40000000099 */
[----:B------:R-:W-:Y:S01]  /*169e0*/  PRMT R152, RZ, 0x7610, R152 ;  /* 0x00007610ff987816 */ /* 0x000fe20000000098 */
[----:B------:R-:W2:Y:S01]  /*169f0*/  LDL R66, [R1+0x73c] ;  /* 0x00073c0001427983 */ /* 0x000ea20000100800 */
[----:B0-----:R-:W-:-:S03]  /*16a00*/  @!P0 IMAD.MOV.U32 R5, RZ, RZ, R63 ;  /* 0x000000ffff058224 */ /* 0x001fc600078e003f */
[----:B------:R-:W2:Y:S01]  /*16a10*/  LDL R63, [R1+0x7dc] ;  /* 0x0007dc00013f7983 */ /* 0x000ea20000100800 */
[----:B------:R-:W-:-:S03]  /*16a20*/  @!P0 IMAD.MOV.U32 R4, RZ, RZ, R42 ;  /* 0x000000ffff048224 */ /* 0x000fc600078e002a */
[----:B------:R-:W2:Y:S04]  /*16a30*/  LDL R42, [R1+0x7e0] ;  /* 0x0007e000012a7983 */ /* 0x000ea80000100800 */
        /* <DEDUP_REMOVED lines=10> */
[----:B------:R-:W-:-:S03]  /*16ae0*/  PRMT R23, RZ, 0x7610, R23 ;  /* 0x00007610ff177816 */ /* 0x000fc60000000017 */
[----:B------:R3:W4:Y:S02]  /*16af0*/  @!P0 LDG.E.U8 R152, desc[UR6][R4.64] ;  /* 0x0000000604988981 */ /* 0x000724000c1e1100 */
[----:B---3--:R-:W-:Y:S02]  /*16b00*/  @!P0 IMAD.MOV.U32 R5, RZ, RZ, R65 ;  /* 0x000000ffff058224 */ /* 0x008fe400078e0041 */
[----:B------:R-:W3:Y:S01]  /*16b10*/  LDL R65, [R1+0x740] ;  /* 0x0007400001417983 */ /* 0x000ee20000100800 */
[----:B------:R-:W-:Y:S01]  /*16b20*/  @!P0 IMAD.MOV.U32 R4, RZ, RZ, R64 ;  /* 0x000000ffff048224 */ /* 0x000fe200078e0040 */
[----:B------:R-:W-:Y:S02]  /*16b30*/  PRMT R22, RZ, 0x7610, R22 ;  /* 0x00007610ff167816 */ /* 0x000fe40000000016 */
[----:B------:R-:W3:Y:S04]  /*16b40*/  LDL R64, [R1+0x71c] ;  /* 0x00071c0001407983 */ /* 0x000ee80000100800 */
[----:B------:R2:W3:Y:S02]  /*16b50*/  @!P0 LDG.E.U8 R23, desc[UR6][R4.64] ;  /* 0x0000000604178981 */ /* 0x0004e4000c1e1100 */
[----:B--2---:R-:W-:-:S02]  /*16b60*/  @!P0 IMAD.MOV.U32 R5, RZ, RZ, R50 ;  /* 0x000000ffff058224 */ /* 0x004fc400078e0032 */
[----:B------:R-:W2:Y:S01]  /*16b70*/  LDL R50, [R1+0x720] ;  /* 0x0007200001327983 */ /* 0x000ea20000100800 */
[----:B------:R-:W-:-:S03]  /*16b80*/  @!P0 IMAD.MOV.U32 R4, RZ, RZ, R34 ;  /* 0x000000ffff048224 */ /* 0x000fc600078e0022 */
[----:B------:R-:W2:Y:S04]  /*16b90*/  LDL.LU R34, [R1+0x6dc] ;  /* 0x0006dc0001227983 */ /* 0x000ea80000300800 */
[----:B------:R0:W2:Y:S01]  /*16ba0*/  @!P0 LDG.E.U8 R22, desc[UR6][R4.64] ;  /* 0x0000000604168981 */ /* 0x0000a2000c1e1100 */
[----:B------:R-:W-:Y:S02]  /*16bb0*/  PRMT R21, RZ, 0x7610, R21 ;  /* 0x00007610ff157816 */ /* 0x000fe40000000015 */
[----:B------:R-:W-:Y:S01]  /*16bc0*/  PRMT R20, RZ, 0x7610, R20 ;  /* 0x00007610ff147816 */ /* 0x000fe20000000014 */
[----:B0-----:R-:W-:Y:S02]  /*16bd0*/  @!P0 IMAD.MOV.U32 R5, RZ, RZ, R63 ;  /* 0x000000ffff058224 */ /* 0x001fe400078e003f */
[----:B------:R-:W2:Y:S01]  /*16be0*/  LDL R63, [R1+0x700] ;  /* 0x00070000013f7983 */ /* 0x000ea20000100800 */
[----:B------:R-:W-:-:S03]  /*16bf0*/  @!P0 IMAD.MOV.U32 R4, RZ, RZ, R42 ;  /* 0x000000ffff048224 */ /* 0x000fc600078e002a */
[----:B------:R-:W2:Y:S04]  /*16c00*/  LDL.LU R42, [R1+0x6bc] ;  /* 0x0006bc00012a7983 */ /* 0x000ea80000300800 */
[----:B------:R0:W2:Y:S02]  /*16c10*/  @!P0 LDG.E.U8 R21, desc[UR6][R4.64] ;  /* 0x0000000604158981 */ /* 0x0000a4000c1e1100 */
[----:B0-----:R-:W-:Y:S02]  /*16c20*/  @!P0 IMAD.MOV.U32 R4, RZ, RZ, R25 ;  /* 0x000000ffff048224 */ /* 0x001fe400078e0019 */
[----:B------:R-:W-:Y:S02]  /*16c30*/  @!P0 IMAD.MOV.U32 R5, RZ, RZ, R39 ;  /* 0x000000ffff058224 */ /* 0x000fe400078e0027 */
[----:B------:R-:W2:Y:S04]  /*16c40*/  LDL.LU R39, [R1+0x6a0] ;  /* 0x0006a00001277983 */ /* 0x000ea80000300800 */
[----:B------:R-:W2:Y:S04]  /*16c50*/  LDL.LU R25, [R1+0x69c] ;  /* 0x00069c0001197983 */ /* 0x000ea80000300800 */
[----:B------:R0:W2:Y:S02]  /*16c60*/  @!P0 LDG.E.U8 R20, desc[UR6][R4.64] ;  /* 0x0000000604148981 */ /* 0x0000a4000c1e1100 */
[----:B0-----:R-:W-:-:S02]  /*16c70*/  @!P0 IMAD.MOV.U32 R5, RZ, RZ, R28 ;  /* 0x000000ffff058224 */ /* 0x001fc400078e001c */
[----:B------:R-:W2:Y:S01]  /*16c80*/  LDL.LU R28, [R1+0x67c] ;  /* 0x00067c00011c7983 */ /* 0x000ea20000300800 */
[----:B------:R-:W-:-:S06]  /*16c90*/  PRMT R219, RZ, 0x7610, R219 ;  /* 0x00007610ffdb7816 */ /* 0x000fcc00000000db */
[----:B------:R-:W2:Y:S01]  /*16ca0*/  @!P0 LDG.E.U8 R219, desc[UR6][R8.64] ;  /* 0x0000000608db8981 */ /* 0x000ea2000c1e1100 */
[----:B----4-:R-:W-:-:S03]  /*16cb0*/  @!P0 IMAD.MOV.U32 R4, RZ, RZ, R24 ;  /* 0x000000ffff048224 */ /* 0x010fc600078e0018 */
[----:B------:R-:W4:Y:S01]  /*16cc0*/  LDL.LU R24, [R1+0x680] ;  /* 0x0006800001187983 */ /* 0x000f220000300800 */
        /* <DEDUP_REMOVED lines=10> */
[----:B------:R3:W4:Y:S02]  /*16d70*/  @!P0 LDG.E.U8 R17, desc[UR6][R4.64] ;  /* 0x0000000604118981 */ /* 0x000724000c1e1100 */
[----:B---3--:R-:W-:Y:S02]  /*16d80*/  @!P0 IMAD.MOV.U32 R4, RZ, RZ, R65 ;  /* 0x000000ffff048224 */ /* 0x008fe400078e0041 */
[----:B------:R-:W-:-:S05]  /*16d90*/  @!P0 IMAD.MOV.U32 R5, RZ, RZ, R66 ;  /* 0x000000ffff058224 */ /* 0x000fca00078e0042 */
[----:B------:R2:W3:Y:S02]  /*16da0*/  @!P0 LDG.E.U8 R16, desc[UR6][R4.64] ;  /* 0x0000000604108981 */ /* 0x0004e4000c1e1100 */
[----:B--2---:R-:W-:Y:S02]  /*16db0*/  @!P0 IMAD.MOV.U32 R4, RZ, RZ, R50 ;  /* 0x000000ffff048224 */ /* 0x004fe400078e0032 */
[----:B------:R-:W0:Y:S01]  /*16dc0*/  S2R R50, SR_TID.X ;  /* 0x0000000000327919 */ /* 0x000e220000002100 */
[----:B------:R-:W-:Y:S01]  /*16dd0*/  PRMT R11, RZ, 0x7610, R11 ;  /* 0x00007610ff0b7816 */ /* 0x000fe2000000000b */
[----:B------:R-:W-:Y:S01]  /*16de0*/  @!P0 IMAD.MOV.U32 R5, RZ, RZ, R64 ;  /* 0x000000ffff058224 */ /* 0x000fe200078e0040 */
[----:B------:R-:W1:Y:S01]  /*16df0*/  S2R R146, SR_TID.X ;  /* 0x0000000000927919 */ /* 0x000e620000002100 */
[----:B------:R-:W-:-:S03]  /*16e00*/  PRMT R10, RZ, 0x7610, R10 ;  /* 0x00007610ff0a7816 */ /* 0x000fc6000000000a */
[----:B------:R2:W3:Y:S01]  /*16e10*/  @!P0 LDG.E.U8 R11, desc[UR6][R4.64] ;  /* 0x00000006040b8981 */ /* 0x0004e2000c1e1100 */
[----:B------:R-:W-:Y:S01]  /*16e20*/  PRMT R9, RZ, 0x7610, R9 ;  /* 0x00007610ff097816 */ /* 0x000fe20000000009 */
[----:B--2---:R-:W-:Y:S02]  /*16e30*/  @!P0 IMAD.MOV.U32 R4, RZ, RZ, R63 ;  /* 0x000000ffff048224 */ /* 0x004fe400078e003f */
[----:B------:R-:W-:-:S05]  /*16e40*/  @!P0 IMAD.MOV.U32 R5, RZ, RZ, R2 ;  /* 0x000000ffff058224 */ /* 0x000fca00078e0002 */
[----:B------:R2:W3:Y:S01]  /*16e50*/  @!P0 LDG.E.U8 R10, desc[UR6][R4.64] ;  /* 0x00000006040a8981 */ /* 0x0004e2000c1e1100 */
[----:B0-----:R-:W-:-:S05]  /*16e60*/  LOP3.LUT R50, R50, 0x7f, RZ, 0xc0, !PT ;  /* 0x0000007f32327812 */ /* 0x001fca00078ec0ff */
[----:B------:R-:W-:Y:S01]  /*16e70*/  STS.U8 [R50+UR4+0x4000], R62 ;  /* 0x0040003e32007988 */ /* 0x000fe20008000004 */
[----:B--2---:R-:W-:-:S03]  /*16e80*/  @!P0 IMAD.MOV.U32 R4, RZ, RZ, R3 ;  /* 0x000000ffff048224 */ /* 0x004fc600078e0003 */
[----:B------:R-:W-:Y:S01]  /*16e90*/  STS.U8 [R50+UR4+0x4200], R61 ;  /* 0x0042003d32007988 */ /* 0x000fe20008000004 */
[----:B------:R-:W-:-:S03]  /*16ea0*/  @!P0 IMAD.MOV.U32 R5, RZ, RZ, R34 ;  /* 0x000000ffff058224 */ /* 0x000fc600078e0022 */
[----:B------:R-:W-:Y:S04]  /*16eb0*/  STS.U8 [R50+UR4+0x4400], R60 ;  /* 0x0044003c32007988 */ /* 0x000fe80008000004 */
[----:B------:R-:W-:Y:S04]  /*16ec0*/  STS.U8 [R50+UR4+0x4600], R59 ;  /* 0x0046003b32007988 */ /* 0x000fe80008000004 */
[----:B------:R-:W-:Y:S01]  /*16ed0*/  STS.U8 [R50+UR4+0x4800], R58 ;  /* 0x0048003a32007988 */ /* 0x000fe20008000004 */
[----:B------:R-:W-:-:S03]  /*16ee0*/  PRMT R8, RZ, 0x7610, R8 ;  /* 0x00007610ff087816 */ /* 0x000fc60000000008 */
[----:B------:R-:W-:Y:S04]  /*16ef0*/  STS.U8 [R50+UR4+0x4a00], R57 ;  /* 0x004a003932007988 */ /* 0x000fe80008000004 */
[----:B------:R-:W-:Y:S04]  /*16f00*/  STS.U8 [R50+UR4+0x4c00], R56 ;  /* 0x004c003832007988 */ /* 0x000fe80008000004 */
[----:B------:R-:W-:Y:S04]  /*16f10*/  STS.U8 [R50+UR4+0x4e00], R55 ;  /* 0x004e003732007988 */ /* 0x000fe80008000004 */
[----:B------:R0:W2:Y:S04]  /*16f20*/  @!P0 LDG.E.U8 R9, desc[UR6][R4.64] ;  /* 0x0000000604098981 */ /* 0x0000a8000c1e1100 */
[----:B------:R-:W-:Y:S04]  /*16f30*/  STS.U8 [R50+UR4+0x5000], R54 ;  /* 0x0050003632007988 */ /* 0x000fe80008000004 */
[----:B------:R-:W-:Y:S01]  /*16f40*/  STS.U8 [R50+UR4+0x5200], R53 ;  /* 0x0052003532007988 */ /* 0x000fe20008000004 */
[----:B0-----:R-:W-:-:S02]  /*16f50*/  @!P0 IMAD.MOV.U32 R4, RZ, RZ, R0 ;  /* 0x000000ffff048224 */ /* 0x001fc400078e0000 */
[----:B------:R-:W-:Y:S01]  /*16f60*/  @!P0 IMAD.MOV.U32 R5, RZ, RZ, R42 ;  /* 0x000000ffff058224 */ /* 0x000fe200078e002a */
        /* <DEDUP_REMOVED lines=14> */
[----:B------:R-:W-:Y:S01]  /*17050*/  STS.U8 [R50+UR4+0x6600], R245 ;  /* 0x006600f532007988 */ /* 0x000fe20008000004 */
[----:B-1----:R-:W-:-:S03]  /*17060*/  LOP3.LUT R146, R146, 0x7f, RZ, 0xc0, !PT ;  /* 0x0000007f92927812 */ /* 0x002fc600078ec0ff */
[----:B------:R0:W2:Y:S04]  /*17070*/  @!P0 LDG.E.U8 R7, desc[UR6][R4.64] ;  /* 0x0000000604078981 */ /* 0x0000a8000c1e1100 */
[----:B------:R-:W-:Y:S04]  /*17080*/  STS.U8 [R50+UR4+0x6800], R244 ;  /* 0x006800f432007988 */ /* 0x000fe80008000004 */
[----:B------:R-:W-:Y:S01]  /*17090*/  STS.U8 [R50+UR4+0x6a00], R243 ;  /* 0x006a00f332007988 */ /* 0x000fe20008000004 */
[----:B0-----:R-:W-:-:S03]  /*170a0*/  @!P0 IMAD.MOV.U32 R5, RZ, RZ, R28 ;  /* 0x000000ffff058224 */ /* 0x001fc600078e001c */
[----:B------:R-:W-:Y:S04]  /*170b0*/  STS.U8 [R50+UR4+0x6c00], R242 ;  /* 0x006c00f232007988 */ /* 0x000fe80008000004 */
        /* <DEDUP_REMOVED lines=8> */
[----:B------:R-:W-:Y:S01]  /*17140*/  STS.U8 [R50+UR4+0x7e00], R233 ;  /* 0x007e00e932007988 */ /* 0x000fe20008000004 */
[----:B----4-:R-:W-:-:S05]  /*17150*/  @!P0 IMAD.MOV.U32 R4, RZ, RZ, R24 ;  /* 0x000000ffff048224 */ /* 0x010fca00078e0018 */
[----:B------:R0:W4:Y:S02]  /*17160*/  @!P0 LDG.E.U8 R6, desc[UR6][R4.64] ;  /* 0x0000000604068981 */ /* 0x000124000c1e1100 */
[----:B0-----:R-:W-:-:S05]  /*17170*/  LOP3.LUT R4, R146, 0x10, RZ, 0x3c, !PT ;  /* 0x0000001092047812 */ /* 0x001fca00078e3cff */
        /* <DEDUP_REMOVED lines=31> */
[----:B------:R0:W-:Y:S02]  /*17370*/  STS.U8 [R4+UR4+0x7e80], R201 ;  /* 0x007e80c904007988 */ /* 0x0001e40008000004 */
        /* <DEDUP_REMOVED lines=28> */
[----:B------:R-:W-:-:S03]  /*17540*/  IMAD.MOV.U32 R248, RZ, RZ, R25 ;  /* 0x000000fffff87224 */ /* 0x000fc600078e0019 */
        /* <DEDUP_REMOVED lines=8> */
[----:B------:R0:W-:Y:S01]  /*175d0*/  STS.U8 [R4+UR4+0x7f00], R169 ;  /* 0x007f00a904007988 */ /* 0x0001e20008000004 */
[----:B------:R-:W-:-:S03]  /*175e0*/  IMAD.MOV.U32 R229, RZ, RZ, R31 ;  /* 0x000000ffffe57224 */ /* 0x000fc600078e001f */
[----:B------:R-:W3:Y:S01]  /*175f0*/  LDL.LU.64 R24, [R1] ;  /* 0x0000000001187983 */ /* 0x000ee20000300a00 */
[----:B------:R-:W-:-:S03]  /*17600*/  IMAD.MOV.U32 R5, RZ, RZ, R30 ;  /* 0x000000ffff057224 */ /* 0x000fc600078e001e */
[----:B------:R-:W2:Y:S01]  /*17610*/  LDL.LU.64 R26, [R1+0x8] ;  /* 0x00000800011a7983 */ /* 0x000ea20000300a00 */
[----:B0-----:R-:W-:-:S03]  /*17620*/  IMAD.MOV.U32 R4, RZ, RZ, R29 ;  /* 0x000000ffff047224 */ /* 0x001fc600078e001d */
[----:B------:R-:W4:Y:S01]  /*17630*/  LDL.LU.64 R28, [R1+0x10] ;  /* 0x00001000011c7983 */ /* 0x000f220000300a00 */
[----:B------:R-:W-:Y:S02]  /*17640*/  IMAD.MOV.U32 R231, RZ, RZ, R33 ;  /* 0x000000ffffe77224 */ /* 0x000fe400078e0021 */
[----:B------:R-:W-:Y:S01]  /*17650*/  IMAD.MOV.U32 R230, RZ, RZ, R32 ;  /* 0x000000ffffe67224 */ /* 0x000fe200078e0020 */
[----:B------:R-:W3:Y:S01]  /*17660*/  LDL.LU.64 R30, [R1+0x18] ;  /* 0x00001800011e7983 */ /* 0x000ee20000300a00 */
[----:B------:R-:W-:Y:S02]  /*17670*/  IMAD.MOV.U32 R233, RZ, RZ, R35 ;  /* 0x000000ffffe97224 */ /* 0x000fe400078e0023 */
[----:B------:R-:W-:Y:S01]  /*17680*/  IMAD.MOV.U32 R232, RZ, RZ, R34 ;  /* 0x000000ffffe87224 */ /* 0x000fe200078e0022 */
[----:B------:R-:W2:Y:S01]  /*17690*/  LDL.LU.64 R32, [R1+0x20] ;  /* 0x0000200001207983 */ /* 0x000ea20000300a00 */
[----:B------:R-:W-:Y:S01]  /*176a0*/  IMAD.MOV.U32 R235, RZ, RZ, R37 ;  /* 0x000000ffffeb7224 */ /* 0x000fe200078e0025 */
[----:B------:R-:W-:Y:S01]  /*176b0*/  LOP3.LUT R202, R50, 0x30, RZ, 0x3c, !PT ;  /* 0x0000003032ca7812 */ /* 0x000fe200078e3cff */
[----:B------:R-:W-:Y:S01]  /*176c0*/  IMAD.MOV.U32 R234, RZ, RZ, R36 ;  /* 0x000000ffffea7224 */ /* 0x000fe200078e0024 */
[----:B------:R-:W4:Y:S01]  /*176d0*/  LDL.LU.64 R34, [R1+0x28] ;  /* 0x0000280001227983 */ /* 0x000f220000300a00 */
[----:B------:R-:W-:-:S02]  /*176e0*/  IMAD.MOV.U32 R237, RZ, RZ, R39 ;  /* 0x000000ffffed7224 */ /* 0x000fc400078e0027 */
[----:B------:R-:W-:Y:S01]  /*176f0*/  IMAD.MOV.U32 R236, RZ, RZ, R38 ;  /* 0x000000ffffec7224 */ /* 0x000fe200078e0026 */
[----:B------:R-:W3:Y:S01]  /*17700*/  LDL.LU.64 R36, [R1+0x30] ;  /* 0x0000300001247983 */ /* 0x000ee20000300a00 */
[----:B------:R-:W-:Y:S02]  /*17710*/  IMAD.MOV.U32 R239, RZ, RZ, R41 ;  /* 0x000000ffffef7224 */ /* 0x000fe400078e0029 */
[----:B------:R-:W-:Y:S01]  /*17720*/  IMAD.MOV.U32 R238, RZ, RZ, R40 ;  /* 0x000000ffffee7224 */ /* 0x000fe200078e0028 */
[----:B------:R-:W2:Y:S01]  /*17730*/  LDL.LU.64 R38, [R1+0x38] ;  /* 0x0000380001267983 */ /* 0x000ea20000300a00 */
[----:B------:R-:W-:Y:S02]  /*17740*/  IMAD.MOV.U32 R241, RZ, RZ, R43 ;  /* 0x000000fffff17224 */ /* 0x000fe400078e002b */
        /* <DEDUP_REMOVED lines=8> */
[----:B------:R-:W-:-:S03]  /*177d0*/  IMAD.MOV.U32 R250, RZ, RZ, R48 ;  /* 0x000000fffffa7224 */ /* 0x000fc600078e0030 */
[----:B------:R0:W-:Y:S04]  /*177e0*/  STS.U8 [R202+UR4+0x7f80], R49 ;  /* 0x007f8031ca007988 */ /* 0x0001e80008000004 */
[----:B------:R-:W4:Y:S04]  /*177f0*/  LDL.LU.64 R46, [R1+0x58] ;  /* 0x00005800012e7983 */ /* 0x000f280000300a00 */
[----:B0-----:R-:W3:Y:S04]  /*17800*/  LDL.LU.64 R48, [R1+0x60] ;  /* 0x0000600001307983 */ /* 0x001ee80000300a00 */
[----:B------:R-:W2:Y:S04]  /*17810*/  LDL.LU.64 R50, [R1+0x68] ;  /* 0x0000680001327983 */ /* 0x000ea80000300a00 */
[----:B------:R-:W4:Y:S04]  /*17820*/  LDL.LU.64 R52, [R1+0x70] ;  /* 0x0000700001347983 */ /* 0x000f280000300a00 */
[----:B------:R-:W3:Y:S04]  /*17830*/  LDL.LU.64 R54, [R1+0x78] ;  /* 0x0000780001367983 */ /* 0x000ee80000300a00 */
        /* <DEDUP_REMOVED lines=40> */
[----:B------:R-:W4:Y:S01]  /*17ac0*/  LDL.LU.64 R136, [R1+0x1c0] ;  /* 0x0001c00001887983 */ /* 0x000f220000300a00 */
[----:B------:R-:W-:-:S03]  /*17ad0*/  IMAD.MOV.U32 R243, RZ, RZ, R147 ;  /* 0x000000fffff37224 */ /* 0x000fc600078e0093 */
[----:B------:R-:W3:Y:S01]  /*17ae0*/  LDL.LU.64 R138, [R1+0x1c8] ;  /* 0x0001c800018a7983 */ /* 0x000ee20000300a00 */
[----:B------:R-:W-:-:S03]  /*17af0*/  IMAD.MOV.U32 R228, RZ, RZ, R148 ;  /* 0x000000ffffe47224 */ /* 0x000fc600078e0094 */
[----:B------:R-:W2:Y:S01]  /*17b00*/  LDL.LU.64 R140, [R1+0x1d0] ;  /* 0x0001d000018c7983 */ /* 0x000ea20000300a00 */
[----:B------:R-:W-:-:S03]  /*17b10*/  IMAD.MOV.U32 R227, RZ, RZ, R149 ;  /* 0x000000ffffe37224 */ /* 0x000fc600078e0095 */
[----:B------:R-:W4:Y:S01]  /*17b20*/  LDL.LU.64 R142, [R1+0x1d8] ;  /* 0x0001d800018e7983 */ /* 0x000f220000300a00 */
[----:B------:R-:W-:-:S03]  /*17b30*/  IMAD.MOV.U32 R226, RZ, RZ, R150 ;  /* 0x000000ffffe27224 */ /* 0x000fc600078e0096 */
[----:B------:R-:W3:Y:S01]  /*17b40*/  LDL.LU.64 R144, [R1+0x1e0] ;  /* 0x0001e00001907983 */ /* 0x000ee20000300a00 */
[----:B------:R-:W-:-:S03]  /*17b50*/  IMAD.MOV.U32 R225, RZ, RZ, R151 ;  /* 0x000000ffffe17224 */ /* 0x000fc600078e0097 */
[----:B------:R-:W2:Y:S04]  /*17b60*/  LDL.LU.64 R146, [R1+0x1e8] ;  /* 0x0001e80001927983 */ /* 0x000ea80000300a00 */
[----:B------:R-:W4:Y:S04]  /*17b70*/  LDL.LU.64 R148, [R1+0x1f0] ;  /* 0x0001f00001947983 */ /* 0x000f280000300a00 */
[----:B------:R-:W3:Y:S04]  /*17b80*/  LDL.LU.64 R150, [R1+0x1f8] ;  /* 0x0001f80001967983 */ /* 0x000ee80000300a00 */
[----:B---3--:R-:W-:Y:S04]  /*17b90*/  STL.64 [R1+0x16e8], R150 ;  /* 0x0016e89601007387 */ /* 0x008fe80000100a00 */
[----:B----4-:R-:W-:Y:S04]  /*17ba0*/  STL.64 [R1+0x16e0], R148 ;  /* 0x0016e09401007387 */ /* 0x010fe80000100a00 */
[----:B--2---:R-:W-:Y:S04]  /*17bb0*/  STL.64 [R1+0x16d8], R146 ;  /* 0x0016d89201007387 */ /* 0x004fe80000100a00 */
        /* <DEDUP_REMOVED lines=61> */
[----:B0-----:R-:W2:Y:S04]  /*17f90*/  LDL.LU.64 R24, [R1+0x400] ;  /* 0x0004000001187983 */ /* 0x001ea80000300a00 */
[----:B------:R-:W2:Y:S04]  /*17fa0*/  LDL.LU.64 R26, [R1+0x408] ;  /* 0x00040800011a7983 */ /* 0x000ea80000300a00 */
        /* <DEDUP_REMOVED lines=93> */
[----:B------:R0:W-:Y:S06]  /*18580*/  MEMBAR.ALL.CTA ;  /* 0x0000000000007992 */ /* 0x0001ec0000008000 */
[----:B0-----:R-:W0:Y:S02]  /*18590*/  FENCE.VIEW.ASYNC.S ;  /* 0x00000000000073c6 */ /* 0x001e240000000000 */
[----:B0-----:R-:W-:Y:S06]  /*185a0*/  BAR.SYNC.DEFER_BLOCKING 0x0 ;  /* 0x0000000000007b1d */ /* 0x001fec0000010000 */
[----:B------:R-:W-:Y:S01]  /*185b0*/  UMOV UR41, 0x80000020 ;  /* 0x8000002000297882 */ /* 0x000fe20000000000 */
[----:B--2---:R-:W-:-:S06]  /*185c0*/  WARPGROUP.ARRIVE ;  /* 0x00000000000079c5 */ /* 0x004fcc0000000000 */
[----:B------:R-:W-:Y:S03]  /*185d0*/  QGMMA.64x256x32.F32.E4M3.E4M3 R24, gdesc[UR40], R24, gsb0 ;  /* 0x03e00000281879f3 */ /* 0x000fe60008000818 */
[----:B------:R-:W-:Y:S02]  /*185e0*/  WARPGROUP.DEPBAR.LE gsb0, 0x0 ;  /* 0x00008000000079c5 */ /* 0x000fe40000010000 */
[----:B------:R-:W-:-:S15]  /*185f0*/  WARPGROUP.ARRIVE ;  /* 0x00000000000079c5 */ /* 0x000fde0000000000 */
[----:B------:R-:W-:-:S08]  /*18600*/  NOP ;  /* 0x0000000000007918 */ /* 0x000fd00000000000 */
[----:B------:R-:W-:Y:S03]  /*18610*/  QGMMA.64x256x32.F32.E4M3.E4M3 R24, gdesc[UR12], R24, gsb0 ;  /* 0x03e000000c1879f3 */ /* 0x000fe60008000818 */
[----:B------:R-:W-:Y:S02]  /*18620*/  WARPGROUP.DEPBAR.LE gsb0, 0x0 ;  /* 0x00008000000079c5 */ /* 0x000fe40000010000 */
[----:B------:R0:W-:Y:S04]  /*18630*/  STL.64 [R1+0x400], R24 ;  /* 0x0004001801007387 */ /* 0x0001e80000100a00 */
        /* <DEDUP_REMOVED lines=63> */
[----:B0-----:R-:W4:Y:S04]  /*18a30*/  LDL.LU.64 R24, [R1+0x200] ;  /* 0x0002000001187983 */ /* 0x001f280000300a00 */
[----:B-1----:R-:W4:Y:S04]  /*18a40*/  LDL.LU.64 R26, [R1+0x208] ;  /* 0x00020800011a7983 */ /* 0x002f280000300a00 */
[----:B--2---:R-:W2:Y:S04]  /*18a50*/  LDL.LU.64 R28, [R1+0x210] ;  /* 0x00021000011c7983 */ /* 0x004ea80000300a00 */
[----:B---3--:R-:W2:Y:S04]  /*18a60*/  LDL.LU.64 R30, [R1+0x218] ;  /* 0x00021800011e7983 */ /* 0x008ea80000300a00 */
[----:B----4-:R-:W2:Y:S04]  /*18a70*/  LDL.LU.64 R32, [R1+0x220] ;  /* 0x0002200001207983 */ /* 0x010ea80000300a00 */
        /* <DEDUP_REMOVED lines=58> */
[----:B------:R-:W2:Y:S01]  /*18e20*/  LDL.LU.64 R150, [R1+0x3f8] ;  /* 0x0003f80001967983 */ /* 0x000ea20000300a00 */
[----:B------:R-:W-:Y:S01]  /*18e30*/  UMOV UR18, UR42 ;  /* 0x0000002a00127c82 */ /* 0x000fe20008000000 */
[----:B------:R-:W-:Y:S01]  /*18e40*/  UMOV UR19, UR43 ;  /* 0x0000002b00137c82 */ /* 0x000fe20008000000 */
[----:B------:R-:W-:Y:S01]  /*18e50*/  UMOV UR22, UR14 ;  /* 0x0000000e00167c82 */ /* 0x000fe20008000000 */
[----:B------:R-:W-:Y:S01]  /*18e60*/  UMOV UR23, UR15 ;  /* 0x0000000f00177c82 */ /* 0x000fe20008000000 */
[----:B--2---:R-:W-:-:S06]  /*18e70*/  WARPGROUP.ARRIVE ;  /* 0x00000000000079c5 */ /* 0x004fcc0000000000 */
[----:B------:R-:W-:Y:S03]  /*18e80*/  QGMMA.64x256x32.F32.E4M3.E4M3 R24, gdesc[UR16], R24, gsb0 ;  /* 0x03e00000101879f3 */ /* 0x000fe60008000818 */
[----:B------:R-:W-:Y:S02]  /*18e90*/  WARPGROUP.DEPBAR.LE gsb0, 0x0 ;  /* 0x00008000000079c5 */ /* 0x000fe40000010000 */
[----:B------:R-:W-:-:S15]  /*18ea0*/  WARPGROUP.ARRIVE ;  /* 0x00000000000079c5 */ /* 0x000fde0000000000 */
[----:B------:R-:W-:-:S08]  /*18eb0*/  NOP ;  /* 0x0000000000007918 */ /* 0x000fd00000000000 */
[----:B------:R-:W-:Y:S01]  /*18ec0*/  QGMMA.64x256x32.F32.E4M3.E4M3 R24, gdesc[UR20], R24, gsb0 ;  /* 0x03e00000141879f3 */ /* 0x000fe20008000818 */
[----:B------:R-:W-:Y:S02]  /*18ed0*/  IMAD.MOV.U32 R224, RZ, RZ, R243 ;  /* 0x000000ffffe07224 */ /* 0x000fe400078e00f3 */
[----:B------:R-:W-:Y:S02]  /*18ee0*/  IMAD.MOV.U32 R243, RZ, RZ, R250 ;  /* 0x000000fffff37224 */ /* 0x000fe400078e00fa */
[----:B------:R-:W-:Y:S01]  /*18ef0*/  IMAD.MOV.U32 R250, RZ, RZ, R13 ;  /* 0x000000fffffa7224 */ /* 0x000fe200078e000d */
[----:B------:R-:W-:Y:S02]  /*18f00*/  WARPGROUP.DEPBAR.LE gsb0, 0x0 ;  /* 0x00008000000079c5 */ /* 0x000fe40000010000 */
        /* <DEDUP_REMOVED lines=128> */
[----:B------:R-:W3:Y:S04]  /*19710*/  LDL.LU R13, [R1+0x14ec] ;  /* 0x0014ec00010d7983 */ /* 0x000ee80000300800 */
[----:B------:R-:W4:Y:S01]  /*19720*/  LDL R6, [R1+0xe60] ;  /* 0x000e600001067983 */ /* 0x000f220000100800 */
[----:B------:R-:W-:-:S05]  /*19730*/  VIADD R224, R224, 0x1 ;  /* 0x00000001e0e07836 */ /* 0x000fca0000000000 */
[----:B------:R0:W-:Y:S01]  /*19740*/  STL [R1+0x64c], R224 ;  /* 0x00064ce001007387 */ /* 0x0001e20000100800 */
[----:B----4-:R-:W-:Y:S01]  /*19750*/  ISETP.NE.U32.AND P0, PT, R224, R6, PT ;  /* 0x00000006e000720c */ /* 0x010fe20003f05070 */
[----:B0-----:R-:W-:Y:S02]  /*19760*/  IMAD.MOV.U32 R224, RZ, RZ, R225 ;  /* 0x000000ffffe07224 */ /* 0x001fe400078e00e1 */
[----:B------:R-:W-:Y:S02]  /*19770*/  IMAD.MOV.U32 R225, RZ, RZ, R226 ;  /* 0x000000ffffe17224 */ /* 0x000fe400078e00e2 */
[----:B------:R-:W-:Y:S02]  /*19780*/  IMAD.MOV.U32 R226, RZ, RZ, R227 ;  /* 0x000000ffffe27224 */ /* 0x000fe400078e00e3 */
[----:B------:R-:W-:Y:S02]  /*19790*/  IMAD.MOV.U32 R227, RZ, RZ, R228 ;  /* 0x000000ffffe37224 */ /* 0x000fe400078e00e4 */
[----:B------:R-:W-:-:S02]  /*197a0*/  IMAD.MOV.U32 R228, RZ, RZ, R229 ;  /* 0x000000ffffe47224 */ /* 0x000fc400078e00e5 */
[----:B------:R-:W-:Y:S02]  /*197b0*/  IMAD.MOV.U32 R229, RZ, RZ, R230 ;  /* 0x000000ffffe57224 */ /* 0x000fe400078e00e6 */
[----:B------:R-:W-:Y:S02]  /*197c0*/  IMAD.MOV.U32 R230, RZ, RZ, R231 ;  /* 0x000000ffffe67224 */ /* 0x000fe400078e00e7 */
        /* <DEDUP_REMOVED lines=12> */
[----:B------:R-:W-:Y:S01]  /*19890*/  IMAD.MOV.U32 R243, RZ, RZ, R244 ;  /* 0x000000fffff37224 */ /* 0x000fe200078e00f4 */
[----:B------:R-:W-:Y:S01]  /*198a0*/  IADD3 R224, P4, R224, UR11, RZ ;  /* 0x0000000be0e07c10 */ /* 0x000fe2000ff9e0ff */
[----:B------:R-:W-:Y:S02]  /*198b0*/  IMAD.MOV.U32 R244, RZ, RZ, R245 ;  /* 0x000000fffff47224 */ /* 0x000fe400078e00f5 */
[----:B------:R-:W-:Y:S02]  /*198c0*/  IMAD.MOV.U32 R245, RZ, RZ, R246 ;  /* 0x000000fffff57224 */ /* 0x000fe400078e00f6 */
[----:B------:R-:W-:-:S02]  /*198d0*/  IMAD.MOV.U32 R246, RZ, RZ, R247 ;  /* 0x000000fffff67224 */ /* 0x000fc400078e00f7 */
[----:B------:R-:W-:Y:S02]  /*198e0*/  IMAD.MOV.U32 R247, RZ, RZ, R248 ;  /* 0x000000fffff77224 */ /* 0x000fe400078e00f8 */
[----:B------:R-:W-:Y:S02]  /*198f0*/  IMAD.MOV.U32 R248, RZ, RZ, R12 ;  /* 0x000000fffff87224 */ /* 0x000fe400078e000c */
[----:B------:R-:W4:Y:S04]  /*19900*/  LDL.LU R12, [R1+0x14e8] ;  /* 0x0014e800010c7983 */ /* 0x000f280000300800 */
[----:B------:R0:W-:Y:S04]  /*19910*/  STL [R1+0xe24], R224 ;  /* 0x000e24e001007387 */ /* 0x0001e80000100800 */
[----:B0-----:R-:W2:Y:S02]  /*19920*/  LDL.LU R224, [R1+0xe1c] ;  /* 0x000e1c0001e07983 */ /* 0x001ea40000300800 */
[----:B--2---:R-:W-:-:S05]  /*19930*/  IADD3 R224, P5, R224, UR11, RZ ;  /* 0x0000000be0e07c10 */ /* 0x004fca000ffbe0ff */
[----:B------:R0:W-:Y:S04]  /*19940*/  STL [R1+0xe1c], R224 ;  /* 0x000e1ce001007387 */ /* 0x0001e80000100800 */
[----:B0-----:R-:W2:Y:S01]  /*19950*/  LDL.LU R224, [R1+0xe14] ;  /* 0x000e140001e07983 */ /* 0x001ea20000300800 */
[----:B----4-:R-:W-:Y:S02]  /*19960*/  IADD3 R12, P1, R12, UR11, RZ ;  /* 0x0000000b0c0c7c10 */ /* 0x010fe4000ff3e0ff */
[----:B--2---:R-:W-:-:S05]  /*19970*/  IADD3 R224, P6, R224, UR11, RZ ;  /* 0x0000000be0e07c10 */ /* 0x004fca000ffde0ff */
[----:B------:R0:W-:Y:S04]  /*19980*/  STL [R1+0xe14], R224 ;  /* 0x000e14e001007387 */ /* 0x0001e80000100800 */
[----:B------:R1:W-:Y:S01]  /*19990*/  STL [R1+0xe0c], R12 ;  /* 0x000e0c0c01007387 */ /* 0x0003e20000100800 */
[----:B0-----:R-:W-:-:S03]  /*199a0*/  IMAD.MOV.U32 R224, RZ, RZ, R225 ;  /* 0x000000ffffe07224 */ /* 0x001fc600078e00e1 */
[----:B-1----:R-:W2:Y:S01]  /*199b0*/  LDL.LU R12, [R1+0x14e4] ;  /* 0x0014e400010c7983 */ /* 0x002ea20000300800 */
        /* <DEDUP_REMOVED lines=26> */
[----:B------:R-:W4:Y:S01]  /*19b60*/  LDL.LU R14, [R1+0x14e0] ;  /* 0x0014e000010e7983 */ /* 0x000f220000300800 */
[----:B---3--:R-:W-:Y:S02]  /*19b70*/  IADD3 R13, P2, R13, UR11, RZ ;  /* 0x0000000b0d0d7c10 */ /* 0x008fe4000ff5e0ff */
[----:B------:R-:W-:Y:S02]  /*19b80*/  IADD3 R15, P3, R15, UR11, RZ ;  /* 0x0000000b0f0f7c10 */ /* 0x000fe4000ff7e0ff */
[----:B--2---:R-:W-:Y:S02]  /*19b90*/  IADD3.X R12, R12, UR9, RZ, P2, !PT ;  /* 0x000000090c0c7c10 */ /* 0x004fe400097fe4ff */
[----:B------:R-:W-:-:S05]  /*19ba0*/  IADD3 R224, P2, R224, UR11, RZ ;  /* 0x0000000be0e07c10 */ /* 0x000fca000ff5e0ff */
[----:B------:R0:W-:Y:S02]  /*19bb0*/  STL [R1+0xe04], R224 ;  /* 0x000e04e001007387 */ /* 0x0001e40000100800 */
        /* <DEDUP_REMOVED lines=20> */
[----:B------:R-:W-:Y:S01]  /*19d00*/  IMAD.MOV.U32 R244, RZ, RZ, R245 ;  /* 0x000000fffff47224 */ /* 0x000fe200078e00f5 */
[----:B----4-:R-:W-:Y:S01]  /*19d10*/  IADD3.X R14, R14, UR9, RZ, P3, !PT ;  /* 0x000000090e0e7c10 */ /* 0x010fe20009ffe4ff */
[----:B------:R-:W-:Y:S01]  /*19d20*/  IMAD.MOV.U32 R245, RZ, RZ, R246 ;  /* 0x000000fffff57224 */ /* 0x000fe200078e00f6 */
[----:B------:R-:W-:Y:S01]  /*19d30*/  IADD3 R224, P3, R224, UR11, RZ ;  /* 0x0000000be0e07c10 */ /* 0x000fe2000ff7e0ff */
[----:B------:R-:W-:-:S02]  /*19d40*/  IMAD.MOV.U32 R246, RZ, RZ, R247 ;  /* 0x000000fffff67224 */ /* 0x000fc400078e00f7 */
[----:B------:R-:W-:Y:S02]  /*19d50*/  IMAD.MOV.U32 R247, RZ, RZ, R248 ;  /* 0x000000fffff77224 */ /* 0x000fe400078e00f8 */
[----:B------:R-:W-:Y:S02]  /*19d60*/  IMAD.MOV.U32 R248, RZ, RZ, R249 ;  /* 0x000000fffff87224 */ /* 0x000fe400078e00f9 */
[----:B------:R-:W-:Y:S02]  /*19d70*/  IMAD.MOV.U32 R249, RZ, RZ, R250 ;  /* 0x000000fffff97224 */ /* 0x000fe400078e00fa */
[----:B------:R-:W-:Y:S02]  /*19d80*/  IMAD.MOV.U32 R250, RZ, RZ, R251 ;  /* 0x000000fffffa7224 */ /* 0x000fe400078e00fb */
[----:B------:R-:W2:Y:S04]  /*19d90*/  LDL.LU R251, [R1+0x684] ;  /* 0x0006840001fb7983 */ /* 0x000ea80000300800 */
[----:B------:R0:W-:Y:S04]  /*19da0*/  STL [R1+0xdfc], R224 ;  /* 0x000dfce001007387 */ /* 0x0001e80000100800 */
[----:B0-----:R-:W3:Y:S02]  /*19db0*/  LDL.LU R224, [R1+0xe20] ;  /* 0x000e200001e07983 */ /* 0x001ee40000300800 */
[----:B---3--:R-:W-:-:S05]  /*19dc0*/  IADD3.X R224, R224, UR9, RZ, P4, !PT ;  /* 0x00000009e0e07c10 */ /* 0x008fca000a7fe4ff */
[----:B------:R0:W-:Y:S04]  /*19dd0*/  STL [R1+0xe20], R224 ;  /* 0x000e20e001007387 */ /* 0x0001e80000100800 */
[----:B0-----:R-:W3:Y:S02]  /*19de0*/  LDL.LU R224, [R1+0xdf4] ;  /* 0x000df40001e07983 */ /* 0x001ee40000300800 */
[----:B---3--:R-:W-:-:S05]  /*19df0*/  IADD3 R224, P4, R224, UR11, RZ ;  /* 0x0000000be0e07c10 */ /* 0x008fca000ff9e0ff */
        /* <DEDUP_REMOVED lines=403> */
[----:B0-----:R-:W3:Y:S01]  /*1b730*/  LDL.LU R224, [R1+0xc00] ;  /* 0x000c000001e07983 */ /* 0x001ee20000300800 */
[----:B------:R-:W-:Y:S01]  /*1b740*/  WARPGROUP.ARRIVE ;  /* 0x00000000000079c5 */ /* 0x000fe20000000000 */
[----:B------:R-:W-:Y:S01]  /*1b750*/  UMOV UR26, UR42 ;  /* 0x0000002a001a7c82 */ /* 0x000fe20008000000 */
[----:B------:R-:W-:-:S04]  /*1b760*/  UMOV UR27, UR43 ;  /* 0x0000002b001b7c82 */ /* 0x000fc80008000000 */
[----:B------:R-:W-:Y:S01]  /*1b770*/  QGMMA.64x256x32.F32.E4M3.E4M3 R24, gdesc[UR24], R24, gsb0 ;  /* 0x03e00000181879f3 */ /* 0x000fe20008000818 */
[----:B---3--:R-:W-:-:S05]  /*1b780*/  IADD3.X R224, R224, UR9, RZ, P6, !PT ;  /* 0x00000009e0e07c10 */ /* 0x008fca000b7fe4ff */
[----:B------:R0:W-:Y:S04]  /*1b790*/  STL [R1+0xc00], R224 ;  /* 0x000c00e001007387 */ /* 0x0001e80000100800 */
[----:B0-----:R-:W3:Y:S01]  /*1b7a0*/  LDL.LU R224, [R1+0xbd4] ;  /* 0x000bd40001e07983 */ /* 0x001ee20000300800 */
[----:B------:R-:W-:Y:S02]  /*1b7b0*/  WARPGROUP.DEPBAR.LE gsb0, 0x0 ;  /* 0x00008000000079c5 */ /* 0x000fe40000010000 */
[----:B------:R-:W-:Y:S01]  /*1b7c0*/  WARPGROUP.ARRIVE ;  /* 0x00000000000079c5 */ /* 0x000fe20000000000 */
[----:B------:R-:W-:Y:S01]  /*1b7d0*/  UMOV UR30, UR14 ;  /* 0x0000000e001e7c82 */ /* 0x000fe20008000000 */
[----:B------:R-:W-:-:S13]  /*1b7e0*/  UMOV UR31, UR15 ;  /* 0x0000000f001f7c82 */ /* 0x000fda0008000000 */
[----:B------:R-:W-:Y:S01]  /*1b7f0*/  QGMMA.64x256x32.F32.E4M3.E4M3 R24, gdesc[UR28], R24, gsb0 ;  /* 0x03e000001c1879f3 */ /* 0x000fe20008000818 */
[----:B---3--:R-:W-:-:S05]  /*1b800*/  IADD3 R224, P6, R224, UR11, RZ ;  /* 0x0000000be0e07c10 */ /* 0x008fca000ffde0ff */
[----:B------:R0:W-:Y:S04]  /*1b810*/  STL [R1+0xbd4], R224 ;  /* 0x000bd4e001007387 */ /* 0x0001e80000100800 */
[----:B0-----:R-:W3:Y:S01]  /*1b820*/  LDL.LU R224, [R1+0xbf8] ;  /* 0x000bf80001e07983 */ /* 0x001ee20000300800 */
[----:B------:R-:W-:Y:S02]  /*1b830*/  WARPGROUP.DEPBAR.LE gsb0, 0x0 ;  /* 0x00008000000079c5 */ /* 0x000fe40000010000 */
[----:B---3--:R-:W-:-:S05]  /*1b840*/  IADD3.X R224, R224, UR9, RZ, P1, !PT ;  /* 0x00000009e0e07c10 */ /* 0x008fca0008ffe4ff */
[----:B------:R-:W-:Y:S04]  /*1b850*/  STL [R1+0xbf8], R224 ;  /* 0x000bf8e001007387 */ /* 0x000fe80000100800 */
[----:B------:R-:W-:Y:S04]  /*1b860*/  STL.64 [R1], R24 ;  /* 0x0000001801007387 */ /* 0x000fe80000100a00 */
        /* <DEDUP_REMOVED lines=63> */
[----:B0-----:R-:W3:Y:S04]  /*1bc60*/  LDL.LU.64 R150, [R1+0x14d8] ;  /* 0x0014d80001967983 */ /* 0x001ee80000300a00 */
[----:B------:R-:W4:Y:S04]  /*1bc70*/  LDL.LU.64 R148, [R1+0x14d0] ;  /* 0x0014d00001947983 */ /* 0x000f280000300a00 */
[----:B------:R-:W2:Y:S04]  /*1bc80*/  LDL.LU.64 R146, [R1+0x14c8] ;  /* 0x0014c80001927983 */ /* 0x000ea80000300a00 */
[----:B------:R-:W3:Y:S04]  /*1bc90*/  LDL.LU.64 R144, [R1+0x14c0] ;  /* 0x0014c00001907983 */ /* 0x000ee80000300a00 */
[----:B------:R-:W4:Y:S04]  /*1bca0*/  LDL.LU.64 R142, [R1+0x14b8] ;  /* 0x0014b800018e7983 */ /* 0x000f280000300a00 */
[----:B------:R-:W2:Y:S04]  /*1bcb0*/  LDL.LU.64 R140, [R1+0x14b0] ;  /* 0x0014b000018c7983 */ /* 0x000ea80000300a00 */
[----:B------:R-:W3:Y:S04]  /*1bcc0*/  LDL.LU.64 R138, [R1+0x14a8] ;  /* 0x0014a800018a7983 */ /* 0x000ee80000300a00 */
[----:B------:R-:W4:Y:S04]  /*1bcd0*/  LDL.LU.64 R136, [R1+0x14a0] ;  /* 0x0014a00001887983 */ /* 0x000f280000300a00 */
[----:B------:R-:W2:Y:S04]  /*1bce0*/  LDL.LU.64 R134, [R1+0x1498] ;  /* 0x0014980001867983 */ /* 0x000ea80000300a00 */
[----:B------:R-:W3:Y:S04]  /*1bcf0*/  LDL.LU.64 R132, [R1+0x1490] ;  /* 0x0014900001847983 */ /* 0x000ee80000300a00 */
[----:B------:R-:W4:Y:S04]  /*1bd00*/  LDL.LU.64 R130, [R1+0x1488] ;  /* 0x0014880001827983 */ /* 0x000f280000300a00 */
        /* <DEDUP_REMOVED lines=52> */
[----:B------:R-:W4:Y:S01]  /*1c050*/  LDL.LU.64 R24, [R1+0x12e0] ;  /* 0x0012e00001187983 */ /* 0x000f220000300a00 */
        /* <DEDUP_REMOVED lines=23> */
[----:B--2---:R-:W-:Y:S02]  /*1c1d0*/  IADD3.X R134, R134, UR9, RZ, P6, !PT ;  /* 0x0000000986867c10 */ /* 0x004fe4000b7fe4ff */
[----:B---3--:R-:W-:Y:S02]  /*1c1e0*/  IADD3.X R132, R132, UR9, RZ, P5, !PT ;  /* 0x0000000984847c10 */ /* 0x008fe4000affe4ff */
[----:B----4-:R-:W-:-:S02]  /*1c1f0*/  IADD3.X R130, R130, UR9, RZ, P4, !PT ;  /* 0x0000000982827c10 */ /* 0x010fc4000a7fe4ff */
[----:B------:R-:W-:Y:S02]  /*1c200*/  IADD3.X R128, R128, UR9, RZ, P3, !PT ;  /* 0x0000000980807c10 */ /* 0x000fe40009ffe4ff */
[----:B------:R-:W-:Y:S02]  /*1c210*/  IADD3.X R126, R126, UR9, RZ, P2, !PT ;  /* 0x000000097e7e7c10 */ /* 0x000fe400097fe4ff */
[----:B------:R-:W-:Y:S02]  /*1c220*/  IADD3 R125, P1, R125, UR11, RZ ;  /* 0x0000000b7d7d7c10 */ /* 0x000fe4000ff3e0ff */
[----:B------:R-:W-:-:S03]  /*1c230*/  IADD3 R127, P2, R127, UR11, RZ ;  /* 0x0000000b7f7f7c10 */ /* 0x000fc6000ff5e0ff */
[----:B------:R0:W-:Y:S01]  /*1c240*/  STL [R1+0xbcc], R125 ;  /* 0x000bcc7d01007387 */ /* 0x0001e20000100800 */
[----:B------:R-:W-:Y:S02]  /*1c250*/  IADD3 R129, P3, R129, UR11, RZ ;  /* 0x0000000b81817c10 */ /* 0x000fe4000ff7e0ff */
[----:B------:R-:W-:Y:S01]  /*1c260*/  IADD3 R131, P4, R131, UR11, RZ ;  /* 0x0000000b83837c10 */ /* 0x000fe2000ff9e0ff */
[----:B0-----:R-:W2:Y:S04]  /*1c270*/  LDL.LU R125, [R1+0x12d8] ;  /* 0x0012d800017d7983 */ /* 0x001ea80000300800 */
[----:B------:R0:W-:Y:S01]  /*1c280*/  STL [R1+0xbf0], R126 ;  /* 0x000bf07e01007387 */ /* 0x0001e20000100800 */
[----:B------:R-:W-:-:S03]  /*1c290*/  IADD3 R133, P5, R133, UR11, RZ ;  /* 0x0000000b85857c10 */ /* 0x000fc6000ffbe0ff */
[----:B0-----:R-:W2:Y:S04]  /*1c2a0*/  LDL.LU R126, [R1+0x12d4] ;  /* 0x0012d400017e7983 */ /* 0x001ea80000300800 */
[----:B------:R0:W-:Y:S04]  /*1c2b0*/  STL [R1+0xbc4], R127 ;  /* 0x000bc47f01007387 */ /* 0x0001e80000100800 */
[----:B0-----:R-:W2:Y:S04]  /*1c2c0*/  LDL.LU R127, [R1+0x12d0] ;  /* 0x0012d000017f7983 */ /* 0x001ea80000300800 */
[----:B------:R0:W-:Y:S01]  /*1c2d0*/  STL [R1+0xbe8], R128 ;  /* 0x000be88001007387 */ /* 0x0001e20000100800 */
[----:B------:R-:W-:-:S03]  /*1c2e0*/  IADD3 R135, P6, R135, UR11, RZ ;  /* 0x0000000b87877c10 */ /* 0x000fc6000ffde0ff */
[----:B0-----:R-:W2:Y:S04]  /*1c2f0*/  LDL.LU R128, [R1+0x12cc] ;  /* 0x0012cc0001807983 */ /* 0x001ea80000300800 */
[----:B------:R0:W-:Y:S01]  /*1c300*/  STL [R1+0xbbc], R129 ;  /* 0x000bbc8101007387 */ /* 0x0001e20000100800 */
[----:B------:R-:W-:-:S03]  /*1c310*/  IADD3.X R136, R136, UR9, RZ, P1, !PT ;  /* 0x0000000988887c10 */ /* 0x000fc60008ffe4ff */
        /* <DEDUP_REMOVED lines=47> */
[----:B------:R-:W-:-:S03]  /*1c610*/  IMAD.MOV.U32 R247, RZ, RZ, R248 ;  /* 0x000000fffff77224 */ /* 0x000fc600078e00f8 */
[----:B0-----:R-:W2:Y:S04]  /*1c620*/  LDL.LU R145, [R1+0x1288] ;  /* 0x0012880001917983 */ /* 0x001ea80000300800 */
[----:B------:R0:W-:Y:S01]  /*1c630*/  STL [R1+0xba0], R146 ;  /* 0x000ba09201007387 */ /* 0x0001e20000100800 */
[----:B------:R-:W-:Y:S01]  /*1c640*/  IMAD.MOV.U32 R248, RZ, RZ, R249 ;  /* 0x000000fffff87224 */ /* 0x000fe200078e00f9 */
[----:B------:R-:W-:Y:S02]  /*1c650*/  IADD3.X R224, R224, UR9, RZ, P3, !PT ;  /* 0x00000009e0e07c10 */ /* 0x000fe40009ffe4ff */
[----:B0-----:R-:W2:Y:S04]  /*1c660*/  LDL.LU R146, [R1+0x1284] ;  /* 0x0012840001927983 */ /* 0x001ea80000300800 */
[----:B------:R0:W-:Y:S01]  /*1c670*/  STL [R1+0xb74], R147 ;  /* 0x000b749301007387 */ /* 0x0001e20000100800 */
[----:B------:R-:W-:-:S02]  /*1c680*/  IMAD.MOV.U32 R249, RZ, RZ, R250 ;  /* 0x000000fffff97224 */ /* 0x000fc400078e00fa */
[----:B------:R-:W-:Y:S01]  /*1c690*/  IMAD.MOV.U32 R250, RZ, RZ, R251 ;  /* 0x000000fffffa7224 */ /* 0x000fe200078e00fb */
[----:B0-----:R-:W2:Y:S04]  /*1c6a0*/  LDL.LU R147, [R1+0x1280] ;  /* 0x0012800001937983 */ /* 0x001ea80000300800 */
[----:B------:R0:W-:Y:S01]  /*1c6b0*/  STL [R1+0xb98], R148 ;  /* 0x000b989401007387 */ /* 0x0001e20000100800 */
[----:B------:R-:W-:-:S03]  /*1c6c0*/  IMAD.MOV.U32 R251, RZ, RZ, R252 ;  /* 0x000000fffffb7224 */ /* 0x000fc600078e00fc */
[----:B0-----:R-:W2:Y:S04]  /*1c6d0*/  LDL.LU R148, [R1+0x127c] ;  /* 0x00127c0001947983 */ /* 0x001ea80000300800 */
[----:B------:R0:W-:Y:S04]  /*1c6e0*/  STL [R1+0xb6c], R149 ;  /* 0x000b6c9501007387 */ /* 0x0001e80000100800 */
[----:B0-----:R-:W2:Y:S04]  /*1c6f0*/  LDL.LU R149, [R1+0x1278] ;  /* 0x0012780001957983 */ /* 0x001ea80000300800 */
[----:B------:R0:W-:Y:S04]  /*1c700*/  STL [R1+0xb90], R150 ;  /* 0x000b909601007387 */ /* 0x0001e80000100800 */
[----:B0-----:R-:W2:Y:S04]  /*1c710*/  LDL.LU R150, [R1+0x1274] ;  /* 0x0012740001967983 */ /* 0x001ea80000300800 */
[----:B------:R0:W-:Y:S04]  /*1c720*/  STL [R1+0xb64], R151 ;  /* 0x000b649701007387 */ /* 0x0001e80000100800 */
[----:B0-----:R-:W2:Y:S04]  /*1c730*/  LDL.LU R151, [R1+0x1270] ;  /* 0x0012700001977983 */ /* 0x001ea80000300800 */
[----:B------:R-:W3:Y:S04]  /*1c740*/  LDL.LU R252, [R1+0x674] ;  /* 0x0006740001fc7983 */ /* 0x000ee80000300800 */
[----:B------:R0:W-:Y:S04]  /*1c750*/  STL [R1+0xb88], R224 ;  /* 0x000b88e001007387 */ /* 0x0001e80000100800 */
[----:B0-----:R-:W4:Y:S02]  /*1c760*/  LDL.LU R224, [R1+0xb5c] ;  /* 0x000b5c0001e07983 */ /* 0x001f240000300800 */
[----:B----4-:R-:W-:-:S05]  /*1c770*/  IADD3 R224, P3, R224, UR11, RZ ;  /* 0x0000000be0e07c10 */ /* 0x010fca000ff7e0ff */
[----:B------:R0:W-:Y:S04]  /*1c780*/  STL [R1+0xb5c], R224 ;  /* 0x000b5ce001007387 */ /* 0x0001e80000100800 */
[----:B0-----:R-:W4:Y:S02]  /*1c790*/  LDL.LU R224, [R1+0xb80] ;  /* 0x000b800001e07983 */ /* 0x001f240000300800 */
[----:B----4-:R-:W-:-:S05]  /*1c7a0*/  IADD3.X R224, R224, UR9, RZ, P4, !PT ;  /* 0x00000009e0e07c10 */ /* 0x010fca000a7fe4ff */
        /* <DEDUP_REMOVED lines=533> */
[----:B---3--:R-:W-:Y:S02]  /*1e900*/  IMAD.MOV.U32 R251, RZ, RZ, R252 ;  /* 0x000000fffffb7224 */ /* 0x008fe400078e00fc */
[----:B------:R-:W-:-:S02]  /*1e910*/  IMAD.MOV.U32 R252, RZ, RZ, R4 ;  /* 0x000000fffffc7224 */ /* 0x000fc400078e0004 */
[----:B------:R-:W3:Y:S04]  /*1e920*/  LDL.LU R4, [R1+0x664] ;  /* 0x0006640001047983 */ /* 0x000ee80000300800 */
        /* <DEDUP_REMOVED lines=374> */
[----:B----4-:R-:W-:Y:S02]  /*20090*/  IADD3.X R224, R224, UR5, RZ, P1, !PT ;  /* 0x00000005e0e07c10 */ /* 0x010fe40008ffe4ff */
[----:B------:R-:W-:-:S03]  /*200a0*/  IADD3 R3, P1, R3, UR10, RZ ;  /* 0x0000000a03037c10 */ /* 0x000fc6000ff3e0ff */
[----:B------:R-:W-:Y:S04]  /*200b0*/  STL [R1+0x70c], R224 ;  /* 0x00070ce001007387 */ /* 0x000fe80000100800 */
[----:B------:R0:W-:Y:S04]  /*200c0*/  STL [R1+0x6e0], R3 ;  /* 0x0006e00301007387 */ /* 0x0001e80000100800 */
[----:B0-----:R-:W4:Y:S04]  /*200d0*/  LDL.LU R3, [R1+0x126c] ;  /* 0x00126c0001037983 */ /* 0x001f280000300800 */
[----:B------:R-:W2:Y:S02]  /*200e0*/  LDL.LU R224, [R1+0x704] ;  /* 0x0007040001e07983 */ /* 0x000ea40000300800 */
[----:B--2---:R-:W-:-:S05]  /*200f0*/  IADD3.X R224, R224, UR5, RZ, P2, !PT ;  /* 0x00000005e0e07c10 */ /* 0x004fca00097fe4ff */
[----:B------:R0:W-:Y:S04]  /*20100*/  STL [R1+0x704], R224 ;  /* 0x000704e001007387 */ /* 0x0001e80000100800 */
[----:B0-----:R-:W2:Y:S01]  /*20110*/  LDL.LU R224, [R1+0x6d8] ;  /* 0x0006d80001e07983 */ /* 0x001ea20000300800 */
[----:B------:R-:W-:Y:S02]  /*20120*/  IADD3.X R2, R2, UR5, RZ, P3, !PT ;  /* 0x0000000502027c10 */ /* 0x000fe40009ffe4ff */
[----:B--2---:R-:W-:-:S05]  /*20130*/  IADD3 R224, P2, R224, UR10, RZ ;  /* 0x0000000ae0e07c10 */ /* 0x004fca000ff5e0ff */
[----:B------:R-:W-:Y:S04]  /*20140*/  STL [R1+0x6d8], R224 ;  /* 0x0006d8e001007387 */ /* 0x000fe80000100800 */
[----:B------:R0:W-:Y:S04]  /*20150*/  STL [R1+0x6fc], R2 ;  /* 0x0006fc0201007387 */ /* 0x0001e80000100800 */
[----:B0-----:R-:W2:Y:S04]  /*20160*/  LDL.LU R2, [R1+0x1268] ;  /* 0x0012680001027983 */ /* 0x001ea80000300800 */
[----:B------:R-:W3:Y:S01]  /*20170*/  LDL.LU R224, [R1+0x6d0] ;  /* 0x0006d00001e07983 */ /* 0x000ee20000300800 */
[----:B------:R-:W-:Y:S01]  /*20180*/  WARPGROUP.ARRIVE ;  /* 0x00000000000079c5 */ /* 0x000fe20000000000 */
[----:B------:R-:W-:Y:S01]  /*20190*/  UMOV UR34, UR42 ;  /* 0x0000002a00227c82 */ /* 0x000fe20008000000 */
[----:B------:R-:W-:-:S04]  /*201a0*/  UMOV UR35, UR43 ;  /* 0x0000002b00237c82 */ /* 0x000fc80008000000 */
[----:B------:R-:W-:Y:S01]  /*201b0*/  QGMMA.64x256x32.F32.E4M3.E4M3 R24, gdesc[UR32], R24, gsb0 ;  /* 0x03e00000201879f3 */ /* 0x000fe20008000818 */
[----:B------:R-:W-:Y:S01]  /*201c0*/  UMOV UR38, UR14 ;  /* 0x0000000e00267c82 */ /* 0x000fe20008000000 */
[----:B------:R-:W-:Y:S01]  /*201d0*/  UMOV UR39, UR15 ;  /* 0x0000000f00277c82 */ /* 0x000fe20008000000 */
[----:B---3--:R-:W-:-:S05]  /*201e0*/  IADD3 R224, P3, R224, UR10, RZ ;  /* 0x0000000ae0e07c10 */ /* 0x008fca000ff7e0ff */
[----:B------:R0:W-:Y:S04]  /*201f0*/  STL [R1+0x6d0], R224 ;  /* 0x0006d0e001007387 */ /* 0x0001e80000100800 */
[----:B0-----:R-:W3:Y:S01]  /*20200*/  LDL.LU R224, [R1+0x6f4] ;  /* 0x0006f40001e07983 */ /* 0x001ee20000300800 */
[----:B------:R-:W-:Y:S02]  /*20210*/  WARPGROUP.DEPBAR.LE gsb0, 0x0 ;  /* 0x00008000000079c5 */ /* 0x000fe40000010000 */
[----:B------:R-:W-:-:S13]  /*20220*/  WARPGROUP.ARRIVE ;  /* 0x00000000000079c5 */ /* 0x000fda0000000000 */
[----:B------:R-:W-:Y:S01]  /*20230*/  QGMMA.64x256x32.F32.E4M3.E4M3 R24, gdesc[UR36], R24, gsb0 ;  /* 0x03e00000241879f3 */ /* 0x000fe20008000818 */
[----:B--2---:R-:W-:Y:S02]  /*20240*/  IADD3.X R2, R2, UR5, RZ, P5, !PT ;  /* 0x0000000502027c10 */ /* 0x004fe4000affe4ff */
[----:B------:R-:W-:Y:S02]  /*20250*/  IADD3 R0, P5, R0, UR10, RZ ;  /* 0x0000000a00007c10 */ /* 0x000fe4000ffbe0ff */
[----:B------:R-:W-:Y:S02]  /*20260*/  IADD3.X R225, R225, UR5, RZ, P6, !PT ;  /* 0x00000005e1e17c10 */ /* 0x000fe4000b7fe4ff */
[----:B------:R-:W-:Y:S02]  /*20270*/  IADD3 R226, P6, R226, UR10, RZ ;  /* 0x0000000ae2e27c10 */ /* 0x000fe4000ffde0ff */
[----:B------:R-:W-:Y:S02]  /*20280*/  IADD3.X R227, R227, UR5, RZ, P1, !PT ;  /* 0x00000005e3e37c10 */ /* 0x000fe40008ffe4ff */
[----:B------:R-:W-:-:S02]  /*20290*/  IADD3 R228, P1, R228, UR10, RZ ;  /* 0x0000000ae4e47c10 */ /* 0x000fc4000ff3e0ff */
[----:B------:R-:W-:Y:S02]  /*202a0*/  IADD3.X R229, R229, UR5, RZ, P2, !PT ;  /* 0x00000005e5e57c10 */ /* 0x000fe400097fe4ff */
        /* <DEDUP_REMOVED lines=16> */
[----:B------:R-:W-:-:S02]  /*203b0*/  IADD3.X R250, R250, UR5, RZ, P1, !PT ;  /* 0x00000005fafa7c10 */ /* 0x000fc40008ffe4ff */
[----:B------:R-:W-:Y:S02]  /*203c0*/  IADD3.X R251, R251, UR5, RZ, P2, !PT ;  /* 0x00000005fbfb7c10 */ /* 0x000fe400097fe4ff */
[----:B------:R-:W-:Y:S02]  /*203d0*/  IADD3.X R5, R5, UR5, RZ, P5, !PT ;  /* 0x0000000505057c10 */ /* 0x000fe4000affe4ff */
[----:B------:R-:W-:Y:S02]  /*203e0*/  IADD3.X R252, R252, UR5, RZ, P3, !PT ;  /* 0x00000005fcfc7c10 */ /* 0x000fe40009ffe4ff */
[----:B---3--:R-:W-:Y:S02]  /*203f0*/  IADD3.X R224, R224, UR5, RZ, P4, !PT ;  /* 0x00000005e0e07c10 */ /* 0x008fe4000a7fe4ff */
[----:B----4-:R-:W-:-:S03]  /*20400*/  IADD3 R3, P4, R3, UR10, RZ ;  /* 0x0000000a03037c10 */ /* 0x010fc6000ff9e0ff */
[----:B------:R-:W-:Y:S04]  /*20410*/  STL [R1+0x6f4], R224 ;  /* 0x0006f4e001007387 */ /* 0x000fe80000100800 */
[----:B------:R0:W-:Y:S01]  /*20420*/  STL [R1+0x6c8], R3 ;  /* 0x0006c80301007387 */ /* 0x0001e20000100800 */
[----:B------:R-:W-:-:S03]  /*20430*/  IADD3.X R233, R233, UR5, RZ, P4, !PT ;  /* 0x00000005e9e97c10 */ /* 0x000fc6000a7fe4ff */
[----:B0-----:R0:W5:Y:S04]  /*20440*/  LDL.LU R3, [R1+0x1264] ;  /* 0x0012640001037983 */ /* 0x0011680000300800 */
[----:B------:R1:W-:Y:S01]  /*20450*/  STL [R1+0x6ec], R2 ;  /* 0x0006ec0201007387 */ /* 0x0003e20000100800 */
[----:B------:R-:W-:-:S03]  /*20460*/  IADD3 R234, P4, R234, UR10, RZ ;  /* 0x0000000aeaea7c10 */ /* 0x000fc6000ff9e0ff */
[----:B-1----:R0:W5:Y:S04]  /*20470*/  LDL.LU R2, [R1+0x1260] ;  /* 0x0012600001027983 */ /* 0x0021680000300800 */
[----:B------:R1:W-:Y:S04]  /*20480*/  STL [R1+0x6c0], R0 ;  /* 0x0006c00001007387 */ /* 0x0003e80000100800 */
[----:B-1----:R0:W5:Y:S04]  /*20490*/  LDL.LU R0, [R1+0x125c] ;  /* 0x00125c0001007983 */ /* 0x0021680000300800 */
[----:B------:R0:W-:Y:S04]  /*204a0*/  STL [R1+0x6e4], R225 ;  /* 0x0006e4e101007387 */ /* 0x0001e80000100800 */
        /* <DEDUP_REMOVED lines=14> */
[----:B------:R0:W-:Y:S01]  /*20590*/  STL [R1+0x680], R240 ;  /* 0x000680f001007387 */ /* 0x0001e20000100800 */
[----:B------:R-:W-:-:S03]  /*205a0*/  IADD3.X R245, R245, UR5, RZ, P4, !PT ;  /* 0x00000005f5f57c10 */ /* 0x000fc6000a7fe4ff */
[----:B------:R0:W-:Y:S01]  /*205b0*/  STL [R1+0x6a4], R241 ;  /* 0x0006a4f101007387 */ /* 0x0001e20000100800 */
[----:B------:R-:W-:-:S03]  /*205c0*/  IADD3 R246, P4, R246, UR10, RZ ;  /* 0x0000000af6f67c10 */ /* 0x000fc6000ff9e0ff */
        /* <DEDUP_REMOVED lines=9> */
[----:B------:R0:W-:Y:S04]  /*20660*/  STL [R1+0x67c], R250 ;  /* 0x00067cfa01007387 */ /* 0x0001e80000100800 */
[----:B------:R0:W-:Y:S04]  /*20670*/  STL [R1+0x674], R251 ;  /* 0x000674fb01007387 */ /* 0x0001e80000100800 */
[----:B------:R0:W-:Y:S04]  /*20680*/  STL [R1+0x65c], R5 ;  /* 0x00065c0501007387 */ /* 0x0001e80000100800 */
[----:B------:R0:W-:Y:S04]  /*20690*/  STL [R1+0x66c], R252 ;  /* 0x00066cfc01007387 */ /* 0x0001e80000100800 */
[----:B------:R0:W-:Y:S01]  /*206a0*/  STL [R1+0x664], R4 ;  /* 0x0006640401007387 */ /* 0x0001e20000100800 */
[----:B------:R-:W-:-:S02]  /*206b0*/  WARPGROUP.DEPBAR.LE gsb0, 0x0 ;  /* 0x00008000000079c5 */ /* 0x000fc40000010000 */
[----:B------:R-:W-:Y:S05]  /*206c0*/  @P0 BRA `(.L_x_2) ;  /* 0xfffffeec001c0947 */ /* 0x000fea000383ffff */
.L_x_1:
[----:B------:R-:W2:Y:S01]  /*206d0*/  LDL.LU R179, [R1+0x408] ;  /* 0x0004080001b37983 */ /* 0x000ea20000300800 */
[----:B------:R-:W-:Y:S01]  /*206e0*/  F2FP.SATFINITE.E4M3.F32.PACK_AB_MERGE_C R28, R29, R28, RZ ;  /* 0x0000001c1d1c723e */ /* 0x000fe200048070ff */
[----:B------:R-:W-:Y:S01]  /*206f0*/  ULDC UR5, c[0x0][0x22c] ;  /* 0x00008b0000057ab9 */ /* 0x000fe20000000800 */
[----:B------:R-:W-:Y:S01]  /*20700*/  F2FP.SATFINITE.E4M3.F32.PACK_AB_MERGE_C R38, R39, R38, RZ ;  /* 0x000000262726723e */ /* 0x000fe200048070ff */
[----:B------:R-:W2:Y:S01]  /*20710*/  LDL.LU R178, [R1+0x40c] ;  /* 0x00040c0001b27983 */ /* 0x000ea20000300800 */
[----:B------:R-:W-:Y:S01]  /*20720*/  F2FP.SATFINITE.E4M3.F32.PACK_AB_MERGE_C R36, R37, R36, RZ ;  /* 0x000000242524723e */ /* 0x000fe200048070ff */
[----:B------:R-:W-:Y:S01]  /*20730*/  ULDC.64 UR60, c[0x0][0x228] ;  /* 0x00008a00003c7ab9 */ /* 0x000fe20000000a00 */
[----:B------:R-:W-:Y:S01]  /*20740*/  F2FP.SATFINITE.E4M3.F32.PACK_AB_MERGE_C R30, R31, R30, RZ ;  /* 0x0000001e1f1e723e */ /* 0x000fe200048070ff */
[----:B------:R-:W3:Y:S01]  /*20750*/  LDL.LU R177, [R1+0x410] ;  /* 0x0004100001b17983 */ /* 0x000ee20000300800 */
[----:B------:R-:W-:Y:S01]  /*20760*/  F2FP.SATFINITE.E4M3.F32.PACK_AB_MERGE_C R32, R33, R32, RZ ;  /* 0x000000202120723e */ /* 0x000fe200048070ff */
[----:B------:R-:W-:Y:S01]  /*20770*/  ULDC UR8, c[0x0][0x248] ;  /* 0x0000920000087ab9 */ /* 0x000fe20000000800 */
[----:B------:R-:W-:Y:S01]  /*20780*/  F2FP.SATFINITE.E4M3.F32.PACK_AB_MERGE_C R34, R35, R34, RZ ;  /* 0x000000222322723e */ /* 0x000fe200048070ff */
[----:B------:R-:W3:Y:S01]  /*20790*/  LDL.LU R176, [R1+0x414] ;  /* 0x0004140001b07983 */ /* 0x000ee20000300800 */
[----:B------:R-:W-:Y:S01]  /*207a0*/  F2FP.SATFINITE.E4M3.F32.PACK_AB_MERGE_C R42, R43, R42, RZ ;  /* 0x0000002a2b2a723e */ /* 0x000fe200048070ff */
[----:B------:R-:W-:Y:S01]  /*207b0*/  ULDC UR9, c[0x0][0x248] ;  /* 0x0000920000097ab9 */ /* 0x000fe20000000800 */
[----:B------:R-:W-:Y:S01]  /*207c0*/  F2FP.SATFINITE.E4M3.F32.PACK_AB_MERGE_C R40, R41, R40, RZ ;  /* 0x000000282928723e */ /* 0x000fe200048070ff */
[----:B------:R-:W4:Y:S01]  /*207d0*/  LDL.LU R175, [R1+0x418] ;  /* 0x0004180001af7983 */ /* 0x000f220000300800 */
        /* <DEDUP_REMOVED lines=48> */
[----:B------:R-:W-:Y:S01]  /*20ae0*/  ULDC UR38, c[0x0][0x248] ;  /* 0x0000920000267ab9 */ /* 0x000fe20000000800 */
[----:B------:R-:W-:Y:S01]  /*20af0*/  ULDC UR41, c[0x0][0x248] ;  /* 0x0000920000297ab9 */ /* 0x000fe20000000800 */
[----:B------:R-:W-:Y:S01]  /*20b00*/  ULDC UR44, c[0x0][0x248] ;  /* 0x00009200002c7ab9 */ /* 0x000fe20000000800 */
        /* <DEDUP_REMOVED lines=46> */
[----:B------:R-:W-:-:S02]  /*20df0*/  ULDC UR59, c[0x0][0x248] ;  /* 0x00009200003b7ab9 */ /* 0x000fc40000000800 */
[----:B------:R-:W4:Y:S04]  /*20e00*/  LDL.LU R22, [R1+0x47c] ;  /* 0x00047c0001167983 */ /* 0x000f280000300800 */
[----:B------:R-:W2:Y:S04]  /*20e10*/  LDL.LU R21, [R1+0x488] ;  /* 0x0004880001157983 */ /* 0x000ea80000300800 */
[----:B------:R-:W4:Y:S04]  /*20e20*/  LDL.LU R20, [R1+0x48c] ;  /* 0x00048c0001147983 */ /* 0x000f280000300800 */
[----:B------:R-:W4:Y:S04]  /*20e30*/  LDL.LU R19, [R1+0x498] ;  /* 0x0004980001137983 */ /* 0x000f280000300800 */
[----:B------:R-:W4:Y:S04]  /*20e40*/  LDL.LU R18, [R1+0x49c] ;  /* 0x00049c0001127983 */ /* 0x000f280000300800 */
[----:B------:R-:W4:Y:S04]  /*20e50*/  LDL.LU R181, [R1+0x400] ;  /* 0x0004000001b57983 */ /* 0x000f280000300800 */
[----:B------:R-:W4:Y:S04]  /*20e60*/  LDL.LU R180, [R1+0x404] ;  /* 0x0004040001b47983 */ /* 0x000f280000300800 */
[----:B------:R-:W-:Y:S04]  /*20e70*/  STL [R1+0x13b8], R89 ;  /* 0x0013b85901007387 */ /* 0x000fe80000100800 */
        /* <DEDUP_REMOVED lines=58> */
[----:B-----5:R-:W-:Y:S04]  /*21220*/  STL [R1+0x12cc], R0 ;  /* 0x0012cc0001007387 */ /* 0x020fe80000100800 */
[----:B------:R-:W-:Y:S04]  /*21230*/  STL [R1+0x12c8], R148 ;  /* 0x0012c89401007387 */ /* 0x000fe80000100800 */
[----:B------:R-:W-:Y:S04]  /*21240*/  STL [R1+0x12c4], R149 ;  /* 0x0012c49501007387 */ /* 0x000fe80000100800 */
[----:B------:R-:W-:Y:S04]  /*21250*/  STL [R1+0x12c0], R151 ;  /* 0x0012c09701007387 */ /* 0x000fe80000100800 */
[----:B------:R-:W-:Y:S04]  /*21260*/  STL [R1+0x12bc], R150 ;  /* 0x0012bc9601007387 */ /* 0x000fe80000100800 */
[----:B------:R3:W-:Y:S04]  /*21270*/  STL [R1+0x129c], R2 ;  /* 0x00129c0201007387 */ /* 0x0007e80000100800 */
[----:B------:R-:W-:Y:S04]  /*21280*/  STL [R1+0x1298], R9 ;  /* 0x0012980901007387 */ /* 0x000fe80000100800 */
[----:B------:R-:W-:Y:S01]  /*21290*/  STL [R1+0x1294], R14 ;  /* 0x0012940e01007387 */ /* 0x000fe20000100800 */
[----:B---3--:R-:W-:-:S03]  /*212a0*/  F2FP.SATFINITE.E4M3.F32.PACK_AB_MERGE_C R2, R176, R177, RZ ;  /* 0x000000b1b002723e */ /* 0x008fc600048070ff */
[----:B------:R3:W-:Y:S04]  /*212b0*/  STL [R1+0x1290], R3 ;  /* 0x0012900301007387 */ /* 0x0007e80000100800 */
[----:B------:R-:W-:Y:S04]  /*212c0*/  STL [R1+0x128c], R13 ;  /* 0x00128c0d01007387 */ /* 0x000fe80000100800 */
[----:B------:R-:W-:Y:S01]  /*212d0*/  STL [R1+0x1288], R15 ;  /* 0x0012880f01007387 */ /* 0x000fe20000100800 */
[----:B--2---:R-:W-:Y:S01]  /*212e0*/  IMAD.MOV.U32 R202, RZ, RZ, R21 ;  /* 0x000000ffffca7224 */ /* 0x004fe200078e0015 */
[----:B---3--:R-:W-:-:S02]  /*212f0*/  F2FP.SATFINITE.E4M3.F32.PACK_AB_MERGE_C R3, R178, R179, RZ ;  /* 0x000000b3b203723e */ /* 0x008fc400048070ff */
[----:B------:R-:W-:Y:S01]  /*21300*/  STL [R1+0x1284], R16 ;  /* 0x0012841001007387 */ /* 0x000fe20000100800 */
[----:B----4-:R-:W-:-:S03]  /*21310*/  IMAD.MOV.U32 R201, RZ, RZ, R20 ;  /* 0x000000ffffc97224 */ /* 0x010fc600078e0014 */
[----:B------:R-:W-:Y:S04]  /*21320*/  STL [R1+0x1280], R17 ;  /* 0x0012801101007387 */ /* 0x000fe80000100800 */
[----:B------:R-:W-:Y:S04]  /*21330*/  STL [R1+0x127c], R12 ;  /* 0x00127c0c01007387 */ /* 0x000fe80000100800 */
[----:B------:R-:W-:Y:S04]  /*21340*/  STL [R1+0x1278], R10 ;  /* 0x0012780a01007387 */ /* 0x000fe80000100800 */
[----:B------:R-:W-:Y:S01]  /*21350*/  STL [R1+0x1274], R11 ;  /* 0x0012740b01007387 */ /* 0x000fe20000100800 */
[----:B------:R-:W-:-:S03]  /*21360*/  F2FP.SATFINITE.E4M3.F32.PACK_AB_MERGE_C R0, R180, R181, RZ ;  /* 0x000000b5b400723e */ /* 0x000fc600048070ff */
[----:B------:R-:W-:Y:S04]  /*21370*/  STL [R1+0x1270], R4 ;  /* 0x0012700401007387 */ /* 0x000fe80000100800 */
[----:B------:R-:W-:Y:S04]  /*21380*/  STL [R1+0x126c], R5 ;  /* 0x00126c0501007387 */ /* 0x000fe80000100800 */
[----:B------:R-:W-:Y:S04]  /*21390*/  STL [R1+0x1268], R6 ;  /* 0x0012680601007387 */ /* 0x000fe80000100800 */
[----:B------:R-:W-:Y:S04]  /*213a0*/  STL [R1+0x1264], R7 ;  /* 0x0012640701007387 */ /* 0x000fe80000100800 */
[----:B------:R-:W-:Y:S04]  /*213b0*/  STL [R1+0x1260], R8 ;  /* 0x0012600801007387 */ /* 0x000fe80000100800 */
[----:B------:R-:W-:Y:S04]  /*213c0*/  STL [R1+0x125c], R190 ;  /* 0x00125cbe01007387 */ /* 0x000fe80000100800 */
[----:B------:R2:W-:Y:S04]  /*213d0*/  STL [R1+0x624], R0 ;  /* 0x0006240001007387 */ /* 0x0005e80000100800 */
[----:B------:R3:W-:Y:S04]  /*213e0*/  STL [R1+0x620], R3 ;  /* 0x0006200301007387 */ /* 0x0007e80000100800 */
[----:B------:R4:W-:Y:S01]  /*213f0*/  STL [R1+0x61c], R2 ;  /* 0x00061c0201007387 */ /* 0x0009e20000100800 */
[----:B--2---:R-:W-:-:S02]  /*21400*/  F2FP.SATFINITE.E4M3.F32.PACK_AB_MERGE_C R0, R174, R175, RZ ;  /* 0x000000afae00723e */ /* 0x004fc400048070ff */
[----:B---3--:R-:W-:-:S03]  /*21410*/  F2FP.SATFINITE.E4M3.F32.PACK_AB_MERGE_C R3, R172, R173, RZ ;  /* 0x000000adac03723e */ /* 0x008fc600048070ff */
[----:B------:R2:W-:Y:S01]  /*21420*/  STL [R1+0x618], R0 ;  /* 0x0006180001007387 */ /* 0x0005e20000100800 */
[----:B----4-:R-:W-:-:S03]  /*21430*/  F2FP.SATFINITE.E4M3.F32.PACK_AB_MERGE_C R2, R170, R171, RZ ;  /* 0x000000abaa02723e */ /* 0x010fc600048070ff */
[----:B------:R3:W-:Y:S04]  /*21440*/  STL [R1+0x614], R3 ;  /* 0x0006140301007387 */ /* 0x0007e80000100800 */
[----:B------:R4:W-:Y:S01]  /*21450*/  STL [R1+0x60c], R2 ;  /* 0x00060c0201007387 */ /* 0x0009e20000100800 */
[----:B--2---:R-:W-:Y:S02]  /*21460*/  F2FP.SATFINITE.E4M3.F32.PACK_AB_MERGE_C R0, R168, R169, RZ ;  /* 0x000000a9a800723e */ /* 0x004fe400048070ff */
        /* <DEDUP_REMOVED lines=16> */
[----:B------:R-:W-:Y:S01]  /*21570*/  STL [R1+0x63c], R2 ;  /* 0x00063c0201007387 */ /* 0x000fe20000100800 */
[----:B--2---:R-:W-:-:S05]  /*21580*/  F2FP.SATFINITE.E4M3.F32.PACK_AB_MERGE_C R0, R22, R23, RZ ;  /* 0x000000171600723e */ /* 0x004fca00048070ff */
[----:B------:R-:W-:Y:S04]  /*21590*/  STL [R1+0x638], R0 ;  /* 0x0006380001007387 */ /* 0x000fe80000100800 */
[----:B------:R-:W3:Y:S04]  /*215a0*/  LDL.LU R200, [R1+0x490] ;  /* 0x0004900001c87983 */ /* 0x000ee80000300800 */
[----:B------:R-:W3:Y:S01]  /*215b0*/  LDL.LU R199, [R1+0x494] ;  /* 0x0004940001c77983 */ /* 0x000ee20000300800 */
[----:B------:R-:W-:Y:S02]  /*215c0*/  IMAD.MOV.U32 R198, RZ, RZ, R19 ;  /* 0x000000ffffc67224 */ /* 0x000fe400078e0013 */
[----:B------:R-:W-:Y:S01]  /*215d0*/  IMAD.MOV.U32 R197, RZ, RZ, R18 ;  /* 0x000000ffffc57224 */ /* 0x000fe200078e0012 */
[----:B------:R-:W2:Y:S04]  /*215e0*/  LDL.LU R204, [R1+0x480] ;  /* 0x0004800001cc7983 */ /* 0x000ea80000300800 */
[----:B------:R-:W2:Y:S04]  /*215f0*/  LDL.LU R203, [R1+0x484] ;  /* 0x0004840001cb7983 */ /* 0x000ea80000300800 */
[----:B------:R-:W4:Y:S04]  /*21600*/  LDL.LU R196, [R1+0x4a0] ;  /* 0x0004a00001c47983 */ /* 0x000f280000300800 */
        /* <DEDUP_REMOVED lines=48> */
[----:B------:R-:W4:Y:S01]  /*21910*/  LDL.LU R18, [R1+0x564] ;  /* 0x0005640001127983 */ /* 0x000f220000300800 */
[----:B------:R-:W-:-:S02]  /*21920*/  F2FP.SATFINITE.E4M3.F32.PACK_AB_MERGE_C R16, R201, R202, RZ ;  /* 0x000000cac910723e */ /* 0x000fc400048070ff */
[----:B------:R-:W-:Y:S02]  /*21930*/  F2FP.SATFINITE.E4M3.F32.PACK_AB_MERGE_C R13, R197, R198, RZ ;  /* 0x000000c6c50d723e */ /* 0x000fe400048070ff */
[----:B---3--:R-:W-:Y:S02]  /*21940*/  F2FP.SATFINITE.E4M3.F32.PACK_AB_MERGE_C R3, R199, R200, RZ ;  /* 0x000000c8c703723e */ /* 0x008fe400048070ff */
[----:B--2---:R-:W-:-:S05]  /*21950*/  F2FP.SATFINITE.E4M3.F32.PACK_AB_MERGE_C R15, R203, R204, RZ ;  /* 0x000000cccb0f723e */ /* 0x004fca00048070ff */
[----:B------:R-:W-:Y:S04]  /*21960*/  STL [R1+0x12a0], R15 ;  /* 0x0012a00f01007387 */ /* 0x000fe80000100800 */
[----:B------:R-:W-:Y:S04]  /*21970*/  STL [R1+0x12a4], R16 ;  /* 0x0012a41001007387 */ /* 0x000fe80000100800 */
[----:B------:R2:W-:Y:S01]  /*21980*/  STL [R1+0x12a8], R3 ;  /* 0x0012a80301007387 */ /* 0x0005e20000100800 */
[----:B----4-:R-:W-:-:S03]  /*21990*/  F2FP.SATFINITE.E4M3.F32.PACK_AB_MERGE_C R9, R193, R194, RZ ;  /* 0x000000c2c109723e */ /* 0x010fc600048070ff */
[----:B------:R-:W-:Y:S01]  /*219a0*/  STL [R1+0x12ac], R13 ;  /* 0x0012ac0d01007387 */ /* 0x000fe20000100800 */
[----:B--2---:R-:W-:Y:S02]  /*219b0*/  F2FP.SATFINITE.E4M3.F32.PACK_AB_MERGE_C R3, R195, R196, RZ ;  /* 0x000000c4c303723e */ /* 0x004fe400048070ff */
[----:B------:R-:W-:-:S03]  /*219c0*/  F2FP.SATFINITE.E4M3.F32.PACK_AB_MERGE_C R2, R191, R192, RZ ;  /* 0x000000c0bf02723e */ /* 0x000fc600048070ff */
[----:B------:R2:W-:Y:S01]  /*219d0*/  STL [R1+0x12b0], R3 ;  /* 0x0012b00301007387 */ /* 0x0005e20000100800 */
[----:B------:R-:W-:-:S03]  /*219e0*/  F2FP.SATFINITE.E4M3.F32.PACK_AB_MERGE_C R0, R188, R189, RZ ;  /* 0x000000bdbc00723e */ /* 0x000fc600048070ff */
[----:B------:R-:W-:Y:S04]  /*219f0*/  STL [R1+0x12b4], R9 ;  /* 0x0012b40901007387 */ /* 0x000fe80000100800 */
[----:B------:R3:W-:Y:S01]  /*21a00*/  STL [R1+0x490], R2 ;  /* 0x0004900201007387 */ /* 0x0007e20000100800 */
[----:B--2---:R-:W-:-:S03]  /*21a10*/  F2FP.SATFINITE.E4M3.F32.PACK_AB_MERGE_C R3, R186, R187, RZ ;  /* 0x000000bbba03723e */ /* 0x004fc600048070ff */
[----:B------:R2:W-:Y:S04]  /*21a20*/  STL [R1+0x494], R0 ;  /* 0x0004940001007387 */ /* 0x0005e80000100800 */
[----:B------:R4:W-:Y:S01]  /*21a30*/  STL [R1+0x48c], R3 ;  /* 0x00048c0301007387 */ /* 0x0009e20000100800 */
[----:B---3--:R-:W-:-:S05]  /*21a40*/  F2FP.SATFINITE.E4M3.F32.PACK_AB_MERGE_C R2, R184, R185, RZ ;  /* 0x000000b9b802723e */ /* 0x008fca00048070ff */
[----:B------:R3:W-:Y:S01]  /*21a50*/  STL [R1+0x488], R2 ;  /* 0x0004880201007387 */ /* 0x0007e20000100800 */
[----:B--2---:R-:W-:-:S05]  /*21a60*/  F2FP.SATFINITE.E4M3.F32.PACK_AB_MERGE_C R0, R182, R183, RZ ;  /* 0x000000b7b600723e */ /* 0x004fca00048070ff */
[----:B------:R2:W-:Y:S01]  /*21a70*/  STL [R1+0x480], R0 ;  /* 0x0004800001007387 */ /* 0x0005e20000100800 */
[----:B----4-:R-:W-:-:S05]  /*21a80*/  F2FP.SATFINITE.E4M3.F32.PACK_AB_MERGE_C R3, R180, R181, RZ ;  /* 0x000000b5b403723e */ /* 0x010fca00048070ff */
        /* <DEDUP_REMOVED lines=31> */
[----:B---3--:R-:W-:-:S03]  /*21c80*/  F2FP.SATFINITE.E4M3.F32.PACK_AB_MERGE_C R2, R20, R21, RZ ;  /* 0x000000151402723e */ /* 0x008fc600048070ff */
[----:B------:R-:W4:Y:S04]  /*21c90*/  LDL.LU R208, [R1+0x568] ;  /* 0x0005680001d07983 */ /* 0x000f280000300800 */
[----:B------:R3:W-:Y:S01]  /*21ca0*/  STL [R1+0x440], R2 ;  /* 0x0004400201007387 */ /* 0x0007e20000100800 */
[----:B--2---:R-:W-:-:S03]  /*21cb0*/  F2FP.SATFINITE.E4M3.F32.PACK_AB_MERGE_C R0, R18, R19, RZ ;  /* 0x000000131200723e */ /* 0x004fc600048070ff */
[----:B------:R-:W4:Y:S04]  /*21cc0*/  LDL.LU R207, [R1+0x56c] ;  /* 0x00056c0001cf7983 */ /* 0x000f280000300800 */
[----:B------:R2:W-:Y:S04]  /*21cd0*/  STL [R1+0x43c], R0 ;  /* 0x00043c0001007387 */ /* 0x0005e80000100800 */
[----:B------:R-:W3:Y:S04]  /*21ce0*/  LDL.LU R206, [R1+0x570] ;  /* 0x0005700001ce7983 */ /* 0x000ee80000300800 */
[----:B------:R-:W3:Y:S04]  /*21cf0*/  LDL.LU R205, [R1+0x574] ;  /* 0x0005740001cd7983 */ /* 0x000ee80000300800 */
[----:B------:R-:W2:Y:S04]  /*21d00*/  LDL.LU R204, [R1+0x578] ;  /* 0x0005780001cc7983 */ /* 0x000ea80000300800 */
        /* <DEDUP_REMOVED lines=25> */
[----:B------:R-:W0:Y:S04]  /*21ea0*/  LDL.LU R177, [R1+0x5e0] ;  /* 0x0005e00001b17983 */ /* 0x000e280000300800 */
[----:B------:R-:W0:Y:S04]  /*21eb0*/  LDL.LU R176, [R1+0x5e4] ;  /* 0x0005e40001b07983 */ /* 0x000e280000300800 */
        /* <DEDUP_REMOVED lines=29> */
[----:B------:R-:W2:Y:S01]  /*22090*/  LDL.LU R18, [R1+0x25c] ;  /* 0x00025c0001127983 */ /* 0x000ea20000300800 */
[----:B----4-:R-:W-:-:S05]  /*220a0*/  F2FP.SATFINITE.E4M3.F32.PACK_AB_MERGE_C R3, R207, R208, RZ ;  /* 0x000000d0cf03723e */ /* 0x010fca00048070ff */
[----:B------:R4:W-:Y:S01]  /*220b0*/  STL [R1+0x438], R3 ;  /* 0x0004380301007387 */ /* 0x0009e20000100800 */
[----:B---3--:R-:W-:-:S05]  /*220c0*/  F2FP.SATFINITE.E4M3.F32.PACK_AB_MERGE_C R2, R205, R206, RZ ;  /* 0x000000cecd02723e */ /* 0x008fca00048070ff */
[----:B------:R3:W-:Y:S01]  /*220d0*/  STL [R1+0x434], R2 ;  /* 0x0004340201007387 */ /* 0x0007e20000100800 */
[----:B--2---:R-:W-:-:S05]  /*220e0*/  F2FP.SATFINITE.E4M3.F32.PACK_AB_MERGE_C R0, R203, R204, RZ ;  /* 0x000000cccb00723e */ /* 0x004fca00048070ff */
[----:B------:R2:W-:Y:S01]  /*220f0*/  STL [R1+0x430], R0 ;  /* 0x0004300001007387 */ /* 0x0005e20000100800 */
[----:B----4-:R-:W-:Y:S02]  /*22100*/  F2FP.SATFINITE.E4M3.F32.PACK_AB_MERGE_C R3, R201, R202, RZ ;  /* 0x000000cac903723e */ /* 0x010fe400048070ff */
[----:B---3--:R-:W-:-:S03]  /*22110*/  F2FP.SATFINITE.E4M3.F32.PACK_AB_MERGE_C R2, R199, R200, RZ ;  /* 0x000000c8c702723e */ /* 0x008fc600048070ff */
[----:B------:R3:W-:Y:S04]  /*22120*/  STL [R1+0x42c], R3 ;  /* 0x00042c0301007387 */ /* 0x0007e80000100800 */
[----:B------:R4:W-:Y:S01]  /*22130*/  STL [R1+0x428], R2 ;  /* 0x0004280201007387 */ /* 0x0009e20000100800 */
[----:B--2---:R-:W-:-:S05]  /*22140*/  F2FP.SATFINITE.E4M3.F32.PACK_AB_MERGE_C R0, R197, R198, RZ ;  /* 0x000000c6c500723e */ /* 0x004fca00048070ff */
[----:B------:R2:W-:Y:S01]  /*22150*/  STL [R1+0x424], R0 ;  /* 0x0004240001007387 */ /* 0x0005e20000100800 */
[----:B---3--:R-:W-:Y:S02]  /*22160*/  F2FP.SATFINITE.E4M3.F32.PACK_AB_MERGE_C R3, R195, R196, RZ ;  /* 0x000000c4c303723e */ /* 0x008fe400048070ff */
[----:B----4-:R-:W-:-:S03]  /*22170*/  F2FP.SATFINITE.E4M3.F32.PACK_AB_MERGE_C R2, R193, R194, RZ ;  /* 0x000000c2c102723e */ /* 0x010fc600048070ff */
        /* <DEDUP_REMOVED lines=12> */
[----:B------:R-:W-:Y:S04]  /*22240*/  STL [R1+0x408], R3 ;  /* 0x0004080301007387 */ /* 0x000fe80000100800 */
[----:B------:R3:W-:Y:S01]  /*22250*/  STL [R1+0x404], R2 ;  /* 0x0004040201007387 */ /* 0x0007e20000100800 */
[----:B--2---:R-:W-:-:S05]  /*22260*/  F2FP.SATFINITE.E4M3.F32.PACK_AB_MERGE_C R0, R178, R179, RZ ;  /* 0x000000b3b200723e */ /* 0x004fca00048070ff */
[----:B------:R2:W-:Y:S04]  /*22270*/  STL [R1+0x400], R0 ;  /* 0x0004000001007387 */ /* 0x0005e80000100800 */
[----:B------:R-:W4:Y:S01]  /*22280*/  LDL.LU R100, [R1+0x260] ;  /* 0x0002600001647983 */ /* 0x000f220000300800 */
[----:B0-----:R-:W-:Y:S02]  /*22290*/  F2FP.SATFINITE.E4M3.F32.PACK_AB_MERGE_C R252, R176, R177, RZ ;  /* 0x000000b1b0fc723e */ /* 0x001fe400048070ff */
[----:B------:R-:W-:Y:S02]  /*222a0*/  F2FP.SATFINITE.E4M3.F32.PACK_AB_MERGE_C R251, R174, R175, RZ ;  /* 0x000000afaefb723e */ /* 0x000fe400048070ff */
[----:B------:R-:W-:Y:S02]  /*222b0*/  F2FP.SATFINITE.E4M3.F32.PACK_AB_MERGE_C R250, R172, R173, RZ ;  /* 0x000000adacfa723e */ /* 0x000fe400048070ff */
[----:B------:R-:W-:-:S02]  /*222c0*/  F2FP.SATFINITE.E4M3.F32.PACK_AB_MERGE_C R246, R170, R171, RZ ;  /* 0x000000abaaf6723e */ /* 0x000fc400048070ff */
[----:B---3--:R-:W-:-:S05]  /*222d0*/  F2FP.SATFINITE.E4M3.F32.PACK_AB_MERGE_C R2, R20, R21, RZ ;  /* 0x000000151402723e */ /* 0x008fca00048070ff */
        /* <DEDUP_REMOVED lines=8> */
[----:B------:R-:W0:Y:S04]  /*22360*/  LDL.LU R94, [R1+0x278] ;  /* 0x00027800015e7983 */ /* 0x000e280000300800 */
[----:B------:R-:W0:Y:S04]  /*22370*/  LDL.LU R93, [R1+0x27c] ;  /* 0x00027c00015d7983 */ /* 0x000e280000300800 */
[----:B------:R-:W3:Y:S04]  /*22380*/  LDL.LU R92, [R1+0x280] ;  /* 0x00028000015c7983 */ /* 0x000ee80000300800 */
[----:B------:R-:W3:Y:S04]  /*22390*/  LDL.LU R91, [R1+0x284] ;  /* 0x00028400015b7983 */ /* 0x000ee80000300800 */
[----:B------:R-:W2:Y:S04]  /*223a0*/  LDL.LU R90, [R1+0x288] ;  /* 0x00028800015a7983 */ /* 0x000ea80000300800 */
[----:B------:R-:W2:Y:S04]  /*223b0*/  LDL.LU R89, [R1+0x28c] ;  /* 0x00028c0001597983 */ /* 0x000ea80000300800 */
[----:B------:R-:W3:Y:S04]  /*223c0*/  LDL.LU R249, [R1+0x290] ;  /* 0x0002900001f97983 */ /* 0x000ee80000300800 */
[----:B------:R-:W3:Y:S04]  /*223d0*/  LDL.LU R248, [R1+0x294] ;  /* 0x0002940001f87983 */ /* 0x000ee80000300800 */
[----:B------:R-:W3:Y:S04]  /*223e0*/  LDL.LU R247, [R1+0x298] ;  /* 0x0002980001f77983 */ /* 0x000ee80000300800 */
[----:B------:R-:W3:Y:S04]  /*223f0*/  LDL.LU R245, [R1+0x29c] ;  /* 0x00029c0001f57983 */ /* 0x000ee80000300800 */
[----:B------:R-:W3:Y:S04]  /*22400*/  LDL.LU R243, [R1+0x2a0] ;  /* 0x0002a00001f37983 */ /* 0x000ee80000300800 */
[----:B------:R-:W3:Y:S04]  /*22410*/  LDL.LU R241, [R1+0x2a4] ;  /* 0x0002a40001f17983 */ /* 0x000ee80000300800 */
[----:B------:R-:W1:Y:S04]  /*22420*/  LDL.LU R239, [R1+0x2a8] ;  /* 0x0002a80001ef7983 */ /* 0x000e680000300800 */
[----:B------:R-:W1:Y:S04]  /*22430*/  LDL.LU R237, [R1+0x2ac] ;  /* 0x0002ac0001ed7983 */ /* 0x000e680000300800 */
[----:B------:R-:W3:Y:S04]  /*22440*/  LDL.LU R235, [R1+0x2b0] ;  /* 0x0002b00001eb7983 */ /* 0x000ee80000300800 */
        /* <DEDUP_REMOVED lines=54> */
[----:B------:R-:W3:Y:S01]  /*227b0*/  LDL.LU R174, [R1+0x38c] ;  /* 0x00038c0001ae7983 */ /* 0x000ee20000300800 */
[----:B------:R-:W-:-:S03]  /*227c0*/  F2FP.SATFINITE.E4M3.F32.PACK_AB_MERGE_C R244, R168, R169, RZ ;  /* 0x000000a9a8f4723e */ /* 0x000fc600048070ff */
        /* <DEDUP_REMOVED lines=37> */
[----:B----4-:R-:W-:-:S05]  /*22a20*/  F2FP.SATFINITE.E4M3.F32.PACK_AB_MERGE_C R9, R98, R100, RZ ;  /* 0x000000646209723e */ /* 0x010fca00048070ff */
[----:B------:R-:W-:Y:S01]  /*22a30*/  STL [R1+0x12b8], R9 ;  /* 0x0012b80901007387 */ /* 0x000fe20000100800 */
[----:B--2---:R-:W-:Y:S02]  /*22a40*/  F2FP.SATFINITE.E4M3.F32.PACK_AB_MERGE_C R12, R89, R90, RZ ;  /* 0x0000005a590c723e */ /* 0x004fe400048070ff */
[----:B---3--:R-:W-:Y:S02]  /*22a50*/  F2FP.SATFINITE.E4M3.F32.PACK_AB_MERGE_C R17, R91, R92, RZ ;  /* 0x0000005c5b11723e */ /* 0x008fe400048070ff */
[----:B------:R-:W-:Y:S02]  /*22a60*/  F2FP.SATFINITE.E4M3.F32.PACK_AB_MERGE_C R5, R223, R224, RZ ;  /* 0x000000e0df05723e */ /* 0x000fe400048070ff */
[----:B------:R-:W-:Y:S02]  /*22a70*/  F2FP.SATFINITE.E4M3.F32.PACK_AB_MERGE_C R224, R221, R222, RZ ;  /* 0x000000dedde0723e */ /* 0x000fe400048070ff */
[----:B------:R-:W-:Y:S02]  /*22a80*/  F2FP.SATFINITE.E4M3.F32.PACK_AB_MERGE_C R222, R219, R220, RZ ;  /* 0x000000dcdbde723e */ /* 0x000fe400048070ff */
[----:B0-----:R-:W-:-:S02]  /*22a90*/  F2FP.SATFINITE.E4M3.F32.PACK_AB_MERGE_C R2, R93, R94, RZ ;  /* 0x0000005e5d02723e */ /* 0x001fc400048070ff */
[----:B------:R-:W-:Y:S02]  /*22aa0*/  F2FP.SATFINITE.E4M3.F32.PACK_AB_MERGE_C R220, R217, R218, RZ ;  /* 0x000000dad9dc723e */ /* 0x000fe400048070ff */
[----:B------:R-:W-:Y:S02]  /*22ab0*/  F2FP.SATFINITE.E4M3.F32.PACK_AB_MERGE_C R15, R95, R96, RZ ;  /* 0x000000605f0f723e */ /* 0x000fe400048070ff */
[----:B------:R-:W-:Y:S02]  /*22ac0*/  F2FP.SATFINITE.E4M3.F32.PACK_AB_MERGE_C R6, R215, R216, RZ ;  /* 0x000000d8d706723e */ /* 0x000fe400048070ff */
[----:B------:R-:W-:Y:S02]  /*22ad0*/  F2FP.SATFINITE.E4M3.F32.PACK_AB_MERGE_C R218, R213, R214, RZ ;  /* 0x000000d6d5da723e */ /* 0x000fe400048070ff */
[----:B------:R-:W-:Y:S02]  /*22ae0*/  F2FP.SATFINITE.E4M3.F32.PACK_AB_MERGE_C R216, R211, R212, RZ ;  /* 0x000000d4d3d8723e */ /* 0x000fe400048070ff */
[----:B------:R-:W-:-:S02]  /*22af0*/  F2FP.SATFINITE.E4M3.F32.PACK_AB_MERGE_C R7, R207, R208, RZ ;  /* 0x000000d0cf07723e */ /* 0x000fc400048070ff */
        /* <DEDUP_REMOVED lines=8> */
[----:B------:R-:W-:-:S05]  /*22b80*/  F2FP.SATFINITE.E4M3.F32.PACK_AB_MERGE_C R0, R182, R183, RZ ;  /* 0x000000b7b600723e */ /* 0x000fca00048070ff */
[----:B------:R0:W-:Y:S01]  /*22b90*/  STL [R1+0xe90], R0 ;  /* 0x000e900001007387 */ /* 0x0001e20000100800 */
[----:B------:R-:W-:Y:S02]  /*22ba0*/  F2FP.SATFINITE.E4M3.F32.PACK_AB_MERGE_C R194, R180, R181, RZ ;  /* 0x000000b5b4c2723e */ /* 0x000fe400048070ff */
[----:B0-----:R-:W-:-:S05]  /*22bb0*/  F2FP.SATFINITE.E4M3.F32.PACK_AB_MERGE_C R0, R174, R175, RZ ;  /* 0x000000afae00723e */ /* 0x001fca00048070ff */
[----:B------:R0:W-:Y:S01]  /*22bc0*/  STL [R1+0xe84], R0 ;  /* 0x000e840001007387 */ /* 0x0001e20000100800 */
[----:B------:R-:W-:Y:S02]  /*22bd0*/  F2FP.SATFINITE.E4M3.F32.PACK_AB_MERGE_C R192, R178, R179, RZ ;  /* 0x000000b3b2c0723e */ /* 0x000fe400048070ff */
[----:B------:R-:W-:Y:S02]  /*22be0*/  F2FP.SATFINITE.E4M3.F32.PACK_AB_MERGE_C R200, R188, R189, RZ ;  /* 0x000000bdbcc8723e */ /* 0x000fe400048070ff */
        /* <DEDUP_REMOVED lines=11> */
[----:B------:R-:W-:Y:S02]  /*22ca0*/  F2FP.SATFINITE.E4M3.F32.PACK_AB_MERGE_C R187, R172, R173, RZ ;  /* 0x000000adacbb723e */ /* 0x000fe400048070ff */
[----:B------:R-:W-:-:S05]  /*22cb0*/  F2FP.SATFINITE.E4M3.F32.PACK_AB_MERGE_C R22, R22, R23, RZ ;  /* 0x000000171616723e */ /* 0x000fca00048070ff */
[----:B------:R2:W-:Y:S04]  /*22cc0*/  STL [R1+0xe94], R22 ;  /* 0x000e941601007387 */ /* 0x0005e80000100800 */
[----:B------:R-:W3:Y:S04]  /*22cd0*/  LDL.LU R89, [R1] ;  /* 0x0000000001597983 */ /* 0x000ee80000300800 */
[----:B------:R-:W3:Y:S01]  /*22ce0*/  LDL.LU R167, [R1+0x4] ;  /* 0x0000040001a77983 */ /* 0x000ee20000300800 */
[----:B0-----:R-:W-:-:S05]  /*22cf0*/  F2FP.SATFINITE.E4M3.F32.PACK_AB_MERGE_C R0, R18, R19, RZ ;  /* 0x000000131200723e */ /* 0x001fca00048070ff */
[----:B------:R0:W-:Y:S04]  /*22d00*/  STL [R1+0xe8c], R0 ;  /* 0x000e8c0001007387 */ /* 0x0001e80000100800 */
[----:B------:R-:W4:Y:S04]  /*22d10*/  LDL.LU R90, [R1+0x8] ;  /* 0x00000800015a7983 */ /* 0x000f280000300800 */
[----:B------:R-:W4:Y:S04]  /*22d20*/  LDL.LU R165, [R1+0xc] ;  /* 0x00000c0001a57983 */ /* 0x000f280000300800 */
[----:B------:R-:W4:Y:S04]  /*22d30*/  LDL.LU R91, [R1+0x10] ;  /* 0x00001000015b7983 */ /* 0x000f280000300800 */
[----:B------:R-:W4:Y:S04]  /*22d40*/  LDL.LU R163, [R1+0x14] ;  /* 0x0000140001a37983 */ /* 0x000f280000300800 */
[----:B------:R-:W4:Y:S04]  /*22d50*/  LDL.LU R92, [R1+0x18] ;  /* 0x00001800015c7983 */ /* 0x000f280000300800 */
[----:B------:R-:W4:Y:S04]  /*22d60*/  LDL.LU R161, [R1+0x1c] ;  /* 0x00001c0001a17983 */ /* 0x000f280000300800 */
[----:B------:R-:W4:Y:S01]  /*22d70*/  LDL.LU R93, [R1+0x20] ;  /* 0x00002000015d7983 */ /* 0x000f220000300800 */
[----:B------:R-:W-:-:S03]  /*22d80*/  F2FP.SATFINITE.E4M3.F32.PACK_AB_MERGE_C R196, R184, R185, RZ ;  /* 0x000000b9b8c4723e */ /* 0x000fc600048070ff */
        /* <DEDUP_REMOVED lines=24> */
[----:B--2---:R-:W2:Y:S04]  /*22f10*/  LDL.LU R22, [R1+0x6c] ;  /* 0x00006c0001167983 */ /* 0x004ea80000300800 */
        /* <DEDUP_REMOVED lines=69> */
[----:B------:R-:W-:-:S03]  /*23370*/  F2FP.SATFINITE.E4M3.F32.PACK_AB_MERGE_C R9, R225, R227, RZ ;  /* 0x000000e3e109723e */ /* 0x000fc600048070ff */
        /* <DEDUP_REMOVED lines=14> */
[----:B-1----:R-:W-:-:S03]  /*23460*/  F2FP.SATFINITE.E4M3.F32.PACK_AB_MERGE_C R4, R237, R239, RZ ;  /* 0x000000efed04723e */ /* 0x002fc600048070ff */
        /* <DEDUP_REMOVED lines=11> */
[----:B0-----:R-:W2:Y:S04]  /*23520*/  LDL.LU R0, [R1+0x1d8] ;  /* 0x0001d80001007983 */ /* 0x001ea80000300800 */
[----:B------:R-:W2:Y:S04]  /*23530*/  LDL.LU R243, [R1+0x1dc] ;  /* 0x0001dc0001f37983 */ /* 0x000ea80000300800 */
[----:B------:R-:W2:Y:S01]  /*23540*/  LDL.LU R148, [R1+0x1e0] ;  /* 0x0001e00001947983 */ /* 0x000ea20000300800 */
[----:B------:R-:W-:-:S03]  /*23550*/  F2FP.SATFINITE.E4M3.F32.PACK_AB_MERGE_C R10, R248, R249, RZ ;  /* 0x000000f9f80a723e */ /* 0x000fc600048070ff */
[----:B------:R-:W2:Y:S04]  /*23560*/  LDL.LU R245, [R1+0x1e4] ;  /* 0x0001e40001f57983 */ /* 0x000ea80000300800 */
[----:B------:R-:W2:Y:S04]  /*23570*/  LDL.LU R149, [R1+0x1e8] ;  /* 0x0001e80001957983 */ /* 0x000ea80000300800 */
[----:B------:R-:W2:Y:S01]  /*23580*/  LDL.LU R247, [R1+0x1ec] ;  /* 0x0001ec0001f77983 */ /* 0x000ea20000300800 */
[----:B---3--:R-:W-:-:S03]  /*23590*/  F2FP.SATFINITE.E4M3.F32.PACK_AB_MERGE_C R167, R167, R89, RZ ;  /* 0x00000059a7a7723e */ /* 0x008fc600048070ff */
[----:B------:R-:W3:Y:S01]  /*235a0*/  LDL.LU R151, [R1+0x1f0] ;  /* 0x0001f00001977983 */ /* 0x000ee20000300800 */
[----:B----4-:R-:W-:-:S03]  /*235b0*/  F2FP.SATFINITE.E4M3.F32.PACK_AB_MERGE_C R165, R165, R90, RZ ;  /* 0x0000005aa5a5723e */ /* 0x010fc600048070ff */
[----:B------:R-:W3:Y:S01]  /*235c0*/  LDL.LU R248, [R1+0x1f4] ;  /* 0x0001f40001f87983 */ /* 0x000ee20000300800 */
        /* <DEDUP_REMOVED lines=22> */
[----:B--2---:R-:W-:-:S03]  /*23730*/  F2FP.SATFINITE.E4M3.F32.PACK_AB_MERGE_C R22, R22, R102, RZ ;  /* 0x000000661616723e */ /* 0x004fc600048070ff */
[----:B------:R-:W2:Y:S01]  /*23740*/  LDL.LU R99, [R1+0x1394] ;  /* 0x0013940001637983 */ /* 0x000ea20000300800 */
[----:B------:R-:W-:-:S03]  /*23750*/  F2FP.SATFINITE.E4M3.F32.PACK_AB_MERGE_C R152, R152, R103, RZ ;  /* 0x000000679898723e */ /* 0x000fc600048070ff */
        /* <DEDUP_REMOVED lines=56> */
[----:B------:R-:W2:Y:S04]  /*23ae0*/  LDL.LU R127, [R1+0x1320] ;  /* 0x00132000017f7983 */ /* 0x000ea80000300800 */
[----:B------:R-:W2:Y:S04]  /*23af0*/  LDL.LU R128, [R1+0x131c] ;  /* 0x00131c0001807983 */ /* 0x000ea80000300800 */
[----:B------:R-:W2:Y:S04]  /*23b00*/  LDL.LU R129, [R1+0x1318] ;  /* 0x0013180001817983 */ /* 0x000ea80000300800 */
[----:B------:R-:W2:Y:S04]  /*23b10*/  LDL.LU R131, [R1+0x1314] ;  /* 0x0013140001837983 */ /* 0x000ea80000300800 */
[----:B------:R-:W2:Y:S01]  /*23b20*/  LDL.LU R130, [R1+0x1310] ;  /* 0x0013100001827983 */ /* 0x000ea20000300800 */
[----:B------:R-:W-:-:S02]  /*23b30*/  F2FP.SATFINITE.E4M3.F32.PACK_AB_MERGE_C R211, R211, R132, RZ ;  /* 0x00000084d3d3723e */ /* 0x000fc400048070ff */
[----:B------:R-:W-:Y:S01]  /*23b40*/  F2FP.SATFINITE.E4M3.F32.PACK_AB_MERGE_C R213, R213, R133, RZ ;  /* 0x00000085d5d5723e */ /* 0x000fe200048070ff */
[----:B------:R-:W2:Y:S01]  /*23b50*/  LDL.LU R132, [R1+0x130c] ;  /* 0x00130c0001847983 */ /* 0x000ea20000300800 */
[----:B------:R-:W-:Y:S02]  /*23b60*/  F2FP.SATFINITE.E4M3.F32.PACK_AB_MERGE_C R215, R215, R134, RZ ;  /* 0x00000086d7d7723e */ /* 0x000fe400048070ff */
[----:B------:R-:W-:Y:S01]  /*23b70*/  F2FP.SATFINITE.E4M3.F32.PACK_AB_MERGE_C R217, R217, R135, RZ ;  /* 0x00000087d9d9723e */ /* 0x000fe200048070ff */
[----:B------:R-:W2:Y:S01]  /*23b80*/  LDL.LU R133, [R1+0x1308] ;  /* 0x0013080001857983 */ /* 0x000ea20000300800 */
[----:B------:R-:W-:-:S03]  /*23b90*/  F2FP.SATFINITE.E4M3.F32.PACK_AB_MERGE_C R219, R219, R136, RZ ;  /* 0x00000088dbdb723e */ /* 0x000fc600048070ff */
[----:B------:R-:W2:Y:S01]  /*23ba0*/  LDL.LU R134, [R1+0x1304] ;  /* 0x0013040001867983 */ /* 0x000ea20000300800 */
[----:B------:R-:W-:-:S03]  /*23bb0*/  F2FP.SATFINITE.E4M3.F32.PACK_AB_MERGE_C R221, R221, R137, RZ ;  /* 0x00000089dddd723e */ /* 0x000fc600048070ff */
[----:B------:R-:W2:Y:S01]  /*23bc0*/  LDL.LU R135, [R1+0x1300] ;  /* 0x0013000001877983 */ /* 0x000ea20000300800 */
[----:B------:R-:W-:-:S03]  /*23bd0*/  F2FP.SATFINITE.E4M3.F32.PACK_AB_MERGE_C R223, R223, R139, RZ ;  /* 0x0000008bdfdf723e */ /* 0x000fc600048070ff */
[----:B------:R-:W2:Y:S04]  /*23be0*/  LDL.LU R136, [R1+0x12fc] ;  /* 0x0012fc0001887983 */ /* 0x000ea80000300800 */
[----:B------:R-:W2:Y:S01]  /*23bf0*/  LDL.LU R137, [R1+0x12f8] ;  /* 0x0012f80001897983 */ /* 0x000ea20000300800 */
[----:B------:R-:W-:-:S03]  /*23c00*/  F2FP.SATFINITE.E4M3.F32.PACK_AB_MERGE_C R225, R225, R138, RZ ;  /* 0x0000008ae1e1723e */ /* 0x000fc600048070ff */
[----:B------:R-:W2:Y:S04]  /*23c10*/  LDL.LU R139, [R1+0x12f4] ;  /* 0x0012f400018b7983 */ /* 0x000ea80000300800 */
        /* <DEDUP_REMOVED lines=23> */
[----:B---3--:R-:W-:-:S03]  /*23d90*/  F2FP.SATFINITE.E4M3.F32.PACK_AB_MERGE_C R248, R248, R151, RZ ;  /* 0x00000097f8f8723e */ /* 0x008fc600048070ff */
[----:B------:R-:W3:Y:S01]  /*23da0*/  LDL.LU R151, [R1+0x12c0] ;  /* 0x0012c00001977983 */ /* 0x000ee20000300800 */
[----:B----4-:R-:W-:-:S03]  /*23db0*/  F2FP.SATFINITE.E4M3.F32.PACK_AB_MERGE_C R249, R249, R150, RZ ;  /* 0x00000096f9f9723e */ /* 0x010fc600048070ff */
[----:B------:R-:W3:Y:S01]  /*23dc0*/  LDL.LU R150, [R1+0x12bc] ;  /* 0x0012bc0001967983 */ /* 0x000ee20000300800 */
[----:B--2---:R-:W-:-:S05]  /*23dd0*/  F2FP.SATFINITE.E4M3.F32.PACK_AB_MERGE_C R29, R115, R114, RZ ;  /* 0x00000072731d723e */ /* 0x004fca00048070ff */
[----:B------:R0:W-:Y:S02]  /*23de0*/  STL [R1+0xe74], R29 ;  /* 0x000e741d01007387 */ /* 0x0001e40000100800 */
[----:B0-----:R-:W-:-:S05]  /*23df0*/  F2FP.SATFINITE.E4M3.F32.PACK_AB_MERGE_C R29, R123, R122, RZ ;  /* 0x0000007a7b1d723e */ /* 0x001fca00048070ff */
[----:B------:R0:W-:Y:S02]  /*23e00*/  STL [R1+0xe6c], R29 ;  /* 0x000e6c1d01007387 */ /* 0x0001e40000100800 */
[----:B0-----:R-:W-:-:S05]  /*23e10*/  F2FP.SATFINITE.E4M3.F32.PACK_AB_MERGE_C R29, R131, R130, RZ ;  /* 0x00000082831d723e */ /* 0x001fca00048070ff */
[----:B------:R0:W-:Y:S04]  /*23e20*/  STL [R1+0xe48], R29 ;  /* 0x000e481d01007387 */ /* 0x0001e80000100800 */
[----:B------:R-:W2:Y:S04]  /*23e30*/  LDL.LU R39, [R1+0x404] ;  /* 0x0004040001277983 */ /* 0x000ea80000300800 */
[----:B------:R-:W4:Y:S01]  /*23e40*/  LDL.LU R37, [R1+0x400] ;  /* 0x0004000001257983 */ /* 0x000f220000300800 */
[----:B------:R-:W-:Y:S02]  /*23e50*/  LOP3.LUT R246, R246, 0xffff, RZ, 0xc0, !PT ;  /* 0x0000fffff6f67812 */ /* 0x000fe400078ec0ff */
[----:B------:R-:W-:-:S02]  /*23e60*/  LOP3.LUT R249, R249, 0xffff, RZ, 0xc0, !PT ;  /* 0x0000fffff9f97812 */ /* 0x000fc400078ec0ff */
[----:B0-----:R-:W-:-:S05]  /*23e70*/  F2FP.SATFINITE.E4M3.F32.PACK_AB_MERGE_C R29, R139, R138, RZ ;  /* 0x0000008a8b1d723e */ /* 0x001fca00048070ff */
[----:B------:R0:W-:Y:S01]  /*23e80*/  STL [R1+0xe7c], R29 ;  /* 0x000e7c1d01007387 */ /* 0x0001e20000100800 */
[----:B------:R-:W-:Y:S02]  /*23e90*/  LOP3.LUT R169, R169, 0xffff, RZ, 0xc0, !PT ;  /* 0x0000ffffa9a97812 */ /* 0x000fe400078ec0ff */
[----:B------:R-:W-:Y:S02]  /*23ea0*/  SHF.R.U32.HI R33, RZ, 0x8, R246 ;  /* 0x00000008ff217819 */ /* 0x000fe400000116f6 */
[--C-:B------:R-:W-:Y:S02]  /*23eb0*/  SHF.R.U32.HI R35, RZ, 0x8, R249.reuse ;  /* 0x00000008ff237819 */ /* 0x100fe400000116f9 */
[----:B------:R-:W-:Y:S02]  /*23ec0*/  LOP3.LUT R33, R33, 0xffff, RZ, 0xc0, !PT ;  /* 0x0000ffff21217812 */ /* 0x000fe400078ec0ff */
[----:B------:R-:W-:Y:S02]  /*23ed0*/  LOP3.LUT R35, R35, 0xffff, RZ, 0xc0, !PT ;  /* 0x0000ffff23237812 */ /* 0x000fe400078ec0ff */
[----:B------:R-:W-:-:S02]  /*23ee0*/  PRMT R43, R246, 0x3340, R249 ;  /* 0x00003340f62b7816 */ /* 0x000fc400000000f9 */
[----:B------:R-:W-:Y:S02]  /*23ef0*/  PRMT R35, R33, 0x3340, R35 ;  /* 0x0000334021237816 */ /* 0x000fe40000000023 */
[----:B------:R-:W-:-:S05]  /*23f00*/  F2FP.SATFINITE.E4M3.F32.PACK_AB_MERGE_C R31, R147, R146, RZ ;  /* 0x00000092931f723e */ /* 0x000fca00048070ff */
[----:B------:R3:W-:Y:S01]  /*23f10*/  STL [R1+0xe78], R31 ;  /* 0x000e781f01007387 */ /* 0x0007e20000100800 */
[----:B0-----:R-:W-:-:S05]  /*23f20*/  VIADD R29, R0, 0x3e ;  /* 0x0000003e001d7836 */ /* 0x001fca0000000000 */
[----:B------:R-:W-:Y:S01]  /*23f30*/  ISETP.GE.AND P2, PT, R29, UR5, PT ;  /* 0x000000051d007c0c */ /* 0x000fe2000bf46270 */
[----:B------:R-:W-:Y:S01]  /*23f40*/  VIADD R29, R0, 0x2 ;  /* 0x00000002001d7836 */ /* 0x000fe20000000000 */
[----:B------:R-:W-:Y:S01]  /*23f50*/  ULDC UR5, c[0x0][0x22c] ;  /* 0x00008b0000057ab9 */ /* 0x000fe20000000800 */
[----:B------:R-:W-:-:S04]  /*23f60*/  F2FP.SATFINITE.E4M3.F32.PACK_AB_MERGE_C R148, R149, R148, RZ ;  /* 0x000000949594723e */ /* 0x000fc800048070ff */
[----:B------:R-:W-:Y:S02]  /*23f70*/  LOP3.LUT R148, R148, 0xffff, RZ, 0xc0, !PT ;  /* 0x0000ffff94947812 */ /* 0x000fe400078ec0ff */
[----:B---3--:R-:W-:-:S05]  /*23f80*/  F2FP.SATFINITE.E4M3.F32.PACK_AB_MERGE_C R31, R151, R150, RZ ;  /* 0x00000096971f723e */ /* 0x008fca00048070ff */
[----:B------:R0:W-:Y:S01]  /*23f90*/  STL [R1+0xe70], R31 ;  /* 0x000e701f01007387 */ /* 0x0001e20000100800 */
[----:B------:R-:W-:Y:S02]  /*23fa0*/  ISETP.GE.AND P1, PT, R29, UR61, PT ;  /* 0x0000003d1d007c0c */ /* 0x000fe4000bf26270 */
[----:B------:R-:W-:Y:S01]  /*23fb0*/  SHF.R.U32.HI R29, RZ, 0x8, R169 ;  /* 0x00000008ff1d7819 */ /* 0x000fe200000116a9 */
[----:B0-----:R-:W-:-:S05]  /*23fc0*/  VIADD R31, R0, 0x3f ;  /* 0x0000003f001f7836 */ /* 0x001fca0000000000 */
[----:B------:R-:W-:Y:S02]  /*23fd0*/  ISETP.GE.AND P0, PT, R31, UR5, PT ;  /* 0x000000051f007c0c */ /* 0x000fe4000bf06270 */
[--C-:B------:R-:W-:Y:S01]  /*23fe0*/  PRMT R41, R169, 0x3340, R148.reuse ;  /* 0x00003340a9297816 */ /* 0x100fe20000000094 */
[----:B------:R-:W-:Y:S01]  /*23ff0*/  STL [R1+0x1258], R43 ;  /* 0x0012582b01007387 */ /* 0x000fe20000100800 */
[----:B------:R-:W-:Y:S01]  /*24000*/  SHF.R.U32.HI R31, RZ, 0x8, R148 ;  /* 0x00000008ff1f7819 */ /* 0x000fe20000011694 */
[----:B------:R-:W-:Y:S01]  /*24010*/  ULDC UR5, c[0x0][0x248] ;  /* 0x0000920000057ab9 */ /* 0x000fe20000000800 */
[----:B------:R-:W-:Y:S02]  /*24020*/  LOP3.LUT R29, R29, 0xffff, RZ, 0xc0, !PT ;  /* 0x0000ffff1d1d7812 */ /* 0x000fe400078ec0ff */
[----:B------:R-:W-:Y:S01]  /*24030*/  LOP3.LUT R31, R31, 0xffff, RZ, 0xc0, !PT ;  /* 0x0000ffff1f1f7812 */ /* 0x000fe200078ec0ff */
[----:B------:R0:W-:Y:S03]  /*24040*/  STL [R1+0x1254], R41 ;  /* 0x0012542901007387 */ /* 0x0001e60000100800 */
[----:B------:R-:W-:Y:S01]  /*24050*/  PRMT R33, R29, 0x3340, R31 ;  /* 0x000033401d217816 */ /* 0x000fe2000000001f */
[----:B------:R-:W-:Y:S04]  /*24060*/  STL [R1+0x1150], R35 ;  /* 0x0011502301007387 */ /* 0x000fe80000100800 */
[----:B------:R1:W-:Y:S01]  /*24070*/  STL [R1+0x1148], R33 ;  /* 0x0011482101007387 */ /* 0x0003e20000100800 */
[----:B------:R-:W-:-:S02]  /*24080*/  F2FP.SATFINITE.E4M3.F32.PACK_AB_MERGE_C R144, R145, R144, RZ ;  /* 0x000000909190723e */ /* 0x000fc400048070ff */
[----:B------:R-:W-:Y:S02]  /*24090*/  LOP3.LUT R251, R251, 0xffff, RZ, 0xc0, !PT ;  /* 0x0000fffffbfb7812 */ /* 0x000fe400078ec0ff */
[----:B------:R-:W-:Y:S02]  /*240a0*/  LOP3.LUT R247, R247, 0xffff, RZ, 0xc0, !PT ;  /* 0x0000fffff7f77812 */ /* 0x000fe400078ec0ff */
[----:B------:R-:W-:Y:S02]  /*240b0*/  LOP3.LUT R171, R171, 0xffff, RZ, 0xc0, !PT ;  /* 0x0000ffffabab7812 */ /* 0x000fe400078ec0ff */
[----:B------:R-:W-:Y:S02]  /*240c0*/  LOP3.LUT R144, R144, 0xffff, RZ, 0xc0, !PT ;  /* 0x0000ffff90907812 */ /* 0x000fe400078ec0ff */
[----:B------:R-:W-:Y:S02]  /*240d0*/  LOP3.LUT R241, R241, 0xffff, RZ, 0xc0, !PT ;  /* 0x0000fffff1f17812 */ /* 0x000fe400078ec0ff */
[----:B0-----:R-:W-:-:S02]  /*240e0*/  PRMT R41, R171, 0x3340, R144 ;  /* 0x00003340ab297816 */ /* 0x001fc40000000090 */
[----:B------:R-:W-:Y:S02]  /*240f0*/  LOP3.LUT R243, R243, 0xffff, RZ, 0xc0, !PT ;  /* 0x0000fffff3f37812 */ /* 0x000fe400078ec0ff */
[----:B-1----:R-:W-:Y:S02]  /*24100*/  SHF.R.U32.HI R33, RZ, 0x8, R251 ;  /* 0x00000008ff217819 */ /* 0x002fe400000116fb */
[----:B------:R-:W-:Y:S02]  /*24110*/  SHF.R.U32.HI R35, RZ, 0x8, R171 ;  /* 0x00000008ff237819 */ /* 0x000fe400000116ab */
[----:B------:R-:W-:Y:S02]  /*24120*/  SHF.R.U32.HI R144, RZ, 0x8, R144 ;  /* 0x00000008ff907819 */ /* 0x000fe40000011690 */
[----:B------:R-:W-:Y:S02]  /*24130*/  LOP3.LUT R33, R33, 0xffff, RZ, 0xc0, !PT ;  /* 0x0000ffff21217812 */ /* 0x000fe400078ec0ff */
[----:B------:R-:W-:-:S02]  /*24140*/  LOP3.LUT R35, R35, 0xffff, RZ, 0xc0, !PT ;  /* 0x0000ffff23237812 */ /* 0x000fc400078ec0ff */
[----:B------:R-:W-:-:S04]  /*24150*/  LOP3.LUT R144, R144, 0xffff, RZ, 0xc0, !PT ;  /* 0x0000ffff90907812 */ /* 0x000fc800078ec0ff */
[----:B------:R-:W-:Y:S02]  /*24160*/  PRMT R35, R35, 0x3340, R144 ;  /* 0x0000334023237816 */ /* 0x000fe40000000090 */
[----:B--2---:R-:W-:Y:S02]  /*24170*/  LOP3.LUT R29, R39, 0xffff, RZ, 0xc0, !PT ;  /* 0x0000ffff271d7812 */ /* 0x004fe400078ec0ff */
[----:B------:R-:W2:Y:S01]  /*24180*/  LDL.LU R39, [R1+0x408] ;  /* 0x0004080001277983 */ /* 0x000ea20000300800 */
[----:B----4-:R-:W-:Y:S02]  /*24190*/  LOP3.LUT R31, R37, 0xffff, RZ, 0xc0, !PT ;  /* 0x0000ffff251f7812 */ /* 0x010fe400078ec0ff */
[--C-:B------:R-:W-:Y:S02]  /*241a0*/  PRMT R37, R251, 0x3340, R247.reuse ;  /* 0x00003340fb257816 */ /* 0x100fe400000000f7 */
[----:B------:R-:W-:-:S03]  /*241b0*/  SHF.R.U32.HI R247, RZ, 0x8, R247 ;  /* 0x00000008fff77819 */ /* 0x000fc600000116f7 */
[----:B------:R0:W-:Y:S04]  /*241c0*/  STL [R1+0x11f4], R37 ;  /* 0x0011f42501007387 */ /* 0x0001e80000100800 */
[----:B------:R1:W-:Y:S01]  /*241d0*/  STL [R1+0x11f0], R41 ;  /* 0x0011f02901007387 */ /* 0x0003e20000100800 */
[----:B------:R-:W-:Y:S02]  /*241e0*/  LOP3.LUT R247, R247, 0xffff, RZ, 0xc0, !PT ;  /* 0x0000fffff7f77812 */ /* 0x000fe400078ec0ff */
[----:B0-----:R-:W-:Y:S02]  /*241f0*/  SHF.R.U32.HI R37, RZ, 0x8, R29 ;  /* 0x00000008ff257819 */ /* 0x001fe4000001161d */
[----:B-1----:R-:W-:Y:S02]  /*24200*/  PRMT R41, R29, 0x3340, R241 ;  /* 0x000033401d297816 */ /* 0x002fe400000000f1 */
[----:B------:R-:W-:-:S02]  /*24210*/  SHF.R.U32.HI R29, RZ, 0x8, R31 ;  /* 0x00000008ff1d7819 */ /* 0x000fc4000001161f */
[----:B------:R-:W-:Y:S02]  /*24220*/  SHF.R.U32.HI R241, RZ, 0x8, R241 ;  /* 0x00000008fff17819 */ /* 0x000fe400000116f1 */
[----:B------:R-:W-:Y:S01]  /*24230*/  PRMT R31, R31, 0x3340, R243 ;  /* 0x000033401f1f7816 */ /* 0x000fe200000000f3 */
[----:B------:R-:W-:Y:S01]  /*24240*/  STL [R1+0x11ec], R41 ;  /* 0x0011ec2901007387 */ /* 0x000fe20000100800 */
[----:B------:R-:W-:Y:S02]  /*24250*/  LOP3.LUT R37, R37, 0xffff, RZ, 0xc0, !PT ;  /* 0x0000ffff25257812 */ /* 0x000fe400078ec0ff */
[----:B------:R-:W-:Y:S01]  /*24260*/  LOP3.LUT R241, R241, 0xffff, RZ, 0xc0, !PT ;  /* 0x0000fffff1f17812 */ /* 0x000fe200078ec0ff */
[----:B------:R0:W-:Y:S02]  /*24270*/  STL [R1+0x1250], R31 ;  /* 0x0012501f01007387 */ /* 0x0001e40000100800 */
[----:B0-----:R-:W-:Y:S02]  /*24280*/  PRMT R31, R33, 0x3340, R247 ;  /* 0x00003340211f7816 */ /* 0x001fe400000000f7 */
[----:B------:R-:W-:-:S03]  /*24290*/  PRMT R33, R37, 0x3340, R241 ;  /* 0x0000334025217816 */ /* 0x000fc600000000f1 */
[----:B------:R0:W-:Y:S04]  /*242a0*/  STL [R1+0xfb8], R31 ;  /* 0x000fb81f01007387 */ /* 0x0001e80000100800 */
[----:B------:R1:W-:Y:S04]  /*242b0*/  STL [R1+0xfb4], R35 ;  /* 0x000fb42301007387 */ /* 0x0003e80000100800 */
[----:B------:R-:W-:Y:S04]  /*242c0*/  STL [R1+0xfb0], R33 ;  /* 0x000fb02101007387 */ /* 0x000fe80000100800 */
[----:B------:R-:W3:Y:S01]  /*242d0*/  LDL.LU R41, [R1+0x414] ;  /* 0x0004140001297983 */ /* 0x000ee20000300800 */
[----:B------:R-:W-:-:S02]  /*242e0*/  SHF.R.U32.HI R243, RZ, 0x8, R243 ;  /* 0x00000008fff37819 */ /* 0x000fc400000116f3 */
[----:B------:R-:W-:Y:S02]  /*242f0*/  LOP3.LUT R29, R29, 0xffff, RZ, 0xc0, !PT ;  /* 0x0000ffff1d1d7812 */ /* 0x000fe400078ec0ff */
[----:B------:R-:W-:-:S04]  /*24300*/  LOP3.LUT R243, R243, 0xffff, RZ, 0xc0, !PT ;  /* 0x0000fffff3f37812 */ /* 0x000fc800078ec0ff */
[----:B0-----:R-:W-:Y:S02]  /*24310*/  PRMT R31, R29, 0x3340, R243 ;  /* 0x000033401d1f7816 */ /* 0x001fe400000000f3 */
[----:B------:R-:W-:-:S03]  /*24320*/  F2FP.SATFINITE.E4M3.F32.PACK_AB_MERGE_C R140, R141, R140, RZ ;  /* 0x0000008c8d8c723e */ /* 0x000fc600048070ff */
[----:B------:R0:W-:Y:S01]  /*24330*/  STL [R1+0x10f8], R31 ;  /* 0x0010f81f01007387 */ /* 0x0001e20000100800 */
[----:B------:R-:W-:Y:S02]  /*24340*/  LOP3.LUT R175, R175, 0xffff, RZ, 0xc0, !PT ;  /* 0x0000ffffafaf7812 */ /* 0x000fe400078ec0ff */
[----:B------:R-:W-:Y:S02]  /*24350*/  LOP3.LUT R140, R140, 0xffff, RZ, 0xc0, !PT ;  /* 0x0000ffff8c8c7812 */ /* 0x000fe400078ec0ff */
[----:B------:R-:W-:Y:S02]  /*24360*/  F2FP.SATFINITE.E4M3.F32.PACK_AB_MERGE_C R136, R137, R136, RZ ;  /* 0x000000888988723e */ /* 0x000fe400048070ff */
[----:B-1----:R-:W-:Y:S02]  /*24370*/  PRMT R35, R175, 0x3340, R140 ;  /* 0x00003340af237816 */ /* 0x002fe4000000008c */
[----:B------:R-:W-:Y:S02]  /*24380*/  LOP3.LUT R239, R239, 0xffff, RZ, 0xc0, !PT ;  /* 0x0000ffffefef7812 */ /* 0x000fe400078ec0ff */
[----:B------:R-:W-:-:S02]  /*24390*/  LOP3.LUT R177, R177, 0xffff, RZ, 0xc0, !PT ;  /* 0x0000ffffb1b17812 */ /* 0x000fc400078ec0ff */
[----:B------:R-:W-:Y:S02]  /*243a0*/  LOP3.LUT R136, R136, 0xffff, RZ, 0xc0, !PT ;  /* 0x0000ffff88887812 */ /* 0x000fe400078ec0ff */
[----:B------:R-:W-:Y:S02]  /*243b0*/  LOP3.LUT R250, R250, 0xffff, RZ, 0xc0, !PT ;  /* 0x0000fffffafa7812 */ /* 0x000fe400078ec0ff */
[----:B------:R-:W-:Y:S02]  /*243c0*/  PRMT R37, R177, 0x3340, R136 ;  /* 0x00003340b1257816 */ /* 0x000fe40000000088 */
[----:B------:R-:W-:Y:S02]  /*243d0*/  LOP3.LUT R248, R248, 0xffff, RZ, 0xc0, !PT ;  /* 0x0000fffff8f87812 */ /* 0x000fe400078ec0ff */
[----:B0-----:R-:W-:Y:S02]  /*243e0*/  SHF.R.U32.HI R31, RZ, 0x8, R175 ;  /* 0x00000008ff1f7819 */ /* 0x001fe400000116af */
[----:B------:R-:W-:-:S02]  /*243f0*/  SHF.R.U32.HI R140, RZ, 0x8, R140 ;  /* 0x00000008ff8c7819 */ /* 0x000fc4000001168c */
[----:B------:R-:W-:Y:S02]  /*24400*/  SHF.R.U32.HI R136, RZ, 0x8, R136 ;  /* 0x00000008ff887819 */ /* 0x000fe40000011688 */
[----:B------:R-:W-:Y:S02]  /*24410*/  LOP3.LUT R31, R31, 0xffff, RZ, 0xc0, !PT ;  /* 0x0000ffff1f1f7812 */ /* 0x000fe400078ec0ff */
[----:B------:R-:W-:Y:S02]  /*24420*/  LOP3.LUT R140, R140, 0xffff, RZ, 0xc0, !PT ;  /* 0x0000ffff8c8c7812 */ /* 0x000fe400078ec0ff */
[----:B------:R-:W-:Y:S02]  /*24430*/  LOP3.LUT R136, R136, 0xffff, RZ, 0xc0, !PT ;  /* 0x0000ffff88887812 */ /* 0x000fe400078ec0ff */
[----:B------:R-:W-:Y:S02]  /*24440*/  PRMT R43, R31, 0x3340, R140 ;  /* 0x000033401f2b7816 */ /* 0x000fe4000000008c */
[----:B--2---:R-:W-:-:S02]  /*24450*/  LOP3.LUT R29, R39, 0xffff, RZ, 0xc0, !PT ;  /* 0x0000ffff271d7812 */ /* 0x004fc400078ec0ff */
[----:B------:R-:W2:Y:S04]  /*24460*/  LDL.LU R39, [R1+0x40c] ;  /* 0x00040c0001277983 */ /* 0x000ea80000300800 */
[----:B------:R0:W-:Y:S01]  /*24470*/  STL [R1+0x1248], R35 ;  /* 0x0012482301007387 */ /* 0x0001e20000100800 */
[----:B------:R-:W-:Y:S02]  /*24480*/  SHF.R.U32.HI R33, RZ, 0x8, R29 ;  /* 0x00000008ff217819 */ /* 0x000fe4000001161d */
[--C-:B0-----:R-:W-:Y:S02]  /*24490*/  PRMT R35, R29, 0x3340, R239.reuse ;  /* 0x000033401d237816 */ /* 0x101fe400000000ef */
[----:B------:R-:W-:-:S03]  /*244a0*/  SHF.R.U32.HI R239, RZ, 0x8, R239 ;  /* 0x00000008ffef7819 */ /* 0x000fc600000116ef */
[----:B------:R0:W-:Y:S01]  /*244b0*/  STL [R1+0x11e0], R35 ;  /* 0x0011e02301007387 */ /* 0x0001e20000100800 */
[----:B------:R-:W-:-:S03]  /*244c0*/  SHF.R.U32.HI R29, RZ, 0x8, R177 ;  /* 0x00000008ff1d7819 */ /* 0x000fc600000116b1 */
[----:B------:R1:W-:Y:S01]  /*244d0*/  STL [R1+0x11d0], R37 ;  /* 0x0011d02501007387 */ /* 0x0003e20000100800 */
[----:B------:R-:W-:Y:S02]  /*244e0*/  LOP3.LUT R33, R33, 0xffff, RZ, 0xc0, !PT ;  /* 0x0000ffff21217812 */ /* 0x000fe400078ec0ff */
[----:B------:R-:W-:Y:S02]  /*244f0*/  LOP3.LUT R239, R239, 0xffff, RZ, 0xc0, !PT ;  /* 0x0000ffffefef7812 */ /* 0x000fe400078ec0ff */
[----:B0-----:R-:W-:Y:S02]  /*24500*/  SHF.R.U32.HI R35, RZ, 0x8, R250 ;  /* 0x00000008ff237819 */ /* 0x001fe400000116fa */
[--C-:B-1----:R-:W-:Y:S02]  /*24510*/  PRMT R37, R250, 0x3340, R248.reuse ;  /* 0x00003340fa257816 */ /* 0x102fe400000000f8 */
[----:B------:R-:W-:Y:S02]  /*24520*/  SHF.R.U32.HI R248, RZ, 0x8, R248 ;  /* 0x00000008fff87819 */ /* 0x000fe400000116f8 */
[----:B------:R-:W-:Y:S01]  /*24530*/  LOP3.LUT R29, R29, 0xffff, RZ, 0xc0, !PT ;  /* 0x0000ffff1d1d7812 */ /* 0x000fe200078ec0ff */
[----:B------:R0:W-:Y:S01]  /*24540*/  STL [R1+0x124c], R37 ;  /* 0x00124c2501007387 */ /* 0x0001e20000100800 */
[----:B------:R-:W-:-:S02]  /*24550*/  LOP3.LUT R35, R35, 0xffff, RZ, 0xc0, !PT ;  /* 0x0000ffff23237812 */ /* 0x000fc400078ec0ff */
[----:B------:R-:W-:Y:S02]  /*24560*/  LOP3.LUT R248, R248, 0xffff, RZ, 0xc0, !PT ;  /* 0x0000fffff8f87812 */ /* 0x000fe400078ec0ff */
[----:B------:R-:W-:Y:S01]  /*24570*/  PRMT R31, R29, 0x3340, R136 ;  /* 0x000033401d1f7816 */ /* 0x000fe20000000088 */
[----:B------:R-:W-:Y:S01]  /*24580*/  STL [R1+0x10c4], R43 ;  /* 0x0010c42b01007387 */ /* 0x000fe20000100800 */
[----:B0-----:R-:W-:Y:S02]  /*24590*/  PRMT R37, R33, 0x3340, R239 ;  /* 0x0000334021257816 */ /* 0x001fe400000000ef */
[----:B------:R-:W-:-:S03]  /*245a0*/  PRMT R33, R35, 0x3340, R248 ;  /* 0x0000334023217816 */ /* 0x000fc600000000f8 */
[----:B------:R0:W-:Y:S04]  /*245b0*/  STL [R1+0xf9c], R37 ;  /* 0x000f9c2501007387 */ /* 0x0001e80000100800 */
[----:B------:R-:W-:Y:S01]  /*245c0*/  STL [R1+0xf94], R31 ;  /* 0x000f941f01007387 */ /* 0x000fe20000100800 */
[----:B---3--:R-:W-:-:S03]  /*245d0*/  LOP3.LUT R29, R41, 0xffff, RZ, 0xc0, !PT ;  /* 0x0000ffff291d7812 */ /* 0x008fc600078ec0ff */
[----:B------:R1:W-:Y:S04]  /*245e0*/  STL [R1+0x10cc], R33 ;  /* 0x0010cc2101007387 */ /* 0x0003e80000100800 */
[----:B------:R-:W3:Y:S01]  /*245f0*/  LDL.LU R41, [R1+0x41c] ;  /* 0x00041c0001297983 */ /* 0x000ee20000300800 */
[----:B------:R-:W-:Y:S02]  /*24600*/  F2FP.SATFINITE.E4M3.F32.PACK_AB_MERGE_C R142, R143, R142, RZ ;  /* 0x0000008e8f8e723e */ /* 0x000fe400048070ff */
[----:B------:R-:W-:Y:S02]  /*24610*/  LOP3.LUT R252, R252, 0xffff, RZ, 0xc0, !PT ;  /* 0x0000fffffcfc7812 */ /* 0x000fe400078ec0ff */
[----:B------:R-:W-:Y:S02]  /*24620*/  LOP3.LUT R245, R245, 0xffff, RZ, 0xc0, !PT ;  /* 0x0000fffff5f57812 */ /* 0x000fe400078ec0ff */
[----:B------:R-:W-:-:S02]  /*24630*/  LOP3.LUT R173, R173, 0xffff, RZ, 0xc0, !PT ;  /* 0x0000ffffadad7812 */ /* 0x000fc400078ec0ff */
[----:B------:R-:W-:Y:S02]  /*24640*/  LOP3.LUT R142, R142, 0xffff, RZ, 0xc0, !PT ;  /* 0x0000ffff8e8e7812 */ /* 0x000fe400078ec0ff */
[--C-:B0-----:R-:W-:Y:S02]  /*24650*/  PRMT R37, R252, 0x3340, R245.reuse ;  /* 0x00003340fc257816 */ /* 0x101fe400000000f5 */
[----:B------:R-:W-:Y:S02]  /*24660*/  PRMT R43, R173, 0x3340, R142 ;  /* 0x00003340ad2b7816 */ /* 0x000fe4000000008e */
[----:B------:R-:W-:Y:S02]  /*24670*/  LOP3.LUT R237, R237, 0xffff, RZ, 0xc0, !PT ;  /* 0x0000ffffeded7812 */ /* 0x000fe400078ec0ff */
[----:B-1----:R-:W-:Y:S02]  /*24680*/  SHF.R.U32.HI R33, RZ, 0x8, R252 ;  /* 0x00000008ff217819 */ /* 0x002fe400000116fc */
[----:B------:R-:W-:-:S02]  /*24690*/  SHF.R.U32.HI R245, RZ, 0x8, R245 ;  /* 0x00000008fff57819 */ /* 0x000fc400000116f5 */
[----:B------:R-:W-:Y:S02]  /*246a0*/  LOP3.LUT R233, R233, 0xffff, RZ, 0xc0, !PT ;  /* 0x0000ffffe9e97812 */ /* 0x000fe400078ec0ff */
[----:B------:R-:W-:Y:S02]  /*246b0*/  SHF.R.U32.HI R35, RZ, 0x8, R173 ;  /* 0x00000008ff237819 */ /* 0x000fe400000116ad */
[----:B------:R-:W-:Y:S02]  /*246c0*/  SHF.R.U32.HI R142, RZ, 0x8, R142 ;  /* 0x00000008ff8e7819 */ /* 0x000fe4000001168e */
[----:B------:R-:W-:Y:S02]  /*246d0*/  LOP3.LUT R33, R33, 0xffff, RZ, 0xc0, !PT ;  /* 0x0000ffff21217812 */ /* 0x000fe400078ec0ff */
[----:B------:R-:W-:Y:S02]  /*246e0*/  LOP3.LUT R245, R245, 0xffff, RZ, 0xc0, !PT ;  /* 0x0000fffff5f57812 */ /* 0x000fe400078ec0ff */
[----:B------:R-:W-:-:S02]  /*246f0*/  LOP3.LUT R35, R35, 0xffff, RZ, 0xc0, !PT ;  /* 0x0000ffff23237812 */ /* 0x000fc400078ec0ff */
[----:B------:R-:W-:Y:S02]  /*24700*/  LOP3.LUT R142, R142, 0xffff, RZ, 0xc0, !PT ;  /* 0x0000ffff8e8e7812 */ /* 0x000fe400078ec0ff */
[----:B------:R-:W-:Y:S02]  /*24710*/  PRMT R33, R33, 0x3340, R245 ;  /* 0x0000334021217816 */ /* 0x000fe400000000f5 */
[----:B--2---:R-:W-:Y:S02]  /*24720*/  LOP3.LUT R31, R39, 0xffff, RZ, 0xc0, !PT ;  /* 0x0000ffff271f7812 */ /* 0x004fe400078ec0ff */
[----:B------:R-:W2:Y:S04]  /*24730*/  LDL.LU R39, [R1+0x410] ;  /* 0x0004100001277983 */ /* 0x000ea80000300800 */
[----:B------:R0:W-:Y:S04]  /*24740*/  STL [R1+0x1244], R37 ;  /* 0x0012442501007387 */ /* 0x0001e80000100800 */
[----:B------:R1:W-:Y:S01]  /*24750*/  STL [R1+0x1240], R43 ;  /* 0x0012402b01007387 */ /* 0x0003e20000100800 */
[----:B0-----:R-:W-:-:S02]  /*24760*/  SHF.R.U32.HI R37, RZ, 0x8, R31 ;  /* 0x00000008ff257819 */ /* 0x001fc4000001161f */
[----:B-1----:R-:W-:Y:S02]  /*24770*/  PRMT R43, R31, 0x3340, R237 ;  /* 0x000033401f2b7816 */ /* 0x002fe400000000ed */
[----:B------:R-:W-:Y:S02]  /*24780*/  SHF.R.U32.HI R31, RZ, 0x8, R29 ;  /* 0x00000008ff1f7819 */ /* 0x000fe4000001161d */
[----:B------:R-:W-:Y:S02]  /*24790*/  SHF.R.U32.HI R237, RZ, 0x8, R237 ;  /* 0x00000008ffed7819 */ /* 0x000fe400000116ed */
[--C-:B------:R-:W-:Y:S02]  /*247a0*/  PRMT R29, R29, 0x3340, R233.reuse ;  /* 0x000033401d1d7816 */ /* 0x100fe400000000e9 */
[----:B------:R-:W-:Y:S01]  /*247b0*/  SHF.R.U32.HI R233, RZ, 0x8, R233 ;  /* 0x00000008ffe97819 */ /* 0x000fe200000116e9 */
[----:B------:R-:W-:Y:S01]  /*247c0*/  STL [R1+0x11b0], R43 ;  /* 0x0011b02b01007387 */ /* 0x000fe20000100800 */
[----:B------:R-:W-:-:S02]  /*247d0*/  LOP3.LUT R37, R37, 0xffff, RZ, 0xc0, !PT ;  /* 0x0000ffff25257812 */ /* 0x000fc400078ec0ff */
[----:B------:R-:W-:Y:S01]  /*247e0*/  LOP3.LUT R237, R237, 0xffff, RZ, 0xc0, !PT ;  /* 0x0000ffffeded7812 */ /* 0x000fe200078ec0ff */
[----:B------:R0:W-:Y:S01]  /*247f0*/  STL [R1+0x123c], R29 ;  /* 0x00123c1d01007387 */ /* 0x0001e20000100800 */
[----:B------:R-:W-:Y:S02]  /*24800*/  LOP3.LUT R31, R31, 0xffff, RZ, 0xc0, !PT ;  /* 0x0000ffff1f1f7812 */ /* 0x000fe400078ec0ff */
[----:B------:R-:W-:Y:S01]  /*24810*/  LOP3.LUT R233, R233, 0xffff, RZ, 0xc0, !PT ;  /* 0x0000ffffe9e97812 */ /* 0x000fe200078ec0ff */
[----:B------:R1:W-:Y:S01]  /*24820*/  STL [R1+0x10a8], R33 ;  /* 0x0010a82101007387 */ /* 0x0003e20000100800 */
[----:B0-----:R-:W-:Y:S02]  /*24830*/  PRMT R29, R35, 0x3340, R142 ;  /* 0x00003340231d7816 */ /* 0x001fe4000000008e */
[----:B------:R-:W-:Y:S02]  /*24840*/  PRMT R35, R37, 0x3340, R237 ;  /* 0x0000334025237816 */ /* 0x000fe400000000ed */
[----:B-1----:R-:W-:Y:S01]  /*24850*/  PRMT R33, R31, 0x3340, R233 ;  /* 0x000033401f217816 */ /* 0x002fe200000000e9 */
[----:B------:R3:W-:Y:S04]  /*24860*/  STL [R1+0x10a0], R29 ;  /* 0x0010a01d01007387 */ /* 0x0007e80000100800 */
[----:B------:R0:W-:Y:S04]  /*24870*/  STL [R1+0xf88], R35 ;  /* 0x000f882301007387 */ /* 0x0001e80000100800 */
[----:B------:R1:W-:Y:S04]  /*24880*/  STL [R1+0x108c], R33 ;  /* 0x00108c2101007387 */ /* 0x0003e80000100800 */
[----:B------:R-:W4:Y:S01]  /*24890*/  LDL.LU R43, [R1+0x424] ;  /* 0x00042400012b7983 */ /* 0x000f220000300800 */
[----:B---3--:R-:W-:-:S03]  /*248a0*/  LOP3.LUT R29, R41, 0xffff, RZ, 0xc0, !PT ;  /* 0x0000ffff291d7812 */ /* 0x008fc600078ec0ff */
[----:B------:R-:W3:Y:S01]  /*248b0*/  LDL.LU R41, [R1+0x420] ;  /* 0x0004200001297983 */ /* 0x000ee20000300800 */
[----:B------:R-:W-:Y:S02]  /*248c0*/  F2FP.SATFINITE.E4M3.F32.PACK_AB_MERGE_C R132, R133, R132, RZ ;  /* 0x000000848584723e */ /* 0x000fe400048070ff */
[----:B------:R-:W-:Y:S02]  /*248d0*/  LOP3.LUT R235, R235, 0xffff, RZ, 0xc0, !PT ;  /* 0x0000ffffebeb7812 */ /* 0x000fe400078ec0ff */
[----:B------:R-:W-:Y:S02]  /*248e0*/  LOP3.LUT R181, R181, 0xffff, RZ, 0xc0, !PT ;  /* 0x0000ffffb5b57812 */ /* 0x000fe400078ec0ff */
[----:B------:R-:W-:Y:S02]  /*248f0*/  LOP3.LUT R132, R132, 0xffff, RZ, 0xc0, !PT ;  /* 0x0000ffff84847812 */ /* 0x000fe400078ec0ff */
[----:B------:R-:W-:Y:S02]  /*24900*/  LOP3.LUT R229, R229, 0xffff, RZ, 0xc0, !PT ;  /* 0x0000ffffe5e57812 */ /* 0x000fe400078ec0ff */
[----:B------:R-:W-:-:S02]  /*24910*/  PRMT R37, R181, 0x3340, R132 ;  /* 0x00003340b5257816 */ /* 0x000fc40000000084 */
[----:B------:R-:W-:Y:S02]  /*24920*/  F2FP.SATFINITE.E4M3.F32.PACK_AB_MERGE_C R134, R135, R134, RZ ;  /* 0x000000868786723e */ /* 0x000fe400048070ff */
[----:B------:R-:W-:Y:S02]  /*24930*/  LOP3.LUT R179, R179, 0xffff, RZ, 0xc0, !PT ;  /* 0x0000ffffb3b37812 */ /* 0x000fe400078ec0ff */
[----:B------:R-:W-:Y:S02]  /*24940*/  LOP3.LUT R134, R134, 0xffff, RZ, 0xc0, !PT ;  /* 0x0000ffff86867812 */ /* 0x000fe400078ec0ff */
[----:B------:R-:W-:-:S04]  /*24950*/  SHF.R.U32.HI R132, RZ, 0x8, R132 ;  /* 0x00000008ff847819 */ /* 0x000fc80000011684 */
[----:B------:R-:W-:Y:S02]  /*24960*/  LOP3.LUT R132, R132, 0xffff, RZ, 0xc0, !PT ;  /* 0x0000ffff84847812 */ /* 0x000fe400078ec0ff */
[----:B--2---:R-:W-:Y:S02]  /*24970*/  LOP3.LUT R31, R39, 0xffff, RZ, 0xc0, !PT ;  /* 0x0000ffff271f7812 */ /* 0x004fe400078ec0ff */
[----:B------:R-:W2:Y:S02]  /*24980*/  LDL.LU R39, [R1+0x418] ;  /* 0x0004180001277983 */ /* 0x000ea40000300800 */
[----:B0-----:R-:W-:-:S05]  /*24990*/  PRMT R35, R31, 0x3340, R235 ;  /* 0x000033401f237816 */ /* 0x001fca00000000eb */
[----:B------:R-:W-:Y:S01]  /*249a0*/  STL [R1+0x1238], R35 ;  /* 0x0012382301007387 */ /* 0x000fe20000100800 */
[----:B-1----:R-:W-:-:S03]  /*249b0*/  SHF.R.U32.HI R33, RZ, 0x8, R31 ;  /* 0x00000008ff217819 */ /* 0x002fc6000001161f */
[----:B------:R0:W-:Y:S01]  /*249c0*/  STL [R1+0x1234], R37 ;  /* 0x0012342501007387 */ /* 0x0001e20000100800 */
[----:B------:R-:W-:Y:S02]  /*249d0*/  SHF.R.U32.HI R235, RZ, 0x8, R235 ;  /* 0x00000008ffeb7819 */ /* 0x000fe400000116eb */
[----:B------:R-:W-:Y:S02]  /*249e0*/  SHF.R.U32.HI R31, RZ, 0x8, R181 ;  /* 0x00000008ff1f7819 */ /* 0x000fe400000116b5 */
[----:B0-----:R-:W-:Y:S02]  /*249f0*/  PRMT R37, R29, 0x3340, R229 ;  /* 0x000033401d257816 */ /* 0x001fe400000000e5 */
[----:B------:R-:W-:Y:S02]  /*24a00*/  SHF.R.U32.HI R35, RZ, 0x8, R29 ;  /* 0x00000008ff237819 */ /* 0x000fe4000001161d */
[----:B------:R-:W-:Y:S01]  /*24a10*/  LOP3.LUT R33, R33, 0xffff, RZ, 0xc0, !PT ;  /* 0x0000ffff21217812 */ /* 0x000fe200078ec0ff */
[----:B------:R0:W-:Y:S01]  /*24a20*/  STL [R1+0x122c], R37 ;  /* 0x00122c2501007387 */ /* 0x0001e20000100800 */
[----:B------:R-:W-:-:S02]  /*24a30*/  LOP3.LUT R235, R235, 0xffff, RZ, 0xc0, !PT ;  /* 0x0000ffffebeb7812 */ /* 0x000fc400078ec0ff */
[----:B------:R-:W-:Y:S02]  /*24a40*/  SHF.R.U32.HI R29, RZ, 0x8, R179 ;  /* 0x00000008ff1d7819 */ /* 0x000fe400000116b3 */
[----:B------:R-:W-:Y:S02]  /*24a50*/  SHF.R.U32.HI R229, RZ, 0x8, R229 ;  /* 0x00000008ffe57819 */ /* 0x000fe400000116e5 */
[--C-:B0-----:R-:W-:Y:S02]  /*24a60*/  PRMT R37, R179, 0x3340, R134.reuse ;  /* 0x00003340b3257816 */ /* 0x101fe40000000086 */
[----:B------:R-:W-:Y:S02]  /*24a70*/  SHF.R.U32.HI R134, RZ, 0x8, R134 ;  /* 0x00000008ff867819 */ /* 0x000fe40000011686 */
[----:B------:R-:W-:Y:S02]  /*24a80*/  LOP3.LUT R31, R31, 0xffff, RZ, 0xc0, !PT ;  /* 0x0000ffff1f1f7812 */ /* 0x000fe400078ec0ff */
[----:B------:R-:W-:-:S02]  /*24a90*/  PRMT R33, R33, 0x3340, R235 ;  /* 0x0000334021217816 */ /* 0x000fc400000000eb */
[----:B------:R-:W-:Y:S02]  /*24aa0*/  LOP3.LUT R29, R29, 0xffff, RZ, 0xc0, !PT ;  /* 0x0000ffff1d1d7812 */ /* 0x000fe400078ec0ff */
[----:B------:R-:W-:Y:S01]  /*24ab0*/  LOP3.LUT R134, R134, 0xffff, RZ, 0xc0, !PT ;  /* 0x0000ffff86867812 */ /* 0x000fe200078ec0ff */
[----:B------:R0:W-:Y:S01]  /*24ac0*/  STL [R1+0x1230], R37 ;  /* 0x0012302501007387 */ /* 0x0001e20000100800 */
[----:B------:R-:W-:Y:S02]  /*24ad0*/  LOP3.LUT R35, R35, 0xffff, RZ, 0xc0, !PT ;  /* 0x0000ffff23237812 */ /* 0x000fe400078ec0ff */
[----:B------:R-:W-:Y:S01]  /*24ae0*/  LOP3.LUT R229, R229, 0xffff, RZ, 0xc0, !PT ;  /* 0x0000ffffe5e57812 */ /* 0x000fe200078ec0ff */
[----:B------:R1:W-:Y:S01]  /*24af0*/  STL [R1+0x107c], R33 ;  /* 0x00107c2101007387 */ /* 0x0003e20000100800 */
[----:B0-----:R-:W-:Y:S02]  /*24b00*/  PRMT R37, R31, 0x3340, R132 ;  /* 0x000033401f257816 */ /* 0x001fe40000000084 */
[----:B------:R-:W-:-:S02]  /*24b10*/  PRMT R31, R29, 0x3340, R134 ;  /* 0x000033401d1f7816 */ /* 0x000fc40000000086 */
[----:B-1----:R-:W-:Y:S01]  /*24b20*/  PRMT R33, R35, 0x3340, R229 ;  /* 0x0000334023217816 */ /* 0x002fe200000000e5 */
[----:B------:R-:W-:Y:S04]  /*24b30*/  STL [R1+0x1068], R37 ;  /* 0x0010682501007387 */ /* 0x000fe80000100800 */
[----:B------:R3:W-:Y:S04]  /*24b40*/  STL [R1+0x1064], R31 ;  /* 0x0010641f01007387 */ /* 0x0007e80000100800 */
[----:B------:R2:W-:Y:S01]  /*24b50*/  STL [R1+0x1048], R33 ;  /* 0x0010482101007387 */ /* 0x0005e20000100800 */
[----:B---3--:R-:W-:-:S03]  /*24b60*/  LOP3.LUT R31, R41, 0xffff, RZ, 0xc0, !PT ;  /* 0x0000ffff291f7812 */ /* 0x008fc600078ec0ff */
[----:B------:R-:W3:Y:S01]  /*24b70*/  LDL.LU R41, [R1+0x42c] ;  /* 0x00042c0001297983 */ /* 0x000ee20000300800 */
[----:B----4-:R-:W-:Y:S02]  /*24b80*/  LOP3.LUT R29, R43, 0xffff, RZ, 0xc0, !PT ;  /* 0x0000ffff2b1d7812 */ /* 0x010fe400078ec0ff */
[----:B------:R-:W-:Y:S02]  /*24b90*/  LOP3.LUT R225, R225, 0xffff, RZ, 0xc0, !PT ;  /* 0x0000ffffe1e17812 */ /* 0x000fe400078ec0ff */
[----:B------:R-:W-:Y:S02]  /*24ba0*/  LOP3.LUT R227, R227, 0xffff, RZ, 0xc0, !PT ;  /* 0x0000ffffe3e37812 */ /* 0x000fe400078ec0ff */
[----:B------:R-:W-:Y:S02]  /*24bb0*/  PRMT R37, R29, 0x3340, R225 ;  /* 0x000033401d257816 */ /* 0x000fe400000000e1 */
[----:B------:R-:W-:Y:S02]  /*24bc0*/  LOP3.LUT R231, R231, 0xffff, RZ, 0xc0, !PT ;  /* 0x0000ffffe7e77812 */ /* 0x000fe400078ec0ff */
[----:B------:R-:W-:-:S02]  /*24bd0*/  F2FP.SATFINITE.E4M3.F32.PACK_AB_MERGE_C R128, R129, R128, RZ ;  /* 0x000000808180723e */ /* 0x000fc400048070ff */
[----:B------:R-:W-:Y:S02]  /*24be0*/  LOP3.LUT R183, R183, 0xffff, RZ, 0xc0, !PT ;  /* 0x0000ffffb7b77812 */ /* 0x000fe400078ec0ff */
[----:B------:R-:W-:Y:S02]  /*24bf0*/  LOP3.LUT R128, R128, 0xffff, RZ, 0xc0, !PT ;  /* 0x0000ffff80807812 */ /* 0x000fe400078ec0ff */
[----:B------:R-:W-:Y:S02]  /*24c00*/  SHF.R.U32.HI R35, RZ, 0x8, R29 ;  /* 0x00000008ff237819 */ /* 0x000fe4000001161d */
[----:B------:R-:W-:Y:S02]  /*24c10*/  SHF.R.U32.HI R29, RZ, 0x8, R31 ;  /* 0x00000008ff1d7819 */ /* 0x000fe4000001161f */
[----:B------:R-:W-:Y:S02]  /*24c20*/  SHF.R.U32.HI R225, RZ, 0x8, R225 ;  /* 0x00000008ffe17819 */ /* 0x000fe400000116e1 */
[----:B------:R-:W-:-:S02]  /*24c30*/  LOP3.LUT R35, R35, 0xffff, RZ, 0xc0, !PT ;  /* 0x0000ffff23237812 */ /* 0x000fc400078ec0ff */
[----:B------:R-:W-:Y:S02]  /*24c40*/  LOP3.LUT R225, R225, 0xffff, RZ, 0xc0, !PT ;  /* 0x0000ffffe1e17812 */ /* 0x000fe400078ec0ff */
[----:B------:R-:W-:Y:S02]  /*24c50*/  LOP3.LUT R29, R29, 0xffff, RZ, 0xc0, !PT ;  /* 0x0000ffff1d1d7812 */ /* 0x000fe400078ec0ff */
[----:B--2---:R-:W-:Y:S02]  /*24c60*/  LOP3.LUT R33, R39, 0xffff, RZ, 0xc0, !PT ;  /* 0x0000ffff27217812 */ /* 0x004fe400078ec0ff */
[----:B------:R-:W2:Y:S04]  /*24c70*/  LDL.LU R39, [R1+0x428] ;  /* 0x0004280001277983 */ /* 0x000ea80000300800 */
[----:B------:R0:W-:Y:S02]  /*24c80*/  STL [R1+0x1228], R37 ;  /* 0x0012282501007387 */ /* 0x0001e40000100800 */
[----:B0-----:R-:W-:-:S05]  /*24c90*/  PRMT R37, R31, 0x3340, R227 ;  /* 0x000033401f257816 */ /* 0x001fca00000000e3 */
[----:B------:R0:W-:Y:S01]  /*24ca0*/  STL [R1+0x1224], R37 ;  /* 0x0012242501007387 */ /* 0x0001e20000100800 */
[----:B------:R-:W-:Y:S02]  /*24cb0*/  SHF.R.U32.HI R31, RZ, 0x8, R33 ;  /* 0x00000008ff1f7819 */ /* 0x000fe40000011621 */
[--C-:B0-----:R-:W-:Y:S02]  /*24cc0*/  PRMT R37, R33, 0x3340, R231.reuse ;  /* 0x0000334021257816 */ /* 0x101fe400000000e7 */
[----:B------:R-:W-:-:S03]  /*24cd0*/  SHF.R.U32.HI R231, RZ, 0x8, R231 ;  /* 0x00000008ffe77819 */ /* 0x000fc600000116e7 */
[----:B------:R0:W-:Y:S01]  /*24ce0*/  STL [R1+0x1220], R37 ;  /* 0x0012202501007387 */ /* 0x0001e20000100800 */
[----:B------:R-:W-:Y:S02]  /*24cf0*/  SHF.R.U32.HI R33, RZ, 0x8, R183 ;  /* 0x00000008ff217819 */ /* 0x000fe400000116b7 */
[----:B------:R-:W-:Y:S02]  /*24d00*/  SHF.R.U32.HI R227, RZ, 0x8, R227 ;  /* 0x00000008ffe37819 */ /* 0x000fe400000116e3 */
[----:B------:R-:W-:Y:S02]  /*24d10*/  LOP3.LUT R31, R31, 0xffff, RZ, 0xc0, !PT ;  /* 0x0000ffff1f1f7812 */ /* 0x000fe400078ec0ff */
[--C-:B0-----:R-:W-:Y:S02]  /*24d20*/  PRMT R37, R183, 0x3340, R128.reuse ;  /* 0x00003340b7257816 */ /* 0x101fe40000000080 */
[----:B------:R-:W-:Y:S02]  /*24d30*/  SHF.R.U32.HI R128, RZ, 0x8, R128 ;  /* 0x00000008ff807819 */ /* 0x000fe40000011680 */
[----:B------:R-:W-:-:S02]  /*24d40*/  LOP3.LUT R231, R231, 0xffff, RZ, 0xc0, !PT ;  /* 0x0000ffffe7e77812 */ /* 0x000fc400078ec0ff */
[----:B------:R-:W-:Y:S02]  /*24d50*/  LOP3.LUT R33, R33, 0xffff, RZ, 0xc0, !PT ;  /* 0x0000ffff21217812 */ /* 0x000fe400078ec0ff */
[----:B------:R-:W-:Y:S01]  /*24d60*/  LOP3.LUT R128, R128, 0xffff, RZ, 0xc0, !PT ;  /* 0x0000ffff80807812 */ /* 0x000fe200078ec0ff */
[----:B------:R0:W-:Y:S01]  /*24d70*/  STL [R1+0x121c], R37 ;  /* 0x00121c2501007387 */ /* 0x0001e20000100800 */
[----:B------:R-:W-:Y:S02]  /*24d80*/  LOP3.LUT R227, R227, 0xffff, RZ, 0xc0, !PT ;  /* 0x0000ffffe3e37812 */ /* 0x000fe400078ec0ff */
[----:B------:R-:W-:Y:S02]  /*24d90*/  PRMT R43, R31, 0x3340, R231 ;  /* 0x000033401f2b7816 */ /* 0x000fe400000000e7 */
[----:B------:R-:W-:Y:S02]  /*24da0*/  PRMT R31, R35, 0x3340, R225 ;  /* 0x00003340231f7816 */ /* 0x000fe400000000e1 */
[----:B0-----:R-:W-:-:S02]  /*24db0*/  PRMT R37, R33, 0x3340, R128 ;  /* 0x0000334021257816 */ /* 0x001fc40000000080 */
[----:B------:R-:W-:Y:S01]  /*24dc0*/  PRMT R33, R29, 0x3340, R227 ;  /* 0x000033401d217816 */ /* 0x000fe200000000e3 */
[----:B------:R0:W-:Y:S04]  /*24dd0*/  STL [R1+0x1034], R43 ;  /* 0x0010342b01007387 */ /* 0x0001e80000100800 */
[----:B------:R-:W-:Y:S04]  /*24de0*/  STL [R1+0x1038], R37 ;  /* 0x0010382501007387 */ /* 0x000fe80000100800 */
[----:B------:R2:W-:Y:S01]  /*24df0*/  STL [R1+0x103c], R31 ;  /* 0x00103c1f01007387 */ /* 0x0005e20000100800 */
[----:B---3--:R-:W-:-:S03]  /*24e00*/  LOP3.LUT R29, R41, 0xffff, RZ, 0xc0, !PT ;  /* 0x0000ffff291d7812 */ /* 0x008fc600078ec0ff */
[----:B------:R-:W-:Y:S04]  /*24e10*/  STL [R1+0x1040], R33 ;  /* 0x0010402101007387 */ /* 0x000fe80000100800 */
[----:B0-----:R-:W3:Y:S04]  /*24e20*/  LDL.LU R43, [R1+0x434] ;  /* 0x00043400012b7983 */ /* 0x001ee80000300800 */
[----:B------:R-:W4:Y:S01]  /*24e30*/  LDL.LU R41, [R1+0x430] ;  /* 0x0004300001297983 */ /* 0x000f220000300800 */
[----:B------:R-:W-:Y:S02]  /*24e40*/  F2FP.SATFINITE.E4M3.F32.PACK_AB_MERGE_C R124, R125, R124, RZ ;  /* 0x0000007c7d7c723e */ /* 0x000fe400048070ff */
[----:B------:R-:W-:-:S02]  /*24e50*/  LOP3.LUT R223, R223, 0xffff, RZ, 0xc0, !PT ;  /* 0x0000ffffdfdf7812 */ /* 0x000fc400078ec0ff */
[----:B------:R-:W-:Y:S02]  /*24e60*/  LOP3.LUT R187, R187, 0xffff, RZ, 0xc0, !PT ;  /* 0x0000ffffbbbb7812 */ /* 0x000fe400078ec0ff */
[----:B------:R-:W-:Y:S02]  /*24e70*/  LOP3.LUT R124, R124, 0xffff, RZ, 0xc0, !PT ;  /* 0x0000ffff7c7c7812 */ /* 0x000fe400078ec0ff */
[----:B------:R-:W-:Y:S02]  /*24e80*/  LOP3.LUT R221, R221, 0xffff, RZ, 0xc0, !PT ;  /* 0x0000ffffdddd7812 */ /* 0x000fe400078ec0ff */
[----:B------:R-:W-:Y:S02]  /*24e90*/  F2FP.SATFINITE.E4M3.F32.PACK_AB_MERGE_C R126, R127, R126, RZ ;  /* 0x0000007e7f7e723e */ /* 0x000fe400048070ff */
[----:B------:R-:W-:Y:S02]  /*24ea0*/  LOP3.LUT R185, R185, 0xffff, RZ, 0xc0, !PT ;  /* 0x0000ffffb9b97812 */ /* 0x000fe400078ec0ff */
[----:B------:R-:W-:-:S02]  /*24eb0*/  LOP3.LUT R126, R126, 0xffff, RZ, 0xc0, !PT ;  /* 0x0000ffff7e7e7812 */ /* 0x000fc400078ec0ff */
[----:B------:R-:W-:-:S04]  /*24ec0*/  SHF.R.U32.HI R35, RZ, 0x8, R187 ;  /* 0x00000008ff237819 */ /* 0x000fc800000116bb */
[----:B------:R-:W-:Y:S02]  /*24ed0*/  LOP3.LUT R35, R35, 0xffff, RZ, 0xc0, !PT ;  /* 0x0000ffff23237812 */ /* 0x000fe400078ec0ff */
[----:B------:R-:W-:Y:S02]  /*24ee0*/  LOP3.LUT R217, R217, 0xffff, RZ, 0xc0, !PT ;  /* 0x0000ffffd9d97812 */ /* 0x000fe400078ec0ff */
[----:B------:R-:W-:Y:S02]  /*24ef0*/  F2FP.SATFINITE.E4M3.F32.PACK_AB_MERGE_C R120, R121, R120, RZ ;  /* 0x000000787978723e */ /* 0x000fe400048070ff */
[----:B------:R-:W-:Y:S02]  /*24f00*/  LOP3.LUT R219, R219, 0xffff, RZ, 0xc0, !PT ;  /* 0x0000ffffdbdb7812 */ /* 0x000fe400078ec0ff */
[----:B------:R-:W-:Y:S02]  /*24f10*/  LOP3.LUT R189, R189, 0xffff, RZ, 0xc0, !PT ;  /* 0x0000ffffbdbd7812 */ /* 0x000fe400078ec0ff */
[----:B------:R-:W-:-:S02]  /*24f20*/  LOP3.LUT R120, R120, 0xffff, RZ, 0xc0, !PT ;  /* 0x0000ffff78787812 */ /* 0x000fc400078ec0ff */
[----:B------:R-:W-:Y:S02]  /*24f30*/  F2FP.SATFINITE.E4M3.F32.PACK_AB_MERGE_C R116, R117, R116, RZ ;  /* 0x000000747574723e */ /* 0x000fe400048070ff */
[----:B------:R-:W-:Y:S02]  /*24f40*/  LOP3.LUT R194, R194, 0xffff, RZ, 0xc0, !PT ;  /* 0x0000ffffc2c27812 */ /* 0x000fe400078ec0ff */
[----:B------:R-:W-:Y:S02]  /*24f50*/  LOP3.LUT R116, R116, 0xffff, RZ, 0xc0, !PT ;  /* 0x0000ffff74747812 */ /* 0x000fe400078ec0ff */
[----:B--2---:R-:W-:Y:S02]  /*24f60*/  LOP3.LUT R31, R39, 0xffff, RZ, 0xc0, !PT ;  /* 0x0000ffff271f7812 */ /* 0x004fe400078ec0ff */
[----:B------:R-:W-:Y:S02]  /*24f70*/  PRMT R39, R187, 0x3340, R124 ;  /* 0x00003340bb277816 */ /* 0x000fe4000000007c */
[----:B------:R-:W-:-:S05]  /*24f80*/  PRMT R37, R31, 0x3340, R223 ;  /* 0x000033401f257816 */ /* 0x000fca00000000df */
[----:B------:R-:W-:Y:S04]  /*24f90*/  STL [R1+0x1210], R37 ;  /* 0x0012102501007387 */ /* 0x000fe80000100800 */
[----:B------:R0:W-:Y:S01]  /*24fa0*/  STL [R1+0x1218], R39 ;  /* 0x0012182701007387 */ /* 0x0001e20000100800 */
[----:B------:R-:W-:Y:S02]  /*24fb0*/  SHF.R.U32.HI R124, RZ, 0x8, R124 ;  /* 0x00000008ff7c7819 */ /* 0x000fe4000001167c */
[----:B0-----:R-:W-:Y:S02]  /*24fc0*/  PRMT R39, R29, 0x3340, R221 ;  /* 0x000033401d277816 */ /* 0x001fe400000000dd */
[----:B------:R-:W-:-:S03]  /*24fd0*/  SHF.R.U32.HI R37, RZ, 0x8, R29 ;  /* 0x00000008ff257819 */ /* 0x000fc6000001161d */
[----:B------:R0:W-:Y:S01]  /*24fe0*/  STL [R1+0x120c], R39 ;  /* 0x00120c2701007387 */ /* 0x0001e20000100800 */
[----:B------:R-:W-:Y:S02]  /*24ff0*/  SHF.R.U32.HI R29, RZ, 0x8, R185 ;  /* 0x00000008ff1d7819 */ /* 0x000fe400000116b9 */
[----:B------:R-:W-:Y:S02]  /*25000*/  SHF.R.U32.HI R33, RZ, 0x8, R31 ;  /* 0x00000008ff217819 */ /* 0x000fe4000001161f */
[----:B------:R-:W-:Y:S02]  /*25010*/  SHF.R.U32.HI R221, RZ, 0x8, R221 ;  /* 0x00000008ffdd7819 */ /* 0x000fe400000116dd */
[--C-:B0-----:R-:W-:Y:S02]  /*25020*/  PRMT R39, R185, 0x3340, R126.reuse ;  /* 0x00003340b9277816 */ /* 0x101fe4000000007e */
[----:B------:R-:W-:Y:S02]  /*25030*/  SHF.R.U32.HI R126, RZ, 0x8, R126 ;  /* 0x00000008ff7e7819 */ /* 0x000fe4000001167e */
[----:B------:R-:W-:Y:S01]  /*25040*/  SHF.R.U32.HI R31, RZ, 0x8, R223 ;  /* 0x00000008ff1f7819 */ /* 0x000fe200000116df */
[----:B------:R0:W-:Y:S01]  /*25050*/  STL [R1+0x1214], R39 ;  /* 0x0012142701007387 */ /* 0x0001e20000100800 */
[----:B------:R-:W-:-:S02]  /*25060*/  LOP3.LUT R124, R124, 0xffff, RZ, 0xc0, !PT ;  /* 0x0000ffff7c7c7812 */ /* 0x000fc400078ec0ff */
[----:B------:R-:W-:Y:S02]  /*25070*/  LOP3.LUT R37, R37, 0xffff, RZ, 0xc0, !PT ;  /* 0x0000ffff25257812 */ /* 0x000fe400078ec0ff */
[----:B------:R-:W-:Y:S02]  /*25080*/  LOP3.LUT R221, R221, 0xffff, RZ, 0xc0, !PT ;  /* 0x0000ffffdddd7812 */ /* 0x000fe400078ec0ff */
[----:B------:R-:W-:Y:S02]  /*25090*/  LOP3.LUT R33, R33, 0xffff, RZ, 0xc0, !PT ;  /* 0x0000ffff21217812 */ /* 0x000fe400078ec0ff */
[----:B0-----:R-:W-:Y:S02]  /*250a0*/  LOP3.LUT R39, R29, 0xffff, RZ, 0xc0, !PT ;  /* 0x0000ffff1d277812 */ /* 0x001fe400078ec0ff */
[----:B------:R-:W-:Y:S02]  /*250b0*/  LOP3.LUT R29, R126, 0xffff, RZ, 0xc0, !PT ;  /* 0x0000ffff7e1d7812 */ /* 0x000fe400078ec0ff */
[----:B------:R-:W-:-:S02]  /*250c0*/  LOP3.LUT R31, R31, 0xffff, RZ, 0xc0, !PT ;  /* 0x0000ffff1f1f7812 */ /* 0x000fc400078ec0ff */
[----:B------:R-:W-:Y:S02]  /*250d0*/  PRMT R45, R35, 0x3340, R124 ;  /* 0x00003340232d7816 */ /* 0x000fe4000000007c */
[----:B------:R-:W-:Y:S02]  /*250e0*/  PRMT R29, R39, 0x3340, R29 ;  /* 0x00003340271d7816 */ /* 0x000fe4000000001d */
[----:B------:R-:W-:Y:S02]  /*250f0*/  PRMT R35, R37, 0x3340, R221 ;  /* 0x0000334025237816 */ /* 0x000fe400000000dd */
[----:B------:R-:W-:Y:S01]  /*25100*/  PRMT R33, R33, 0x3340, R31 ;  /* 0x0000334021217816 */ /* 0x000fe2000000001f */
[----:B------:R-:W-:Y:S04]  /*25110*/  STL [R1+0x102c], R45 ;  /* 0x00102c2d01007387 */ /* 0x000fe80000100800 */
[----:B------:R3:W-:Y:S04]  /*25120*/  STL [R1+0x1030], R29 ;  /* 0x0010301d01007387 */ /* 0x0007e80000100800 */
[----:B------:R0:W-:Y:S04]  /*25130*/  STL [R1+0x1024], R35 ;  /* 0x0010242301007387 */ /* 0x0001e80000100800 */
[----:B------:R1:W-:Y:S01]  /*25140*/  STL [R1+0x1028], R33 ;  /* 0x0010282101007387 */ /* 0x0003e20000100800 */
[----:B---3--:R-:W-:-:S03]  /*25150*/  LOP3.LUT R29, R43, 0xffff, RZ, 0xc0, !PT ;  /* 0x0000ffff2b1d7812 */ /* 0x008fc600078ec0ff */
[----:B------:R-:W2:Y:S01]  /*25160*/  LDL.LU R43, [R1+0x43c] ;  /* 0x00043c00012b7983 */ /* 0x000ea20000300800 */
[----:B----4-:R-:W-:-:S03]  /*25170*/  LOP3.LUT R31, R41, 0xffff, RZ, 0xc0, !PT ;  /* 0x0000ffff291f7812 */ /* 0x010fc600078ec0ff */
[----:B------:R-:W3:Y:S01]  /*25180*/  LDL.LU R41, [R1+0x438] ;  /* 0x0004380001297983 */ /* 0x000ee20000300800 */
[----:B0-----:R-:W-:Y:S02]  /*25190*/  PRMT R35, R29, 0x3340, R217 ;  /* 0x000033401d237816 */ /* 0x001fe400000000d9 */
[----:B-1----:R-:W-:-:S03]  /*251a0*/  SHF.R.U32.HI R33, RZ, 0x8, R29 ;  /* 0x00000008ff217819 */ /* 0x002fc6000001161d */
[----:B------:R0:W-:Y:S01]  /*251b0*/  STL [R1+0x1208], R35 ;  /* 0x0012082301007387 */ /* 0x0001e20000100800 */
[--C-:B------:R-:W-:Y:S02]  /*251c0*/  PRMT R37, R189, 0x3340, R120.reuse ;  /* 0x00003340bd257816 */ /* 0x100fe40000000078 */
[----:B------:R-:W-:Y:S02]  /*251d0*/  SHF.R.U32.HI R29, RZ, 0x8, R31 ;  /* 0x00000008ff1d7819 */ /* 0x000fe4000001161f */
[----:B------:R-:W-:Y:S02]  /*251e0*/  SHF.R.U32.HI R120, RZ, 0x8, R120 ;  /* 0x00000008ff787819 */ /* 0x000fe40000011678 */
[----:B0-----:R-:W-:Y:S02]  /*251f0*/  PRMT R35, R31, 0x3340, R219 ;  /* 0x000033401f237816 */ /* 0x001fe400000000db */
[----:B------:R-:W-:Y:S02]  /*25200*/  SHF.R.U32.HI R31, RZ, 0x8, R189 ;  /* 0x00000008ff1f7819 */ /* 0x000fe400000116bd */
[----:B------:R-:W-:Y:S01]  /*25210*/  SHF.R.U32.HI R217, RZ, 0x8, R217 ;  /* 0x00000008ffd97819 */ /* 0x000fe200000116d9 */
[----:B------:R0:W-:Y:S01]  /*25220*/  STL [R1+0x1204], R35 ;  /* 0x0012042301007387 */ /* 0x0001e20000100800 */
[----:B------:R-:W-:-:S02]  /*25230*/  SHF.R.U32.HI R219, RZ, 0x8, R219 ;  /* 0x00000008ffdb7819 */ /* 0x000fc400000116db */
[--C-:B------:R-:W-:Y:S01]  /*25240*/  PRMT R39, R194, 0x3340, R116.reuse ;  /* 0x00003340c2277816 */ /* 0x100fe20000000074 */
[----:B------:R1:W-:Y:S01]  /*25250*/  STL [R1+0x11fc], R37 ;  /* 0x0011fc2501007387 */ /* 0x0003e20000100800 */
[----:B------:R-:W-:Y:S02]  /*25260*/  SHF.R.U32.HI R116, RZ, 0x8, R116 ;  /* 0x00000008ff747819 */ /* 0x000fe40000011674 */
[----:B------:R-:W-:Y:S02]  /*25270*/  LOP3.LUT R33, R33, 0xffff, RZ, 0xc0, !PT ;  /* 0x0000ffff21217812 */ /* 0x000fe400078ec0ff */
[----:B0-----:R-:W-:Y:S02]  /*25280*/  SHF.R.U32.HI R35, RZ, 0x8, R194 ;  /* 0x00000008ff237819 */ /* 0x001fe400000116c2 */
[----:B------:R-:W-:Y:S02]  /*25290*/  LOP3.LUT R217, R217, 0xffff, RZ, 0xc0, !PT ;  /* 0x0000ffffd9d97812 */ /* 0x000fe400078ec0ff */
[----:B-1----:R-:W-:-:S02]  /*252a0*/  LOP3.LUT R37, R31, 0xffff, RZ, 0xc0, !PT ;  /* 0x0000ffff1f257812 */ /* 0x002fc400078ec0ff */
[----:B------:R-:W-:Y:S01]  /*252b0*/  LOP3.LUT R31, R120, 0xffff, RZ, 0xc0, !PT ;  /* 0x0000ffff781f7812 */ /* 0x000fe200078ec0ff */
[----:B------:R0:W-:Y:S01]  /*252c0*/  STL [R1+0x1200], R39 ;  /* 0x0012002701007387 */ /* 0x0001e20000100800 */
[----:B------:R-:W-:Y:S02]  /*252d0*/  LOP3.LUT R29, R29, 0xffff, RZ, 0xc0, !PT ;  /* 0x0000ffff1d1d7812 */ /* 0x000fe400078ec0ff */
[----:B------:R-:W-:Y:S02]  /*252e0*/  LOP3.LUT R219, R219, 0xffff, RZ, 0xc0, !PT ;  /* 0x0000ffffdbdb7812 */ /* 0x000fe400078ec0ff */
[----:B------:R-:W-:Y:S02]  /*252f0*/  LOP3.LUT R35, R35, 0xffff, RZ, 0xc0, !PT ;  /* 0x0000ffff23237812 */ /* 0x000fe400078ec0ff */
[----:B------:R-:W-:Y:S02]  /*25300*/  LOP3.LUT R116, R116, 0xffff, RZ, 0xc0, !PT ;  /* 0x0000ffff74747812 */ /* 0x000fe400078ec0ff */
[----:B0-----:R-:W-:-:S02]  /*25310*/  PRMT R39, R37, 0x3340, R31 ;  /* 0x0000334025277816 */ /* 0x001fc4000000001f */
[----:B------:R-:W-:Y:S02]  /*25320*/  PRMT R37, R33, 0x3340, R217 ;  /* 0x0000334021257816 */ /* 0x000fe400000000d9 */
[----:B------:R-:W-:Y:S02]  /*25330*/  PRMT R31, R29, 0x3340, R219 ;  /* 0x000033401d1f7816 */ /* 0x000fe400000000db */
[----:B------:R-:W-:Y:S01]  /*25340*/  PRMT R33, R35, 0x3340, R116 ;  /* 0x0000334023217816 */ /* 0x000fe20000000074 */
[----:B------:R0:W-:Y:S04]  /*25350*/  STL [R1+0x1014], R39 ;  /* 0x0010142701007387 */ /* 0x0001e80000100800 */
[----:B------:R-:W-:Y:S04]  /*25360*/  STL [R1+0x1018], R37 ;  /* 0x0010182501007387 */ /* 0x000fe80000100800 */
[----:B------:R3:W-:Y:S04]  /*25370*/  STL [R1+0x101c], R31 ;  /* 0x00101c1f01007387 */ /* 0x0007e80000100800 */
[----:B------:R1:W-:Y:S04]  /*25380*/  STL [R1+0x1020], R33 ;  /* 0x0010202101007387 */ /* 0x0003e80000100800 */
[----:B------:R-:W4:Y:S04]  /*25390*/  LDL.LU R47, [R1+0x444] ;  /* 0x00044400012f7983 */ /* 0x000f280000300800 */
[----:B------:R-:W4:Y:S01]  /*253a0*/  LDL.LU R45, [R1+0x440] ;  /* 0x00044000012d7983 */ /* 0x000f220000300800 */
[----:B------:R-:W-:-:S02]  /*253b0*/  F2FP.SATFINITE.E4M3.F32.PACK_AB_MERGE_C R112, R113, R112, RZ ;  /* 0x000000707170723e */ /* 0x000fc400048070ff */
[----:B------:R-:W-:Y:S02]  /*253c0*/  LOP3.LUT R215, R215, 0xffff, RZ, 0xc0, !PT ;  /* 0x0000ffffd7d77812 */ /* 0x000fe400078ec0ff */
[----:B------:R-:W-:Y:S02]  /*253d0*/  LOP3.LUT R196, R196, 0xffff, RZ, 0xc0, !PT ;  /* 0x0000ffffc4c47812 */ /* 0x000fe400078ec0ff */
[----:B------:R-:W-:Y:S02]  /*253e0*/  LOP3.LUT R112, R112, 0xffff, RZ, 0xc0, !PT ;  /* 0x0000ffff70707812 */ /* 0x000fe400078ec0ff */
[----:B------:R-:W-:Y:S02]  /*253f0*/  F2FP.SATFINITE.E4M3.F32.PACK_AB_MERGE_C R118, R119, R118, RZ ;  /* 0x000000767776723e */ /* 0x000fe400048070ff */
[----:B------:R-:W-:Y:S02]  /*25400*/  LOP3.LUT R192, R192, 0xffff, RZ, 0xc0, !PT ;  /* 0x0000ffffc0c07812 */ /* 0x000fe400078ec0ff */
[----:B------:R-:W-:-:S02]  /*25410*/  LOP3.LUT R213, R213, 0xffff, RZ, 0xc0, !PT ;  /* 0x0000ffffd5d57812 */ /* 0x000fc400078ec0ff */
[----:B------:R-:W-:Y:S02]  /*25420*/  LOP3.LUT R118, R118, 0xffff, RZ, 0xc0, !PT ;  /* 0x0000ffff76767812 */ /* 0x000fe400078ec0ff */
[----:B0-----:R-:W-:Y:S02]  /*25430*/  SHF.R.U32.HI R39, RZ, 0x8, R192 ;  /* 0x00000008ff277819 */ /* 0x001fe400000116c0 */
[----:B------:R-:W-:Y:S02]  /*25440*/  SHF.R.U32.HI R35, RZ, 0x8, R215 ;  /* 0x00000008ff237819 */ /* 0x000fe400000116d7 */
[----:B------:R-:W-:Y:S02]  /*25450*/  PRMT R49, R192, 0x3340, R118 ;  /* 0x00003340c0317816 */ /* 0x000fe40000000076 */
[----:B------:R-:W-:Y:S02]  /*25460*/  LOP3.LUT R39, R39, 0xffff, RZ, 0xc0, !PT ;  /* 0x0000ffff27277812 */ /* 0x000fe400078ec0ff */
[----:B------:R-:W-:-:S02]  /*25470*/  LOP3.LUT R35, R35, 0xffff, RZ, 0xc0, !PT ;  /* 0x0000ffff23237812 */ /* 0x000fc400078ec0ff */
[----:B---3--:R-:W-:Y:S02]  /*25480*/  LOP3.LUT R31, R41, 0xffff, RZ, 0xc0, !PT ;  /* 0x0000ffff291f7812 */ /* 0x008fe400078ec0ff */
[----:B------:R-:W-:Y:S02]  /*25490*/  PRMT R41, R196, 0x3340, R112 ;  /* 0x00003340c4297816 */ /* 0x000fe40000000070 */
[----:B------:R-:W-:Y:S02]  /*254a0*/  PRMT R37, R31, 0x3340, R215 ;  /* 0x000033401f257816 */ /* 0x000fe400000000d7 */
[----:B--2---:R-:W-:-:S03]  /*254b0*/  LOP3.LUT R29, R43, 0xffff, RZ, 0xc0, !PT ;  /* 0x0000ffff2b1d7812 */ /* 0x004fc600078ec0ff */
[----:B------:R-:W-:Y:S01]  /*254c0*/  STL [R1+0x11e8], R37 ;  /* 0x0011e82501007387 */ /* 0x000fe20000100800 */
[----:B------:R-:W-:-:S03]  /*254d0*/  SHF.R.U32.HI R43, RZ, 0x8, R118 ;  /* 0x00000008ff2b7819 */ /* 0x000fc60000011676 */
[----:B------:R0:W-:Y:S01]  /*254e0*/  STL [R1+0x11e4], R41 ;  /* 0x0011e42901007387 */ /* 0x0001e20000100800 */
[----:B-1----:R-:W-:Y:S02]  /*254f0*/  SHF.R.U32.HI R33, RZ, 0x8, R31 ;  /* 0x00000008ff217819 */ /* 0x002fe4000001161f */
[----:B------:R-:W-:Y:S02]  /*25500*/  SHF.R.U32.HI R31, RZ, 0x8, R196 ;  /* 0x00000008ff1f7819 */ /* 0x000fe400000116c4 */
[----:B------:R-:W-:Y:S02]  /*25510*/  LOP3.LUT R43, R43, 0xffff, RZ, 0xc0, !PT ;  /* 0x0000ffff2b2b7812 */ /* 0x000fe400078ec0ff */
[----:B0-----:R-:W-:Y:S02]  /*25520*/  SHF.R.U32.HI R41, RZ, 0x8, R29 ;  /* 0x00000008ff297819 */ /* 0x001fe4000001161d */
[--C-:B------:R-:W-:Y:S02]  /*25530*/  PRMT R29, R29, 0x3340, R213.reuse ;  /* 0x000033401d1d7816 */ /* 0x100fe400000000d5 */
[----:B------:R-:W-:-:S02]  /*25540*/  SHF.R.U32.HI R213, RZ, 0x8, R213 ;  /* 0x00000008ffd57819 */ /* 0x000fc400000116d5 */
[----:B------:R-:W-:Y:S02]  /*25550*/  SHF.R.U32.HI R37, RZ, 0x8, R112 ;  /* 0x00000008ff257819 */ /* 0x000fe40000011670 */
[----:B------:R-:W-:Y:S02]  /*25560*/  LOP3.LUT R41, R41, 0xffff, RZ, 0xc0, !PT ;  /* 0x0000ffff29297812 */ /* 0x000fe400078ec0ff */
[----:B------:R-:W-:Y:S02]  /*25570*/  LOP3.LUT R213, R213, 0xffff, RZ, 0xc0, !PT ;  /* 0x0000ffffd5d57812 */ /* 0x000fe400078ec0ff */
[----:B------:R-:W-:Y:S01]  /*25580*/  LOP3.LUT R33, R33, 0xffff, RZ, 0xc0, !PT ;  /* 0x0000ffff21217812 */ /* 0x000fe200078ec0ff */
[----:B------:R-:W-:Y:S01]  /*25590*/  STL [R1+0x11f8], R49 ;  /* 0x0011f83101007387 */ /* 0x000fe20000100800 */
[----:B------:R-:W-:Y:S02]  /*255a0*/  LOP3.LUT R31, R31, 0xffff, RZ, 0xc0, !PT ;  /* 0x0000ffff1f1f7812 */ /* 0x000fe400078ec0ff */
[----:B------:R-:W-:Y:S01]  /*255b0*/  LOP3.LUT R37, R37, 0xffff, RZ, 0xc0, !PT ;  /* 0x0000ffff25257812 */ /* 0x000fe200078ec0ff */
[----:B------:R0:W-:Y:S01]  /*255c0*/  STL [R1+0x11dc], R29 ;  /* 0x0011dc1d01007387 */ /* 0x0001e20000100800 */
[----:B------:R-:W-:-:S02]  /*255d0*/  PRMT R43, R39, 0x3340, R43 ;  /* 0x00003340272b7816 */ /* 0x000fc4000000002b */
[----:B------:R-:W-:-:S03]  /*255e0*/  PRMT R39, R41, 0x3340, R213 ;  /* 0x0000334029277816 */ /* 0x000fc600000000d5 */
[----:B------:R-:W-:Y:S01]  /*255f0*/  STL [R1+0x1010], R43 ;  /* 0x0010102b01007387 */ /* 0x000fe20000100800 */
[----:B0-----:R-:W-:Y:S02]  /*25600*/  PRMT R29, R33, 0x3340, R35 ;  /* 0x00003340211d7816 */ /* 0x001fe40000000023 */
[----:B------:R-:W-:Y:S01]  /*25610*/  PRMT R33, R31, 0x3340, R37 ;  /* 0x000033401f217816 */ /* 0x000fe20000000025 */
[----:B------:R-:W-:Y:S04]  /*25620*/  STL [R1+0x1004], R39 ;  /* 0x0010042701007387 */ /* 0x000fe80000100800 */
[----:B------:R0:W-:Y:S04]  /*25630*/  STL [R1+0x1008], R29 ;  /* 0x0010081d01007387 */ /* 0x0001e80000100800 */
[----:B------:R-:W-:Y:S04]  /*25640*/  STL [R1+0x100c], R33 ;  /* 0x00100c2101007387 */ /* 0x000fe80000100800 */
[----:B------:R-:W2:Y:S01]  /*25650*/  LDL.LU R49, [R1+0x454] ;  /* 0x0004540001317983 */ /* 0x000ea20000300800 */
[----:B----4-:R-:W-:-:S03]  /*25660*/  LOP3.LUT R31, R47, 0xffff, RZ, 0xc0, !PT ;  /* 0x0000ffff2f1f7812 */ /* 0x010fc600078ec0ff */
[----:B------:R-:W3:Y:S01]  /*25670*/  LDL.LU R47, [R1+0x44c] ;  /* 0x00044c00012f7983 */ /* 0x000ee20000300800 */
[----:B0-----:R-:W-:-:S03]  /*25680*/  LOP3.LUT R29, R45, 0xffff, RZ, 0xc0, !PT ;  /* 0x0000ffff2d1d7812 */ /* 0x001fc600078ec0ff */
[----:B------:R-:W4:Y:S01]  /*25690*/  LDL.LU R45, [R1+0x448] ;  /* 0x00044800012d7983 */ /* 0x000f220000300800 */
[----:B------:R-:W-:Y:S02]  /*256a0*/  LOP3.LUT R209, R209, 0xffff, RZ, 0xc0, !PT ;  /* 0x0000ffffd1d17812 */ /* 0x000fe400078ec0ff */
[----:B------:R-:W-:Y:S02]  /*256b0*/  F2FP.SATFINITE.E4M3.F32.PACK_AB_MERGE_C R108, R109, R108, RZ ;  /* 0x0000006c6d6c723e */ /* 0x000fe400048070ff */
[----:B------:R-:W-:Y:S02]  /*256c0*/  SHF.R.U32.HI R41, RZ, 0x8, R31 ;  /* 0x00000008ff297819 */ /* 0x000fe4000001161f */
[----:B------:R-:W-:Y:S02]  /*256d0*/  PRMT R31, R31, 0x3340, R209 ;  /* 0x000033401f1f7816 */ /* 0x000fe400000000d1 */
[----:B------:R-:W-:Y:S02]  /*256e0*/  LOP3.LUT R211, R211, 0xffff, RZ, 0xc0, !PT ;  /* 0x0000ffffd3d37812 */ /* 0x000fe400078ec0ff */
[----:B------:R-:W-:-:S02]  /*256f0*/  LOP3.LUT R200, R200, 0xffff, RZ, 0xc0, !PT ;  /* 0x0000ffffc8c87812 */ /* 0x000fc400078ec0ff */
[----:B------:R-:W-:Y:S01]  /*25700*/  LOP3.LUT R108, R108, 0xffff, RZ, 0xc0, !PT ;  /* 0x0000ffff6c6c7812 */ /* 0x000fe200078ec0ff */
[----:B------:R0:W-:Y:S01]  /*25710*/  STL [R1+0x11c8], R31 ;  /* 0x0011c81f01007387 */ /* 0x0001e20000100800 */
[----:B------:R-:W-:Y:S02]  /*25720*/  F2FP.SATFINITE.E4M3.F32.PACK_AB_MERGE_C R110, R111, R110, RZ ;  /* 0x0000006e6f6e723e */ /* 0x000fe400048070ff */
[----:B------:R-:W-:Y:S02]  /*25730*/  SHF.R.U32.HI R37, RZ, 0x8, R29 ;  /* 0x00000008ff257819 */ /* 0x000fe4000001161d */
[----:B------:R-:W-:Y:S02]  /*25740*/  PRMT R29, R29, 0x3340, R211 ;  /* 0x000033401d1d7816 */ /* 0x000fe400000000d3 */
[----:B------:R-:W-:Y:S02]  /*25750*/  LOP3.LUT R198, R198, 0xffff, RZ, 0xc0, !PT ;  /* 0x0000ffffc6c67812 */ /* 0x000fe400078ec0ff */
[----:B0-----:R-:W-:-:S02]  /*25760*/  PRMT R31, R200, 0x3340, R108 ;  /* 0x00003340c81f7816 */ /* 0x001fc4000000006c */
[----:B------:R-:W-:Y:S01]  /*25770*/  LOP3.LUT R110, R110, 0xffff, RZ, 0xc0, !PT ;  /* 0x0000ffff6e6e7812 */ /* 0x000fe200078ec0ff */
[----:B------:R0:W-:Y:S01]  /*25780*/  STL [R1+0x11cc], R29 ;  /* 0x0011cc1d01007387 */ /* 0x0001e20000100800 */
[----:B------:R-:W-:Y:S02]  /*25790*/  SHF.R.U32.HI R43, RZ, 0x8, R209 ;  /* 0x00000008ff2b7819 */ /* 0x000fe400000116d1 */
[----:B------:R-:W-:Y:S01]  /*257a0*/  SHF.R.U32.HI R39, RZ, 0x8, R211 ;  /* 0x00000008ff277819 */ /* 0x000fe200000116d3 */
[----:B------:R1:W-:Y:S01]  /*257b0*/  STL [R1+0x11d4], R31 ;  /* 0x0011d41f01007387 */ /* 0x0003e20000100800 */
[----:B------:R-:W-:Y:S02]  /*257c0*/  SHF.R.U32.HI R33, RZ, 0x8, R200 ;  /* 0x00000008ff217819 */ /* 0x000fe400000116c8 */
[----:B------:R-:W-:Y:S02]  /*257d0*/  SHF.R.U32.HI R35, RZ, 0x8, R108 ;  /* 0x00000008ff237819 */ /* 0x000fe4000001166c */
[----:B------:R-:W-:-:S02]  /*257e0*/  LOP3.LUT R41, R41, 0xffff, RZ, 0xc0, !PT ;  /* 0x0000ffff29297812 */ /* 0x000fc400078ec0ff */
[----:B0-----:R-:W-:Y:S02]  /*257f0*/  SHF.R.U32.HI R29, RZ, 0x8, R198 ;  /* 0x00000008ff1d7819 */ /* 0x001fe400000116c6 */
[----:B------:R-:W-:Y:S02]  /*25800*/  LOP3.LUT R43, R43, 0xffff, RZ, 0xc0, !PT ;  /* 0x0000ffff2b2b7812 */ /* 0x000fe400078ec0ff */
[----:B-1----:R-:W-:Y:S02]  /*25810*/  SHF.R.U32.HI R31, RZ, 0x8, R110 ;  /* 0x00000008ff1f7819 */ /* 0x002fe4000001166e */
[----:B------:R-:W-:Y:S02]  /*25820*/  LOP3.LUT R37, R37, 0xffff, RZ, 0xc0, !PT ;  /* 0x0000ffff25257812 */ /* 0x000fe400078ec0ff */
[----:B------:R-:W-:Y:S02]  /*25830*/  LOP3.LUT R39, R39, 0xffff, RZ, 0xc0, !PT ;  /* 0x0000ffff27277812 */ /* 0x000fe400078ec0ff */
[----:B------:R-:W-:-:S02]  /*25840*/  LOP3.LUT R33, R33, 0xffff, RZ, 0xc0, !PT ;  /* 0x0000ffff21217812 */ /* 0x000fc400078ec0ff */
[----:B------:R-:W-:Y:S02]  /*25850*/  LOP3.LUT R35, R35, 0xffff, RZ, 0xc0, !PT ;  /* 0x0000ffff23237812 */ /* 0x000fe400078ec0ff */
[----:B------:R-:W-:Y:S02]  /*25860*/  PRMT R51, R198, 0x3340, R110 ;  /* 0x00003340c6337816 */ /* 0x000fe4000000006e */
[----:B------:R-:W-:Y:S02]  /*25870*/  LOP3.LUT R29, R29, 0xffff, RZ, 0xc0, !PT ;  /* 0x0000ffff1d1d7812 */ /* 0x000fe400078ec0ff */
[----:B------:R-:W-:Y:S02]  /*25880*/  LOP3.LUT R31, R31, 0xffff, RZ, 0xc0, !PT ;  /* 0x0000ffff1f1f7812 */ /* 0x000fe400078ec0ff */
[----:B------:R-:W-:Y:S02]  /*25890*/  PRMT R41, R41, 0x3340, R43 ;  /* 0x0000334029297816 */ /* 0x000fe4000000002b */
[----:B------:R-:W-:-:S02]  /*258a0*/  PRMT R37, R37, 0x3340, R39 ;  /* 0x0000334025257816 */ /* 0x000fc40000000027 */
[----:B------:R-:W-:Y:S01]  /*258b0*/  PRMT R33, R33, 0x3340, R35 ;  /* 0x0000334021217816 */ /* 0x000fe20000000023 */
[----:B------:R-:W-:Y:S01]  /*258c0*/  STL [R1+0x11d8], R51 ;  /* 0x0011d83301007387 */ /* 0x000fe20000100800 */
[----:B------:R-:W-:-:S03]  /*258d0*/  PRMT R29, R29, 0x3340, R31 ;  /* 0x000033401d1d7816 */ /* 0x000fc6000000001f */
[----:B------:R-:W-:Y:S04]  /*258e0*/  STL [R1+0xff4], R41 ;  /* 0x000ff42901007387 */ /* 0x000fe80000100800 */
[----:B------:R-:W-:Y:S04]  /*258f0*/  STL [R1+0xff8], R37 ;  /* 0x000ff82501007387 */ /* 0x000fe80000100800 */
[----:B------:R3:W-:Y:S04]  /*25900*/  STL [R1+0xffc], R33 ;  /* 0x000ffc2101007387 */ /* 0x0007e80000100800 */
[----:B------:R-:W-:Y:S01]  /*25910*/  STL [R1+0x1000], R29 ;  /* 0x0010001d01007387 */ /* 0x000fe20000100800 */
[----:B---3--:R-:W-:-:S03]  /*25920*/  LOP3.LUT R33, R47, 0xffff, RZ, 0xc0, !PT ;  /* 0x0000ffff2f217812 */ /* 0x008fc600078ec0ff */
[----:B------:R-:W3:Y:S01]  /*25930*/  LDL.LU R47, [R1+0x45c] ;  /* 0x00045c00012f7983 */ /* 0x000ee20000300800 */
[----:B----4-:R-:W-:-:S03]  /*25940*/  LOP3.LUT R35, R45, 0xffff, RZ, 0xc0, !PT ;  /* 0x0000ffff2d237812 */ /* 0x010fc600078ec0ff */
[----:B------:R-:W4:Y:S01]  /*25950*/  LDL.LU R45, [R1+0x450] ;  /* 0x00045000012d7983 */ /* 0x000f220000300800 */
[----:B--2---:R-:W-:Y:S02]  /*25960*/  LOP3.LUT R31, R49, 0xffff, RZ, 0xc0, !PT ;  /* 0x0000ffff311f7812 */ /* 0x004fe400078ec0ff */
[----:B------:R-:W-:Y:S02]  /*25970*/  LOP3.LUT R201, R201, 0xffff, RZ, 0xc0, !PT ;  /* 0x0000ffffc9c97812 */ /* 0x000fe400078ec0ff */
[----:B------:R-:W-:Y:S02]  /*25980*/  LOP3.LUT R207, R207, 0xffff, RZ, 0xc0, !PT ;  /* 0x0000ffffcfcf7812 */ /* 0x000fe400078ec0ff */
[----:B------:R-:W-:Y:S02]  /*25990*/  PRMT R39, R31, 0x3340, R201 ;  /* 0x000033401f277816 */ /* 0x000fe400000000c9 */
[----:B------:R-:W-:Y:S02]  /*259a0*/  SHF.R.U32.HI R37, RZ, 0x8, R35 ;  /* 0x00000008ff257819 */ /* 0x000fe40000011623 */
[----:B------:R-:W-:-:S02]  /*259b0*/  PRMT R35, R35, 0x3340, R207 ;  /* 0x0000334023237816 */ /* 0x000fc400000000cf */
[----:B------:R-:W-:Y:S01]  /*259c0*/  LOP3.LUT R205, R205, 0xffff, RZ, 0xc0, !PT ;  /* 0x0000ffffcdcd7812 */ /* 0x000fe200078ec0ff */
[----:B------:R-:W-:Y:S01]  /*259d0*/  STL [R1+0x11c4], R39 ;  /* 0x0011c42701007387 */ /* 0x000fe20000100800 */
[----:B------:R-:W-:-:S03]  /*259e0*/  F2FP.SATFINITE.E4M3.F32.PACK_AB_MERGE_C R104, R105, R104, RZ ;  /* 0x000000686968723e */ /* 0x000fc600048070ff */
[----:B------:R0:W-:Y:S01]  /*259f0*/  STL [R1+0x11bc], R35 ;  /* 0x0011bc2301007387 */ /* 0x0001e20000100800 */
[----:B------:R-:W-:Y:S02]  /*25a00*/  LOP3.LUT R202, R202, 0xffff, RZ, 0xc0, !PT ;  /* 0x0000ffffcaca7812 */ /* 0x000fe400078ec0ff */
[----:B------:R-:W-:Y:S02]  /*25a10*/  LOP3.LUT R104, R104, 0xffff, RZ, 0xc0, !PT ;  /* 0x0000ffff68687812 */ /* 0x000fe400078ec0ff */
[----:B------:R-:W-:Y:S02]  /*25a20*/  SHF.R.U32.HI R41, RZ, 0x8, R33 ;  /* 0x00000008ff297819 */ /* 0x000fe40000011621 */
[--C-:B0-----:R-:W-:Y:S02]  /*25a30*/  PRMT R35, R33, 0x3340, R205.reuse ;  /* 0x0000334021237816 */ /* 0x101fe400000000cd */
[----:B------:R-:W-:Y:S02]  /*25a40*/  SHF.R.U32.HI R43, RZ, 0x8, R205 ;  /* 0x00000008ff2b7819 */ /* 0x000fe400000116cd */
[----:B------:R-:W-:Y:S01]  /*25a50*/  SHF.R.U32.HI R39, RZ, 0x8, R207 ;  /* 0x00000008ff277819 */ /* 0x000fe200000116cf */
[----:B------:R0:W-:Y:S01]  /*25a60*/  STL [R1+0x11b8], R35 ;  /* 0x0011b82301007387 */ /* 0x0001e20000100800 */
[----:B------:R-:W-:-:S02]  /*25a70*/  SHF.R.U32.HI R29, RZ, 0x8, R31 ;  /* 0x00000008ff1d7819 */ /* 0x000fc4000001161f */
[----:B------:R-:W-:Y:S02]  /*25a80*/  SHF.R.U32.HI R33, RZ, 0x8, R202 ;  /* 0x00000008ff217819 */ /* 0x000fe400000116ca */
[----:B------:R-:W-:Y:S02]  /*25a90*/  SHF.R.U32.HI R31, RZ, 0x8, R201 ;  /* 0x00000008ff1f7819 */ /* 0x000fe400000116c9 */
[----:B------:R-:W-:Y:S02]  /*25aa0*/  LOP3.LUT R41, R41, 0xffff, RZ, 0xc0, !PT ;  /* 0x0000ffff29297812 */ /* 0x000fe400078ec0ff */
[----:B0-----:R-:W-:Y:S02]  /*25ab0*/  SHF.R.U32.HI R35, RZ, 0x8, R104 ;  /* 0x00000008ff237819 */ /* 0x001fe40000011668 */
[----:B------:R-:W-:Y:S02]  /*25ac0*/  LOP3.LUT R43, R43, 0xffff, RZ, 0xc0, !PT ;  /* 0x0000ffff2b2b7812 */ /* 0x000fe400078ec0ff */
[----:B------:R-:W-:-:S02]  /*25ad0*/  LOP3.LUT R37, R37, 0xffff, RZ, 0xc0, !PT ;  /* 0x0000ffff25257812 */ /* 0x000fc400078ec0ff */
[----:B------:R-:W-:Y:S02]  /*25ae0*/  LOP3.LUT R39, R39, 0xffff, RZ, 0xc0, !PT ;  /* 0x0000ffff27277812 */ /* 0x000fe400078ec0ff */
[----:B------:R-:W-:Y:S02]  /*25af0*/  LOP3.LUT R33, R33, 0xffff, RZ, 0xc0, !PT ;  /* 0x0000ffff21217812 */ /* 0x000fe400078ec0ff */
[----:B------:R-:W-:Y:S02]  /*25b00*/  LOP3.LUT R35, R35, 0xffff, RZ, 0xc0, !PT ;  /* 0x0000ffff23237812 */ /* 0x000fe400078ec0ff */
[----:B------:R-:W-:Y:S02]  /*25b10*/  PRMT R49, R202, 0x3340, R104 ;  /* 0x00003340ca317816 */ /* 0x000fe40000000068 */
[----:B------:R-:W-:Y:S02]  /*25b20*/  LOP3.LUT R29, R29, 0xffff, RZ, 0xc0, !PT ;  /* 0x0000ffff1d1d7812 */ /* 0x000fe400078ec0ff */
[----:B------:R-:W-:-:S02]  /*25b30*/  LOP3.LUT R31, R31, 0xffff, RZ, 0xc0, !PT ;  /* 0x0000ffff1f1f7812 */ /* 0x000fc400078ec0ff */
[----:B------:R-:W-:Y:S02]  /*25b40*/  PRMT R41, R41, 0x3340, R43 ;  /* 0x0000334029297816 */ /* 0x000fe4000000002b */
[----:B------:R-:W-:Y:S02]  /*25b50*/  PRMT R37, R37, 0x3340, R39 ;  /* 0x0000334025257816 */ /* 0x000fe40000000027 */
[----:B------:R-:W-:Y:S01]  /*25b60*/  PRMT R35, R33, 0x3340, R35 ;  /* 0x0000334021237816 */ /* 0x000fe20000000023 */
[----:B------:R-:W-:Y:S01]  /*25b70*/  STL [R1+0x11c0], R49 ;  /* 0x0011c03101007387 */ /* 0x000fe20000100800 */
[----:B------:R-:W-:-:S03]  /*25b80*/  PRMT R33, R29, 0x3340, R31 ;  /* 0x000033401d217816 */ /* 0x000fc6000000001f */
[----:B------:R0:W-:Y:S04]  /*25b90*/  STL [R1+0xfe4], R41 ;  /* 0x000fe42901007387 */ /* 0x0001e80000100800 */
[----:B------:R-:W-:Y:S04]  /*25ba0*/  STL [R1+0xfe8], R37 ;  /* 0x000fe82501007387 */ /* 0x000fe80000100800 */
[----:B------:R-:W-:Y:S04]  /*25bb0*/  STL [R1+0xfec], R35 ;  /* 0x000fec2301007387 */ /* 0x000fe80000100800 */
[----:B------:R1:W-:Y:S01]  /*25bc0*/  STL [R1+0xff0], R33 ;  /* 0x000ff02101007387 */ /* 0x0003e20000100800 */
[----:B---3--:R-:W-:-:S03]  /*25bd0*/  LOP3.LUT R31, R47, 0xffff, RZ, 0xc0, !PT ;  /* 0x0000ffff2f1f7812 */ /* 0x008fc600078ec0ff */
[----:B------:R-:W2:Y:S01]  /*25be0*/  LDL.LU R47, [R1+0x624] ;  /* 0x00062400012f7983 */ /* 0x000ea20000300800 */
[----:B----4-:R-:W-:-:S03]  /*25bf0*/  LOP3.LUT R29, R45, 0xffff, RZ, 0xc0, !PT ;  /* 0x0000ffff2d1d7812 */ /* 0x010fc600078ec0ff */
[----:B------:R-:W3:Y:S01]  /*25c00*/  LDL.LU R45, [R1+0x620] ;  /* 0x00062000012d7983 */ /* 0x000ee20000300800 */
[----:B------:R-:W-:Y:S02]  /*25c10*/  F2FP.SATFINITE.E4M3.F32.PACK_AB_MERGE_C R100, R101, R100, RZ ;  /* 0x000000646564723e */ /* 0x000fe400048070ff */
[----:B------:R-:W-:Y:S02]  /*25c20*/  LOP3.LUT R203, R203, 0xffff, RZ, 0xc0, !PT ;  /* 0x0000ffffcbcb7812 */ /* 0x000fe400078ec0ff */
[----:B------:R-:W-:Y:S02]  /*25c30*/  LOP3.LUT R206, R206, 0xffff, RZ, 0xc0, !PT ;  /* 0x0000ffffcece7812 */ /* 0x000fe400078ec0ff */
[----:B------:R-:W-:Y:S02]  /*25c40*/  LOP3.LUT R100, R100, 0xffff, RZ, 0xc0, !PT ;  /* 0x0000ffff64647812 */ /* 0x000fe400078ec0ff */
[----:B0-----:R-:W-:Y:S02]  /*25c50*/  SHF.R.U32.HI R41, RZ, 0x8, R29 ;  /* 0x00000008ff297819 */ /* 0x001fe4000001161d */
[----:B------:R-:W-:-:S02]  /*25c60*/  PRMT R29, R29, 0x3340, R203 ;  /* 0x000033401d1d7816 */ /* 0x000fc400000000cb */
[----:B-1----:R-:W-:Y:S02]  /*25c70*/  PRMT R33, R206, 0x3340, R100 ;  /* 0x00003340ce217816 */ /* 0x002fe40000000064 */
[----:B------:R-:W-:Y:S01]  /*25c80*/  LOP3.LUT R197, R197, 0xffff, RZ, 0xc0, !PT ;  /* 0x0000ffffc5c57812 */ /* 0x000fe200078ec0ff */
[----:B------:R-:W-:Y:S01]  /*25c90*/  STL [R1+0x11a8], R29 ;  /* 0x0011a81d01007387 */ /* 0x000fe20000100800 */
[----:B------:R-:W-:-:S03]  /*25ca0*/  F2FP.SATFINITE.E4M3.F32.PACK_AB_MERGE_C R102, R103, R102, RZ ;  /* 0x000000666766723e */ /* 0x000fc600048070ff */
[----:B------:R0:W-:Y:S01]  /*25cb0*/  STL [R1+0x11ac], R33 ;  /* 0x0011ac2101007387 */ /* 0x0001e20000100800 */
[----:B------:R-:W-:Y:S02]  /*25cc0*/  LOP3.LUT R204, R204, 0xffff, RZ, 0xc0, !PT ;  /* 0x0000ffffcccc7812 */ /* 0x000fe400078ec0ff */
[----:B------:R-:W-:Y:S02]  /*25cd0*/  LOP3.LUT R102, R102, 0xffff, RZ, 0xc0, !PT ;  /* 0x0000ffff66667812 */ /* 0x000fe400078ec0ff */
[----:B------:R-:W-:Y:S02]  /*25ce0*/  SHF.R.U32.HI R43, RZ, 0x8, R203 ;  /* 0x00000008ff2b7819 */ /* 0x000fe400000116cb */
[----:B0-----:R-:W-:Y:S02]  /*25cf0*/  PRMT R33, R31, 0x3340, R197 ;  /* 0x000033401f217816 */ /* 0x001fe400000000c5 */
        /* <DEDUP_REMOVED lines=19> */
[----:B------:R0:W-:Y:S01]  /*25e30*/  STL [R1+0x11b4], R49 ;  /* 0x0011b43101007387 */ /* 0x0001e20000100800 */
[----:B------:R-:W-:-:S03]  /*25e40*/  PRMT R33, R29, 0x3340, R39 ;  /* 0x000033401d217816 */ /* 0x000fc60000000027 */
[----:B------:R-:W-:Y:S04]  /*25e50*/  STL [R1+0xfd8], R41 ;  /* 0x000fd82901007387 */ /* 0x000fe80000100800 */
[----:B------:R1:W-:Y:S04]  /*25e60*/  STL [R1+0xfdc], R37 ;  /* 0x000fdc2501007387 */ /* 0x0003e80000100800 */
[----:B------:R-:W-:Y:S04]  /*25e70*/  STL [R1+0xfe0], R35 ;  /* 0x000fe02301007387 */ /* 0x000fe80000100800 */
[----:B------:R-:W-:Y:S04]  /*25e80*/  STL [R1+0xfd4], R33 ;  /* 0x000fd42101007387 */ /* 0x000fe80000100800 */
[----:B0-----:R-:W4:Y:S01]  /*25e90*/  LDL.LU R49, [R1+0x464] ;  /* 0x0004640001317983 */ /* 0x001f220000300800 */
[----:B--2---:R-:W-:-:S03]  /*25ea0*/  LOP3.LUT R31, R47, 0xffff, RZ, 0xc0, !PT ;  /* 0x0000ffff2f1f7812 */ /* 0x004fc600078ec0ff */
[----:B------:R-:W2:Y:S01]  /*25eb0*/  LDL.LU R47, [R1+0x460] ;  /* 0x00046000012f7983 */ /* 0x000ea20000300800 */
[----:B---3--:R-:W-:-:S03]  /*25ec0*/  LOP3.LUT R29, R45, 0xffff, RZ, 0xc0, !PT ;  /* 0x0000ffff2d1d7812 */ /* 0x008fc600078ec0ff */
[----:B------:R-:W3:Y:S01]  /*25ed0*/  LDL.LU R45, [R1+0x458] ;  /* 0x00045800012d7983 */ /* 0x000ee20000300800 */
[----:B------:R-:W-:Y:S02]  /*25ee0*/  LOP3.LUT R167, R167, 0xffff, RZ, 0xc0, !PT ;  /* 0x0000ffffa7a77812 */ /* 0x000fe400078ec0ff */
[----:B-1----:R-:W-:Y:S02]  /*25ef0*/  SHF.R.U32.HI R37, RZ, 0x8, R31 ;  /* 0x00000008ff257819 */ /* 0x002fe4000001161f */
[----:B------:R-:W-:Y:S02]  /*25f00*/  PRMT R31, R31, 0x3340, R167 ;  /* 0x000033401f1f7816 */ /* 0x000fe400000000a7 */
[----:B------:R-:W-:Y:S02]  /*25f10*/  LOP3.LUT R165, R165, 0xffff, RZ, 0xc0, !PT ;  /* 0x0000ffffa5a57812 */ /* 0x000fe400078ec0ff */
[----:B------:R-:W-:Y:S02]  /*25f20*/  LOP3.LUT R244, R244, 0xffff, RZ, 0xc0, !PT ;  /* 0x0000fffff4f47812 */ /* 0x000fe400078ec0ff */
[----:B------:R-:W-:Y:S01]  /*25f30*/  LOP3.LUT R24, R24, 0xffff, RZ, 0xc0, !PT ;  /* 0x0000ffff18187812 */ /* 0x000fe200078ec0ff */
[----:B------:R0:W-:Y:S01]  /*25f40*/  STL [R1+0x1114], R31 ;  /* 0x0011141f01007387 */ /* 0x0001e20000100800 */
[----:B------:R-:W-:-:S02]  /*25f50*/  LOP3.LUT R242, R242, 0xffff, RZ, 0xc0, !PT ;  /* 0x0000fffff2f27812 */ /* 0x000fc400078ec0ff */
[----:B------:R-:W-:Y:S02]  /*25f60*/  PRMT R41, R244, 0x3340, R24 ;  /* 0x00003340f4297816 */ /* 0x000fe40000000018 */
[----:B------:R-:W-:Y:S02]  /*25f70*/  LOP3.LUT R26, R26, 0xffff, RZ, 0xc0, !PT ;  /* 0x0000ffff1a1a7812 */ /* 0x000fe400078ec0ff */
[----:B0-----:R-:W-:Y:S02]  /*25f80*/  PRMT R31, R29, 0x3340, R165 ;  /* 0x000033401d1f7816 */ /* 0x001fe400000000a5 */
[----:B------:R-:W-:Y:S02]  /*25f90*/  SHF.R.U32.HI R39, RZ, 0x8, R167 ;  /* 0x00000008ff277819 */ /* 0x000fe400000116a7 */
[----:B------:R-:W-:Y:S01]  /*25fa0*/  SHF.R.U32.HI R33, RZ, 0x8, R29 ;  /* 0x00000008ff217819 */ /* 0x000fe2000001161d */
[----:B------:R0:W-:Y:S01]  /*25fb0*/  STL [R1+0x1118], R31 ;  /* 0x0011181f01007387 */ /* 0x0001e20000100800 */
[----:B------:R-:W-:-:S02]  /*25fc0*/  SHF.R.U32.HI R35, RZ, 0x8, R165 ;  /* 0x00000008ff237819 */ /* 0x000fc400000116a5 */
[----:B------:R-:W-:Y:S01]  /*25fd0*/  SHF.R.U32.HI R29, RZ, 0x8, R244 ;  /* 0x00000008ff1d7819 */ /* 0x000fe200000116f4 */
[----:B------:R1:W-:Y:S01]  /*25fe0*/  STL [R1+0x1120], R41 ;  /* 0x0011202901007387 */ /* 0x0003e20000100800 */
[----:B------:R-:W-:Y:S02]  /*25ff0*/  LOP3.LUT R37, R37, 0xffff, RZ, 0xc0, !PT ;  /* 0x0000ffff25257812 */ /* 0x000fe400078ec0ff */
[----:B------:R-:W-:Y:S02]  /*26000*/  LOP3.LUT R39, R39, 0xffff, RZ, 0xc0, !PT ;  /* 0x0000ffff27277812 */ /* 0x000fe400078ec0ff */
[----:B0-----:R-:W-:Y:S02]  /*26010*/  SHF.R.U32.HI R31, RZ, 0x8, R24 ;  /* 0x00000008ff1f7819 */ /* 0x001fe40000011618 */
[----:B------:R-:W-:Y:S02]  /*26020*/  SHF.R.U32.HI R24, RZ, 0x8, R242 ;  /* 0x00000008ff187819 */ /* 0x000fe400000116f2 */
[----:B-1----:R-:W-:-:S02]  /*26030*/  PRMT R41, R242, 0x3340, R26 ;  /* 0x00003340f2297816 */ /* 0x002fc4000000001a */
[----:B------:R-:W-:Y:S02]  /*26040*/  SHF.R.U32.HI R26, RZ, 0x8, R26 ;  /* 0x00000008ff1a7819 */ /* 0x000fe4000001161a */
        /* <DEDUP_REMOVED lines=8> */
[----:B------:R-:W-:Y:S01]  /*260d0*/  PRMT R29, R29, 0x3340, R31 ;  /* 0x000033401d1d7816 */ /* 0x000fe2000000001f */
[----:B------:R-:W-:Y:S01]  /*260e0*/  STL [R1+0x114c], R41 ;  /* 0x00114c2901007387 */ /* 0x000fe20000100800 */
[----:B------:R-:W-:-:S03]  /*260f0*/  PRMT R24, R24, 0x3340, R26 ;  /* 0x0000334018187816 */ /* 0x000fc6000000001a */
[----:B------:R-:W-:Y:S04]  /*26100*/  STL [R1+0xf1c], R37 ;  /* 0x000f1c2501007387 */ /* 0x000fe80000100800 */
[----:B------:R-:W-:Y:S04]  /*26110*/  STL [R1+0xf20], R33 ;  /* 0x000f202101007387 */ /* 0x000fe80000100800 */
[----:B------:R-:W-:Y:S04]  /*26120*/  STL [R1+0xf28], R29 ;  /* 0x000f281d01007387 */ /* 0x000fe80000100800 */
[----:B------:R3:W-:Y:S01]  /*26130*/  STL [R1+0xf60], R24 ;  /* 0x000f601801007387 */ /* 0x0007e20000100800 */
[----:B--2---:R-:W-:-:S03]  /*26140*/  LOP3.LUT R26, R47, 0xffff, RZ, 0xc0, !PT ;  /* 0x0000ffff2f1a7812 */ /* 0x004fc600078ec0ff */
[----:B------:R-:W2:Y:S01]  /*26150*/  LDL.LU R47, [R1+0x61c] ;  /* 0x00061c00012f7983 */ /* 0x000ea20000300800 */
[----:B---3--:R-:W-:-:S03]  /*26160*/  LOP3.LUT R24, R45, 0xffff, RZ, 0xc0, !PT ;  /* 0x0000ffff2d187812 */ /* 0x008fc600078ec0ff */
[----:B------:R-:W3:Y:S01]  /*26170*/  LDL.LU R45, [R1+0x618] ;  /* 0x00061800012d7983 */ /* 0x000ee20000300800 */
[----:B------:R-:W-:Y:S02]  /*26180*/  F2FP.SATFINITE.E4M3.F32.PACK_AB_MERGE_C R96, R97, R96, RZ ;  /* 0x000000606160723e */ /* 0x000fe400048070ff */
[----:B----4-:R-:W-:Y:S02]  /*26190*/  LOP3.LUT R31, R49, 0xffff, RZ, 0xc0, !PT ;  /* 0x0000ffff311f7812 */ /* 0x010fe400078ec0ff */
[----:B------:R-:W-:Y:S02]  /*261a0*/  LOP3.LUT R193, R193, 0xffff, RZ, 0xc0, !PT ;  /* 0x0000ffffc1c17812 */ /* 0x000fe400078ec0ff */
[----:B------:R-:W-:Y:S02]  /*261b0*/  LOP3.LUT R199, R199, 0xffff, RZ, 0xc0, !PT ;  /* 0x0000ffffc7c77812 */ /* 0x000fe400078ec0ff */
[----:B------:R-:W-:Y:S02]  /*261c0*/  LOP3.LUT R208, R208, 0xffff, RZ, 0xc0, !PT ;  /* 0x0000ffffd0d07812 */ /* 0x000fe400078ec0ff */
[----:B------:R-:W-:-:S02]  /*261d0*/  LOP3.LUT R96, R96, 0xffff, RZ, 0xc0, !PT ;  /* 0x0000ffff60607812 */ /* 0x000fc400078ec0ff */
[----:B------:R-:W-:Y:S02]  /*261e0*/  PRMT R33, R31, 0x3340, R193 ;  /* 0x000033401f217816 */ /* 0x000fe400000000c1 */
[----:B------:R-:W-:Y:S02]  /*261f0*/  SHF.R.U32.HI R37, RZ, 0x8, R24 ;  /* 0x00000008ff257819 */ /* 0x000fe40000011618 */
[--C-:B------:R-:W-:Y:S02]  /*26200*/  PRMT R24, R24, 0x3340, R199.reuse ;  /* 0x0000334018187816 */ /* 0x100fe400000000c7 */
[----:B------:R-:W-:Y:S01]  /*26210*/  PRMT R41, R208, 0x3340, R96 ;  /* 0x00003340d0297816 */ /* 0x000fe20000000060 */
[----:B------:R0:W-:Y:S01]  /*26220*/  STL [R1+0x119c], R33 ;  /* 0x00119c2101007387 */ /* 0x0001e20000100800 */
[----:B------:R-:W-:Y:S02]  /*26230*/  LOP3.LUT R195, R195, 0xffff, RZ, 0xc0, !PT ;  /* 0x0000ffffc3c37812 */ /* 0x000fe400078ec0ff */
[----:B------:R-:W-:Y:S01]  /*26240*/  SHF.R.U32.HI R39, RZ, 0x8, R199 ;  /* 0x00000008ff277819 */ /* 0x000fe200000116c7 */
[----:B------:R1:W-:Y:S01]  /*26250*/  STL [R1+0x1194], R24 ;  /* 0x0011941801007387 */ /* 0x0003e20000100800 */
[----:B------:R-:W-:-:S02]  /*26260*/  SHF.R.U32.HI R29, RZ, 0x8, R31 ;  /* 0x00000008ff1d7819 */ /* 0x000fc4000001161f */
[----:B------:R-:W-:Y:S01]  /*26270*/  SHF.R.U32.HI R35, RZ, 0x8, R96 ;  /* 0x00000008ff237819 */ /* 0x000fe20000011660 */
[----:B------:R4:W-:Y:S01]  /*26280*/  STL [R1+0x1198], R41 ;  /* 0x0011982901007387 */ /* 0x0009e20000100800 */
[----:B------:R-:W-:Y:S02]  /*26290*/  SHF.R.U32.HI R31, RZ, 0x8, R193 ;  /* 0x00000008ff1f7819 */ /* 0x000fe400000116c1 */
[----:B0-----:R-:W-:Y:S02]  /*262a0*/  SHF.R.U32.HI R33, RZ, 0x8, R208 ;  /* 0x00000008ff217819 */ /* 0x001fe400000116d0 */
[----:B-1----:R-:W-:Y:S02]  /*262b0*/  SHF.R.U32.HI R24, RZ, 0x8, R26 ;  /* 0x00000008ff187819 */ /* 0x002fe4000001161a */
[----:B------:R-:W-:Y:S02]  /*262c0*/  LOP3.LUT R37, R37, 0xffff, RZ, 0xc0, !PT ;  /* 0x0000ffff25257812 */ /* 0x000fe400078ec0ff */
[----:B----4-:R-:W-:-:S02]  /*262d0*/  PRMT R41, R26, 0x3340, R195 ;  /* 0x000033401a297816 */ /* 0x010fc400000000c3 */
[----:B------:R-:W-:Y:S02]  /*262e0*/  SHF.R.U32.HI R26, RZ, 0x8, R195 ;  /* 0x00000008ff1a7819 */ /* 0x000fe400000116c3 */
[----:B------:R-:W-:Y:S02]  /*262f0*/  LOP3.LUT R39, R39, 0xffff, RZ, 0xc0, !PT ;  /* 0x0000ffff27277812 */ /* 0x000fe400078ec0ff */
[----:B------:R-:W-:Y:S02]  /*26300*/  LOP3.LUT R33, R33, 0xffff, RZ, 0xc0, !PT ;  /* 0x0000ffff21217812 */ /* 0x000fe400078ec0ff */
[----:B------:R-:W-:Y:S02]  /*26310*/  LOP3.LUT R35, R35, 0xffff, RZ, 0xc0, !PT ;  /* 0x0000ffff23237812 */ /* 0x000fe400078ec0ff */
[----:B------:R-:W-:Y:S02]  /*26320*/  LOP3.LUT R29, R29, 0xffff, RZ, 0xc0, !PT ;  /* 0x0000ffff1d1d7812 */ /* 0x000fe400078ec0ff */
[----:B------:R-:W-:-:S02]  /*26330*/  LOP3.LUT R31, R31, 0xffff, RZ, 0xc0, !PT ;  /* 0x0000ffff1f1f7812 */ /* 0x000fc400078ec0ff */
[----:B------:R-:W-:Y:S02]  /*26340*/  LOP3.LUT R24, R24, 0xffff, RZ, 0xc0, !PT ;  /* 0x0000ffff18187812 */ /* 0x000fe400078ec0ff */
        /* <DEDUP_REMOVED lines=15> */
[----:B------:R-:W-:Y:S02]  /*26440*/  LOP3.LUT R163, R163, 0xffff, RZ, 0xc0, !PT ;  /* 0x0000ffffa3a37812 */ /* 0x000fe400078ec0ff */
[----:B------:R-:W-:Y:S02]  /*26450*/  LOP3.LUT R161, R161, 0xffff, RZ, 0xc0, !PT ;  /* 0x0000ffffa1a17812 */ /* 0x000fe400078ec0ff */
[----:B------:R-:W-:Y:S02]  /*26460*/  LOP3.LUT R212, R212, 0xffff, RZ, 0xc0, !PT ;  /* 0x0000ffffd4d47812 */ /* 0x000fe400078ec0ff */
[----:B------:R-:W-:Y:S02]  /*26470*/  LOP3.LUT R92, R92, 0xffff, RZ, 0xc0, !PT ;  /* 0x0000ffff5c5c7812 */ /* 0x000fe400078ec0ff */
[----:B0-----:R-:W-:-:S02]  /*26480*/  LOP3.LUT R26, R28, 0xffff, RZ, 0xc0, !PT ;  /* 0x0000ffff1c1a7812 */ /* 0x001fc400078ec0ff */
[----:B------:R-:W-:Y:S02]  /*26490*/  SHF.R.U32.HI R31, RZ, 0x8, R29 ;  /* 0x00000008ff1f7819 */ /* 0x000fe4000001161d */
[----:B------:R-:W-:Y:S02]  /*264a0*/  PRMT R29, R29, 0x3340, R163 ;  /* 0x000033401d1d7816 */ /* 0x000fe400000000a3 */
[----:B------:R-:W-:Y:S02]  /*264b0*/  SHF.R.U32.HI R28, RZ, 0x8, R24 ;  /* 0x00000008ff1c7819 */ /* 0x000fe40000011618 */
[----:B------:R-:W-:Y:S02]  /*264c0*/  PRMT R24, R24, 0x3340, R161 ;  /* 0x0000334018187816 */ /* 0x000fe400000000a1 */
[----:B------:R-:W-:Y:S01]  /*264d0*/  PRMT R39, R212, 0x3340, R92 ;  /* 0x00003340d4277816 */ /* 0x000fe2000000005c */
[----:B------:R0:W-:Y:S01]  /*264e0*/  STL [R1+0x1134], R29 ;  /* 0x0011341d01007387 */ /* 0x0001e20000100800 */
[----:B------:R-:W-:-:S02]  /*264f0*/  LOP3.LUT R240, R240, 0xffff, RZ, 0xc0, !PT ;  /* 0x0000fffff0f07812 */ /* 0x000fc400078ec0ff */
[----:B------:R-:W-:Y:S01]  /*26500*/  SHF.R.U32.HI R35, RZ, 0x8, R212 ;  /* 0x00000008ff237819 */ /* 0x000fe200000116d4 */
[----:B------:R1:W-:Y:S01]  /*26510*/  STL [R1+0x113c], R24 ;  /* 0x00113c1801007387 */ /* 0x0003e20000100800 */
[----:B------:R-:W-:Y:S02]  /*26520*/  SHF.R.U32.HI R37, RZ, 0x8, R92 ;  /* 0x00000008ff257819 */ /* 0x000fe4000001165c */
[----:B------:R-:W-:Y:S01]  /*26530*/  SHF.R.U32.HI R33, RZ, 0x8, R163 ;  /* 0x00000008ff217819 */ /* 0x000fe200000116a3 */
[----:B------:R4:W-:Y:S01]  /*26540*/  STL [R1+0x1190], R39 ;  /* 0x0011902701007387 */ /* 0x0009e20000100800 */
[----:B0-----:R-:W-:Y:S02]  /*26550*/  SHF.R.U32.HI R29, RZ, 0x8, R161 ;  /* 0x00000008ff1d7819 */ /* 0x001fe400000116a1 */
[----:B------:R-:W-:Y:S02]  /*26560*/  LOP3.LUT R35, R35, 0xffff, RZ, 0xc0, !PT ;  /* 0x0000ffff23237812 */ /* 0x000fe400078ec0ff */
[----:B-1----:R-:W-:-:S02]  /*26570*/  SHF.R.U32.HI R24, RZ, 0x8, R240 ;  /* 0x00000008ff187819 */ /* 0x002fc400000116f0 */
[----:B------:R-:W-:Y:S02]  /*26580*/  LOP3.LUT R37, R37, 0xffff, RZ, 0xc0, !PT ;  /* 0x0000ffff25257812 */ /* 0x000fe400078ec0ff */
[--C-:B----4-:R-:W-:Y:S02]  /*26590*/  PRMT R39, R240, 0x3340, R26.reuse ;  /* 0x00003340f0277816 */ /* 0x110fe4000000001a */
[----:B------:R-:W-:Y:S02]  /*265a0*/  SHF.R.U32.HI R26, RZ, 0x8, R26 ;  /* 0x00000008ff1a7819 */ /* 0x000fe4000001161a */
[----:B------:R-:W-:Y:S02]  /*265b0*/  LOP3.LUT R31, R31, 0xffff, RZ, 0xc0, !PT ;  /* 0x0000ffff1f1f7812 */ /* 0x000fe400078ec0ff */
[----:B------:R-:W-:Y:S02]  /*265c0*/  LOP3.LUT R33, R33, 0xffff, RZ, 0xc0, !PT ;  /* 0x0000ffff21217812 */ /* 0x000fe400078ec0ff */
[----:B------:R-:W-:-:S02]  /*265d0*/  LOP3.LUT R28, R28, 0xffff, RZ, 0xc0, !PT ;  /* 0x0000ffff1c1c7812 */ /* 0x000fc400078ec0ff */
[----:B------:R-:W-:Y:S02]  /*265e0*/  LOP3.LUT R29, R29, 0xffff, RZ, 0xc0, !PT ;  /* 0x0000ffff1d1d7812 */ /* 0x000fe400078ec0ff */
        /* <DEDUP_REMOVED lines=8> */
[----:B------:R0:W-:Y:S04]  /*26670*/  STL [R1+0xf40], R31 ;  /* 0x000f401f01007387 */ /* 0x0001e80000100800 */
[----:B------:R-:W-:Y:S04]  /*26680*/  STL [R1+0xf44], R29 ;  /* 0x000f441d01007387 */ /* 0x000fe80000100800 */
[----:B------:R-:W-:Y:S01]  /*26690*/  STL [R1+0xf4c], R28 ;  /* 0x000f4c1c01007387 */ /* 0x000fe20000100800 */
[----:B--2---:R-:W-:-:S03]  /*266a0*/  LOP3.LUT R24, R47, 0xffff, RZ, 0xc0, !PT ;  /* 0x0000ffff2f187812 */ /* 0x004fc600078ec0ff */
[----:B------:R-:W2:Y:S01]  /*266b0*/  LDL.LU R47, [R1+0x614] ;  /* 0x00061400012f7983 */ /* 0x000ea20000300800 */
[----:B---3--:R-:W-:-:S03]  /*266c0*/  LOP3.LUT R26, R45, 0xffff, RZ, 0xc0, !PT ;  /* 0x0000ffff2d1a7812 */ /* 0x008fc600078ec0ff */
[----:B------:R-:W3:Y:S01]  /*266d0*/  LDL.LU R45, [R1+0x60c] ;  /* 0x00060c00012d7983 */ /* 0x000ee20000300800 */
[----:B------:R-:W-:Y:S02]  /*266e0*/  LOP3.LUT R188, R188, 0xffff, RZ, 0xc0, !PT ;  /* 0x0000ffffbcbc7812 */ /* 0x000fe400078ec0ff */
[----:B------:R-:W-:Y:S02]  /*266f0*/  LOP3.LUT R191, R191, 0xffff, RZ, 0xc0, !PT ;  /* 0x0000ffffbfbf7812 */ /* 0x000fe400078ec0ff */
[----:B0-----:R-:W-:Y:S02]  /*26700*/  PRMT R31, R24, 0x3340, R188 ;  /* 0x00003340181f7816 */ /* 0x001fe400000000bc */
[----:B------:R-:W-:-:S03]  /*26710*/  LOP3.LUT R238, R238, 0xffff, RZ, 0xc0, !PT ;  /* 0x0000ffffeeee7812 */ /* 0x000fc600078ec0ff */
[----:B------:R0:W-:Y:S01]  /*26720*/  STL [R1+0x1184], R31 ;  /* 0x0011841f01007387 */ /* 0x0001e20000100800 */
[----:B------:R-:W-:Y:S02]  /*26730*/  LOP3.LUT R30, R30, 0xffff, RZ, 0xc0, !PT ;  /* 0x0000ffff1e1e7812 */ /* 0x000fe400078ec0ff */
[----:B------:R-:W-:Y:S02]  /*26740*/  F2FP.SATFINITE.E4M3.F32.PACK_AB_MERGE_C R94, R95, R94, RZ ;  /* 0x0000005e5f5e723e */ /* 0x000fe400048070ff */
[----:B0-----:R-:W-:Y:S02]  /*26750*/  PRMT R31, R26, 0x3340, R191 ;  /* 0x000033401a1f7816 */ /* 0x001fe400000000bf */
[----:B------:R-:W-:-:S03]  /*26760*/  LOP3.LUT R210, R210, 0xffff, RZ, 0xc0, !PT ;  /* 0x0000ffffd2d27812 */ /* 0x000fc600078ec0ff */
[----:B------:R0:W-:Y:S01]  /*26770*/  STL [R1+0x1188], R31 ;  /* 0x0011881f01007387 */ /* 0x0001e20000100800 */
[----:B------:R-:W-:Y:S02]  /*26780*/  LOP3.LUT R94, R94, 0xffff, RZ, 0xc0, !PT ;  /* 0x0000ffff5e5e7812 */ /* 0x000fe400078ec0ff */
[----:B------:R-:W-:Y:S02]  /*26790*/  SHF.R.U32.HI R33, RZ, 0x8, R238 ;  /* 0x00000008ff217819 */ /* 0x000fe400000116ee */
[--C-:B------:R-:W-:Y:S02]  /*267a0*/  SHF.R.U32.HI R35, RZ, 0x8, R30.reuse ;  /* 0x00000008ff237819 */ /* 0x100fe4000001161e */
        /* <DEDUP_REMOVED lines=25> */
[----:B------:R1:W-:Y:S01]  /*26940*/  STL [R1+0xfac], R28 ;  /* 0x000fac1c01007387 */ /* 0x0003e20000100800 */
[----:B--2---:R-:W-:-:S03]  /*26950*/  LOP3.LUT R26, R47, 0xffff, RZ, 0xc0, !PT ;  /* 0x0000ffff2f1a7812 */ /* 0x004fc600078ec0ff */
[----:B------:R-:W2:Y:S01]  /*26960*/  LDL.LU R47, [R1+0x474] ;  /* 0x00047400012f7983 */ /* 0x000ea20000300800 */
[----:B---3--:R-:W-:-:S03]  /*26970*/  LOP3.LUT R24, R45, 0xffff, RZ, 0xc0, !PT ;  /* 0x0000ffff2d187812 */ /* 0x008fc600078ec0ff */
[----:B------:R-:W3:Y:S01]  /*26980*/  LDL.LU R45, [R1+0x470] ;  /* 0x00047000012d7983 */ /* 0x000ee20000300800 */
[----:B------:R-:W-:Y:S02]  /*26990*/  LOP3.LUT R159, R159, 0xffff, RZ, 0xc0, !PT ;  /* 0x0000ffff9f9f7812 */ /* 0x000fe400078ec0ff */
[----:B------:R-:W-:Y:S02]  /*269a0*/  F2FP.SATFINITE.E4M3.F32.PACK_AB_MERGE_C R88, R89, R88, RZ ;  /* 0x000000585958723e */ /* 0x000fe400048070ff */
[----:B0-----:R-:W-:Y:S02]  /*269b0*/  SHF.R.U32.HI R30, RZ, 0x8, R26 ;  /* 0x00000008ff1e7819 */ /* 0x001fe4000001161a */
[----:B------:R-:W-:Y:S02]  /*269c0*/  PRMT R26, R26, 0x3340, R159 ;  /* 0x000033401a1a7816 */ /* 0x000fe4000000009f */
[----:B------:R-:W-:Y:S02]  /*269d0*/  LOP3.LUT R157, R157, 0xffff, RZ, 0xc0, !PT ;  /* 0x0000ffff9d9d7812 */ /* 0x000fe400078ec0ff */
[----:B------:R-:W-:-:S02]  /*269e0*/  LOP3.LUT R214, R214, 0xffff, RZ, 0xc0, !PT ;  /* 0x0000ffffd6d67812 */ /* 0x000fc400078ec0ff */
[----:B------:R-:W-:Y:S01]  /*269f0*/  LOP3.LUT R88, R88, 0xffff, RZ, 0xc0, !PT ;  /* 0x0000ffff58587812 */ /* 0x000fe200078ec0ff */
[----:B------:R0:W-:Y:S01]  /*26a00*/  STL [R1+0x110c], R26 ;  /* 0x00110c1a01007387 */ /* 0x0001e20000100800 */
[----:B-1----:R-:W-:Y:S02]  /*26a10*/  SHF.R.U32.HI R28, RZ, 0x8, R24 ;  /* 0x00000008ff1c7819 */ /* 0x002fe40000011618 */
[----:B------:R-:W-:Y:S02]  /*26a20*/  PRMT R24, R24, 0x3340, R157 ;  /* 0x0000334018187816 */ /* 0x000fe4000000009d */
[----:B------:R-:W-:Y:S02]  /*26a30*/  LOP3.LUT R236, R236, 0xffff, RZ, 0xc0, !PT ;  /* 0x0000ffffecec7812 */ /* 0x000fe400078ec0ff */
[----:B------:R-:W-:Y:S02]  /*26a40*/  LOP3.LUT R32, R32, 0xffff, RZ, 0xc0, !PT ;  /* 0x0000ffff20207812 */ /* 0x000fe400078ec0ff */
[----:B0-----:R-:W-:Y:S01]  /*26a50*/  PRMT R26, R214, 0x3340, R88 ;  /* 0x00003340d61a7816 */ /* 0x001fe20000000058 */
[----:B------:R0:W-:Y:S01]  /*26a60*/  STL [R1+0x111c], R24 ;  /* 0x00111c1801007387 */ /* 0x0001e20000100800 */
[----:B------:R-:W-:-:S02]  /*26a70*/  SHF.R.U32.HI R35, RZ, 0x8, R214 ;  /* 0x00000008ff237819 */ /* 0x000fc400000116d6 */
[----:B------:R-:W-:Y:S01]  /*26a80*/  SHF.R.U32.HI R33, RZ, 0x8, R88 ;  /* 0x00000008ff217819 */ /* 0x000fe20000011658 */
[----:B------:R1:W-:Y:S01]  /*26a90*/  STL [R1+0x1180], R26 ;  /* 0x0011801a01007387 */ /* 0x0003e20000100800 */
[----:B------:R-:W-:Y:S02]  /*26aa0*/  SHF.R.U32.HI R31, RZ, 0x8, R159 ;  /* 0x00000008ff1f7819 */ /* 0x000fe4000001169f */
[----:B------:R-:W-:Y:S02]  /*26ab0*/  SHF.R.U32.HI R29, RZ, 0x8, R157 ;  /* 0x00000008ff1d7819 */ /* 0x000fe4000001169d */
[----:B------:R-:W-:Y:S02]  /*26ac0*/  PRMT R37, R236, 0x3340, R32 ;  /* 0x00003340ec257816 */ /* 0x000fe40000000020 */
[----:B0-----:R-:W-:Y:S02]  /*26ad0*/  SHF.R.U32.HI R24, RZ, 0x8, R236 ;  /* 0x00000008ff187819 */ /* 0x001fe400000116ec */
[----:B------:R-:W-:-:S02]  /*26ae0*/  LOP3.LUT R33, R33, 0xffff, RZ, 0xc0, !PT ;  /* 0x0000ffff21217812 */ /* 0x000fc400078ec0ff */
[----:B-1----:R-:W-:Y:S02]  /*26af0*/  SHF.R.U32.HI R26, RZ, 0x8, R32 ;  /* 0x00000008ff1a7819 */ /* 0x002fe40000011620 */
        /* <DEDUP_REMOVED lines=21> */
[----:B0-----:R-:W-:Y:S02]  /*26c50*/  SHF.R.U32.HI R30, RZ, 0x8, R26 ;  /* 0x00000008ff1e7819 */ /* 0x001fe4000001161a */
[----:B------:R-:W-:Y:S02]  /*26c60*/  PRMT R26, R26, 0x3340, R184 ;  /* 0x000033401a1a7816 */ /* 0x000fe400000000b8 */
[----:B------:R-:W-:Y:S02]  /*26c70*/  LOP3.LUT R186, R186, 0xffff, RZ, 0xc0, !PT ;  /* 0x0000ffffbaba7812 */ /* 0x000fe400078ec0ff */
[----:B------:R-:W-:Y:S02]  /*26c80*/  LOP3.LUT R234, R234, 0xffff, RZ, 0xc0, !PT ;  /* 0x0000ffffeaea7812 */ /* 0x000fe400078ec0ff */
[----:B------:R-:W-:Y:S01]  /*26c90*/  LOP3.LUT R34, R34, 0xffff, RZ, 0xc0, !PT ;  /* 0x0000ffff22227812 */ /* 0x000fe200078ec0ff */
[----:B------:R0:W-:Y:S01]  /*26ca0*/  STL [R1+0x1174], R26 ;  /* 0x0011741a01007387 */ /* 0x0001e20000100800 */
[----:B-1----:R-:W-:-:S02]  /*26cb0*/  SHF.R.U32.HI R28, RZ, 0x8, R24 ;  /* 0x00000008ff1c7819 */ /* 0x002fc40000011618 */
[----:B------:R-:W-:Y:S02]  /*26cc0*/  PRMT R24, R24, 0x3340, R186 ;  /* 0x0000334018187816 */ /* 0x000fe400000000ba */
[----:B------:R-:W-:Y:S02]  /*26cd0*/  LOP3.LUT R218, R218, 0xffff, RZ, 0xc0, !PT ;  /* 0x0000ffffdada7812 */ /* 0x000fe400078ec0ff */
[----:B------:R-:W-:Y:S02]  /*26ce0*/  LOP3.LUT R84, R84, 0xffff, RZ, 0xc0, !PT ;  /* 0x0000ffff54547812 */ /* 0x000fe400078ec0ff */
[----:B0-----:R-:W-:Y:S01]  /*26cf0*/  PRMT R26, R234, 0x3340, R34 ;  /* 0x00003340ea1a7816 */ /* 0x001fe20000000022 */
[----:B------:R0:W-:Y:S01]  /*26d00*/  STL [R1+0x1178], R24 ;  /* 0x0011781801007387 */ /* 0x0001e20000100800 */
[----:B------:R-:W-:Y:S02]  /*26d10*/  SHF.R.U32.HI R32, RZ, 0x8, R234 ;  /* 0x00000008ff207819 */ /* 0x000fe400000116ea */
[----:B------:R-:W-:Y:S01]  /*26d20*/  SHF.R.U32.HI R33, RZ, 0x8, R34 ;  /* 0x00000008ff217819 */ /* 0x000fe20000011622 */
[----:B------:R1:W-:Y:S01]  /*26d30*/  STL [R1+0x10fc], R26 ;  /* 0x0010fc1a01007387 */ /* 0x0003e20000100800 */
[----:B------:R-:W-:-:S02]  /*26d40*/  SHF.R.U32.HI R31, RZ, 0x8, R184 ;  /* 0x00000008ff1f7819 */ /* 0x000fc400000116b8 */
[----:B------:R-:W-:Y:S02]  /*26d50*/  SHF.R.U32.HI R29, RZ, 0x8, R186 ;  /* 0x00000008ff1d7819 */ /* 0x000fe400000116ba */
[----:B------:R-:W-:Y:S02]  /*26d60*/  LOP3.LUT R32, R32, 0xffff, RZ, 0xc0, !PT ;  /* 0x0000ffff20207812 */ /* 0x000fe400078ec0ff */
[----:B0-----:R-:W-:Y:S02]  /*26d70*/  SHF.R.U32.HI R24, RZ, 0x8, R218 ;  /* 0x00000008ff187819 */ /* 0x001fe400000116da */
[----:B------:R-:W-:Y:S02]  /*26d80*/  LOP3.LUT R33, R33, 0xffff, RZ, 0xc0, !PT ;  /* 0x0000ffff21217812 */ /* 0x000fe400078ec0ff */
[----:B-1----:R-:W-:Y:S02]  /*26d90*/  SHF.R.U32.HI R26, RZ, 0x8, R84 ;  /* 0x00000008ff1a7819 */ /* 0x002fe40000011654 */
        /* <DEDUP_REMOVED lines=38> */
[----:B0-----:R-:W-:Y:S02]  /*27000*/  SHF.R.U32.HI R24, RZ, 0x8, R232 ;  /* 0x00000008ff187819 */ /* 0x001fe400000116e8 */
[----:B------:R-:W-:Y:S02]  /*27010*/  LOP3.LUT R32, R32, 0xffff, RZ, 0xc0, !PT ;  /* 0x0000ffff20207812 */ /* 0x000fe400078ec0ff */
[----:B-1----:R-:W-:Y:S02]  /*27020*/  SHF.R.U32.HI R26, RZ, 0x8, R36 ;  /* 0x00000008ff1a7819 */ /* 0x002fe40000011624 */
[----:B------:R-:W-:Y:S02]  /*27030*/  LOP3.LUT R33, R33, 0xffff, RZ, 0xc0, !PT ;  /* 0x0000ffff21217812 */ /* 0x000fe400078ec0ff */
[----:B------:R-:W-:-:S02]  /*27040*/  LOP3.LUT R28, R28, 0xffff, RZ, 0xc0, !PT ;  /* 0x0000ffff1c1c7812 */ /* 0x000fc400078ec0ff */
[----:B------:R-:W-:Y:S02]  /*27050*/  LOP3.LUT R30, R30, 0xffff, RZ, 0xc0, !PT ;  /* 0x0000ffff1e1e7812 */ /* 0x000fe400078ec0ff */
[----:B------:R-:W-:Y:S02]  /*27060*/  LOP3.LUT R31, R31, 0xffff, RZ, 0xc0, !PT ;  /* 0x0000ffff1f1f7812 */ /* 0x000fe400078ec0ff */
[----:B------:R-:W-:Y:S02]  /*27070*/  LOP3.LUT R29, R29, 0xffff, RZ, 0xc0, !PT ;  /* 0x0000ffff1d1d7812 */ /* 0x000fe400078ec0ff */
[----:B------:R-:W-:Y:S02]  /*27080*/  LOP3.LUT R24, R24, 0xffff, RZ, 0xc0, !PT ;  /* 0x0000ffff18187812 */ /* 0x000fe400078ec0ff */
[----:B------:R-:W-:Y:S02]  /*27090*/  LOP3.LUT R26, R26, 0xffff, RZ, 0xc0, !PT ;  /* 0x0000ffff1a1a7812 */ /* 0x000fe400078ec0ff */
[----:B------:R-:W-:-:S02]  /*270a0*/  PRMT R34, R232, 0x3340, R36 ;  /* 0x00003340e8227816 */ /* 0x000fc40000000024 */
[----:B------:R-:W-:Y:S02]  /*270b0*/  PRMT R32, R32, 0x3340, R33 ;  /* 0x0000334020207816 */ /* 0x000fe40000000021 */
[----:B------:R-:W-:Y:S02]  /*270c0*/  PRMT R30, R30, 0x3340, R31 ;  /* 0x000033401e1e7816 */ /* 0x000fe4000000001f */
[----:B------:R-:W-:Y:S02]  /*270d0*/  PRMT R29, R28, 0x3340, R29 ;  /* 0x000033401c1d7816 */ /* 0x000fe4000000001d */
[----:B------:R-:W-:Y:S01]  /*270e0*/  PRMT R28, R24, 0x3340, R26 ;  /* 0x00003340181c7816 */ /* 0x000fe2000000001a */
[----:B------:R-:W-:Y:S01]  /*270f0*/  STL [R1+0x1108], R34 ;  /* 0x0011082201007387 */ /* 0x000fe20000100800 */
[----:B------:R-:W-:-:S03]  /*27100*/  LOP3.LUT R180, R180, 0xffff, RZ, 0xc0, !PT ;  /* 0x0000ffffb4b47812 */ /* 0x000fc600078ec0ff */
[----:B------:R0:W-:Y:S04]  /*27110*/  STL [R1+0xf8c], R32 ;  /* 0x000f8c2001007387 */ /* 0x0001e80000100800 */
[----:B------:R-:W-:Y:S01]  /*27120*/  STL [R1+0xf0c], R30 ;  /* 0x000f0c1e01007387 */ /* 0x000fe20000100800 */
[----:B------:R-:W-:Y:S02]  /*27130*/  LOP3.LUT R230, R230, 0xffff, RZ, 0xc0, !PT ;  /* 0x0000ffffe6e67812 */ /* 0x000fe400078ec0ff */
[----:B------:R-:W-:Y:S01]  /*27140*/  LOP3.LUT R38, R38, 0xffff, RZ, 0xc0, !PT ;  /* 0x0000ffff26267812 */ /* 0x000fe200078ec0ff */
[----:B------:R1:W-:Y:S04]  /*27150*/  STL [R1+0xf10], R29 ;  /* 0x000f101d01007387 */ /* 0x0003e80000100800 */
[----:B------:R-:W-:Y:S01]  /*27160*/  STL [R1+0xf14], R28 ;  /* 0x000f141c01007387 */ /* 0x000fe20000100800 */
[----:B------:R-:W-:-:S02]  /*27170*/  LOP3.LUT R182, R182, 0xffff, RZ, 0xc0, !PT ;  /* 0x0000ffffb6b67812 */ /* 0x000fc400078ec0ff */
[----:B------:R-:W-:Y:S02]  /*27180*/  LOP3.LUT R220, R220, 0xffff, RZ, 0xc0, !PT ;  /* 0x0000ffffdcdc7812 */ /* 0x000fe400078ec0ff */
[----:B------:R-:W-:Y:S02]  /*27190*/  LOP3.LUT R80, R80, 0xffff, RZ, 0xc0, !PT ;  /* 0x0000ffff50507812 */ /* 0x000fe400078ec0ff */
[----:B0-----:R-:W-:Y:S02]  /*271a0*/  SHF.R.U32.HI R32, RZ, 0x8, R230 ;  /* 0x00000008ff207819 */ /* 0x001fe400000116e6 */
[----:B------:R-:W-:Y:S02]  /*271b0*/  SHF.R.U32.HI R33, RZ, 0x8, R38 ;  /* 0x00000008ff217819 */ /* 0x000fe40000011626 */
[----:B------:R-:W-:Y:S02]  /*271c0*/  SHF.R.U32.HI R31, RZ, 0x8, R180 ;  /* 0x00000008ff1f7819 */ /* 0x000fe400000116b4 */
[----:B-1----:R-:W-:-:S02]  /*271d0*/  SHF.R.U32.HI R29, RZ, 0x8, R182 ;  /* 0x00000008ff1d7819 */ /* 0x002fc400000116b6 */
[----:B------:R-:W-:Y:S02]  /*271e0*/  LOP3.LUT R32, R32, 0xffff, RZ, 0xc0, !PT ;  /* 0x0000ffff20207812 */ /* 0x000fe400078ec0ff */
[----:B------:R-:W-:Y:S02]  /*271f0*/  LOP3.LUT R33, R33, 0xffff, RZ, 0xc0, !PT ;  /* 0x0000ffff21217812 */ /* 0x000fe400078ec0ff */
[----:B------:R-:W-:Y:S02]  /*27200*/  LOP3.LUT R31, R31, 0xffff, RZ, 0xc0, !PT ;  /* 0x0000ffff1f1f7812 */ /* 0x000fe400078ec0ff */
[----:B------:R-:W-:Y:S02]  /*27210*/  LOP3.LUT R29, R29, 0xffff, RZ, 0xc0, !PT ;  /* 0x0000ffff1d1d7812 */ /* 0x000fe400078ec0ff */
[----:B------:R-:W-:Y:S02]  /*27220*/  PRMT R34, R220, 0x3340, R80 ;  /* 0x00003340dc227816 */ /* 0x000fe40000000050 */
[----:B------:R-:W-:-:S02]  /*27230*/  PRMT R32, R32, 0x3340, R33 ;  /* 0x0000334020207816 */ /* 0x000fc40000000021 */
[----:B--2---:R-:W-:Y:S02]  /*27240*/  LOP3.LUT R26, R47, 0xffff, RZ, 0xc0, !PT ;  /* 0x0000ffff2f1a7812 */ /* 0x004fe400078ec0ff */
[----:B------:R-:W2:Y:S02]  /*27250*/  LDL.LU R47, [R1+0x600] ;  /* 0x00060000012f7983 */ /* 0x000ea40000300800 */
[----:B------:R-:W-:Y:S02]  /*27260*/  SHF.R.U32.HI R30, RZ, 0x8, R26 ;  /* 0x00000008ff1e7819 */ /* 0x000fe4000001161a */
[----:B------:R-:W-:Y:S02]  /*27270*/  PRMT R26, R26, 0x3340, R180 ;  /* 0x000033401a1a7816 */ /* 0x000fe400000000b4 */
[----:B---3--:R-:W-:Y:S02]  /*27280*/  LOP3.LUT R24, R45, 0xffff, RZ, 0xc0, !PT ;  /* 0x0000ffff2d187812 */ /* 0x008fe400078ec0ff */
[----:B------:R-:W3:Y:S04]  /*27290*/  LDL.LU R45, [R1+0x480] ;  /* 0x00048000012d7983 */ /* 0x000ee80000300800 */
[----:B------:R0:W-:Y:S02]  /*272a0*/  STL [R1+0x1164], R26 ;  /* 0x0011641a01007387 */ /* 0x0001e40000100800 */
[----:B0-----:R-:W-:-:S05]  /*272b0*/  PRMT R26, R230, 0x3340, R38 ;  /* 0x00003340e61a7816 */ /* 0x001fca0000000026 */
[----:B------:R0:W-:Y:S01]  /*272c0*/  STL [R1+0x10f4], R26 ;  /* 0x0010f41a01007387 */ /* 0x0001e20000100800 */
[----:B------:R-:W-:Y:S02]  /*272d0*/  SHF.R.U32.HI R28, RZ, 0x8, R24 ;  /* 0x00000008ff1c7819 */ /* 0x000fe40000011618 */
[----:B0-----:R-:W-:Y:S02]  /*272e0*/  PRMT R26, R24, 0x3340, R182 ;  /* 0x00003340181a7816 */ /* 0x001fe400000000b6 */
[----:B------:R-:W-:-:S03]  /*272f0*/  SHF.R.U32.HI R24, RZ, 0x8, R220 ;  /* 0x00000008ff187819 */ /* 0x000fc600000116dc */
[----:B------:R0:W-:Y:S01]  /*27300*/  STL [R1+0x1168], R26 ;  /* 0x0011681a01007387 */ /* 0x0001e20000100800 */
[----:B------:R-:W-:Y:S02]  /*27310*/  LOP3.LUT R30, R30, 0xffff, RZ, 0xc0, !PT ;  /* 0x0000ffff1e1e7812 */ /* 0x000fe400078ec0ff */
[----:B------:R-:W-:Y:S02]  /*27320*/  LOP3.LUT R28, R28, 0xffff, RZ, 0xc0, !PT ;  /* 0x0000ffff1c1c7812 */ /* 0x000fe400078ec0ff */
[----:B------:R-:W-:Y:S02]  /*27330*/  LOP3.LUT R24, R24, 0xffff, RZ, 0xc0, !PT ;  /* 0x0000ffff18187812 */ /* 0x000fe400078ec0ff */
[----:B0-----:R-:W-:Y:S02]  /*27340*/  SHF.R.U32.HI R26, RZ, 0x8, R80 ;  /* 0x00000008ff1a7819 */ /* 0x001fe40000011650 */
[----:B------:R-:W-:Y:S02]  /*27350*/  PRMT R30, R30, 0x3340, R31 ;  /* 0x000033401e1e7816 */ /* 0x000fe4000000001f */
[----:B------:R-:W-:-:S02]  /*27360*/  LOP3.LUT R26, R26, 0xffff, RZ, 0xc0, !PT ;  /* 0x0000ffff1a1a7812 */ /* 0x000fc400078ec0ff */
[----:B------:R-:W-:Y:S01]  /*27370*/  PRMT R28, R28, 0x3340, R29 ;  /* 0x000033401c1c7816 */ /* 0x000fe2000000001d */
[----:B------:R-:W-:Y:S01]  /*27380*/  STL [R1+0x116c], R34 ;  /* 0x00116c2201007387 */ /* 0x000fe20000100800 */
[----:B------:R-:W-:-:S03]  /*27390*/  PRMT R24, R24, 0x3340, R26 ;  /* 0x0000334018187816 */ /* 0x000fc6000000001a */
[----:B------:R-:W-:Y:S04]  /*273a0*/  STL [R1+0xf04], R32 ;  /* 0x000f042001007387 */ /* 0x000fe80000100800 */
[----:B------:R-:W-:Y:S04]  /*273b0*/  STL [R1+0xf7c], R30 ;  /* 0x000f7c1e01007387 */ /* 0x000fe80000100800 */
[----:B------:R-:W-:Y:S04]  /*273c0*/  STL [R1+0xf80], R28 ;  /* 0x000f801c01007387 */ /* 0x000fe80000100800 */
[----:B------:R2:W-:Y:S04]  /*273d0*/  STL [R1+0xf84], R24 ;  /* 0x000f841801007387 */ /* 0x0005e80000100800 */
[----:B------:R-:W4:Y:S01]  /*273e0*/  LDL.LU R49, [R1+0x610] ;  /* 0x0006100001317983 */ /* 0x000f220000300800 */
[----:B------:R-:W-:-:S02]  /*273f0*/  LOP3.LUT R176, R176, 0xffff, RZ, 0xc0, !PT ;  /* 0x0000ffffb0b07812 */ /* 0x000fc400078ec0ff */
[----:B------:R-:W-:Y:S02]  /*27400*/  LOP3.LUT R29, R23, 0xffff, RZ, 0xc0, !PT ;  /* 0x0000ffff171d7812 */ /* 0x000fe400078ec0ff */
[----:B--2---:R-:W-:Y:S02]  /*27410*/  LOP3.LUT R24, R47, 0xffff, RZ, 0xc0, !PT ;  /* 0x0000ffff2f187812 */ /* 0x004fe400078ec0ff */
[----:B---3--:R-:W-:-:S04]  /*27420*/  LOP3.LUT R28, R45, 0xffff, RZ, 0xc0, !PT ;  /* 0x0000ffff2d1c7812 */ /* 0x008fc800078ec0ff */
[----:B------:R-:W-:Y:S02]  /*27430*/  PRMT R30, R28, 0x3340, R176 ;  /* 0x000033401c1e7816 */ /* 0x000fe400000000b0 */
[----:B------:R-:W-:Y:S02]  /*27440*/  SHF.R.U32.HI R26, RZ, 0x8, R28 ;  /* 0x00000008ff1a7819 */ /* 0x000fe4000001161c */
[----:B------:R-:W-:Y:S01]  /*27450*/  SHF.R.U32.HI R28, RZ, 0x8, R176 ;  /* 0x00000008ff1c7819 */ /* 0x000fe200000116b0 */
[----:B------:R0:W-:Y:S01]  /*27460*/  STL [R1+0x1160], R30 ;  /* 0x0011601e01007387 */ /* 0x0001e20000100800 */
[----:B------:R-:W-:Y:S02]  /*27470*/  SHF.R.U32.HI R23, RZ, 0x8, R24 ;  /* 0x00000008ff177819 */ /* 0x000fe40000011618 */
[----:B------:R-:W-:Y:S02]  /*27480*/  LOP3.LUT R26, R26, 0xffff, RZ, 0xc0, !PT ;  /* 0x0000ffff1a1a7812 */ /* 0x000fe400078ec0ff */
[----:B------:R-:W-:-:S02]  /*27490*/  LOP3.LUT R28, R28, 0xffff, RZ, 0xc0, !PT ;  /* 0x0000ffff1c1c7812 */ /* 0x000fc400078ec0ff */
[--C-:B0-----:R-:W-:Y:S02]  /*274a0*/  PRMT R30, R24, 0x3340, R29.reuse ;  /* 0x00003340181e7816 */ /* 0x101fe4000000001d */
[----:B------:R-:W-:Y:S02]  /*274b0*/  SHF.R.U32.HI R24, RZ, 0x8, R29 ;  /* 0x00000008ff187819 */ /* 0x000fe4000001161d */
[----:B------:R-:W-:Y:S02]  /*274c0*/  LOP3.LUT R23, R23, 0xffff, RZ, 0xc0, !PT ;  /* 0x0000ffff17177812 */ /* 0x000fe400078ec0ff */
[----:B------:R-:W-:Y:S02]  /*274d0*/  LOP3.LUT R24, R24, 0xffff, RZ, 0xc0, !PT ;  /* 0x0000ffff18187812 */ /* 0x000fe400078ec0ff */
[----:B------:R-:W-:Y:S02]  /*274e0*/  PRMT R26, R26, 0x3340, R28 ;  /* 0x000033401a1a7816 */ /* 0x000fe4000000001c */
[----:B------:R-:W-:Y:S01]  /*274f0*/  PRMT R23, R23, 0x3340, R24 ;  /* 0x0000334017177816 */ /* 0x000fe20000000018 */
[----:B------:R-:W-:Y:S04]  /*27500*/  STL [R1+0x10f0], R30 ;  /* 0x0010f01e01007387 */ /* 0x000fe80000100800 */
[----:B------:R-:W-:Y:S04]  /*27510*/  STL [R1+0xf78], R26 ;  /* 0x000f781a01007387 */ /* 0x000fe80000100800 */
[----:B------:R4:W-:Y:S02]  /*27520*/  STL [R1+0xefc], R23 ;  /* 0x000efc1701007387 */ /* 0x0009e40000100800 */
[----:B----4-:R-:W-:-:S02]  /*27530*/  LOP3.LUT R23, R49, 0xffff, RZ, 0xc0, !PT ;  /* 0x0000ffff31177812 */ /* 0x010fc400078ec0ff */
[----:B------:R-:W2:Y:S01]  /*27540*/  LDL.LU R49, [R1+0x484] ;  /* 0x0004840001317983 */ /* 0x000ea20000300800 */
[----:B------:R-:W-:Y:S02]  /*27550*/  LOP3.LUT R21, R21, 0xffff, RZ, 0xc0, !PT ;  /* 0x0000ffff15157812 */ /* 0x000fe400078ec0ff */
[----:B------:R-:W-:Y:S02]  /*27560*/  SHF.R.U32.HI R24, RZ, 0x8, R23 ;  /* 0x00000008ff187819 */ /* 0x000fe40000011617 */
[--C-:B------:R-:W-:Y:S02]  /*27570*/  PRMT R23, R23, 0x3340, R21.reuse ;  /* 0x0000334017177816 */ /* 0x100fe40000000015 */
[----:B------:R-:W-:Y:S02]  /*27580*/  SHF.R.U32.HI R26, RZ, 0x8, R21 ;  /* 0x00000008ff1a7819 */ /* 0x000fe40000011615 */
[----:B------:R-:W-:Y:S02]  /*27590*/  LOP3.LUT R228, R228, 0xffff, RZ, 0xc0, !PT ;  /* 0x0000ffffe4e47812 */ /* 0x000fe400078ec0ff */
[----:B------:R-:W-:Y:S01]  /*275a0*/  LOP3.LUT R40, R40, 0xffff, RZ, 0xc0, !PT ;  /* 0x0000ffff28287812 */ /* 0x000fe200078ec0ff */
[----:B------:R0:W-:Y:S01]  /*275b0*/  STL [R1+0x10e4], R23 ;  /* 0x0010e41701007387 */ /* 0x0001e20000100800 */
[----:B------:R-:W-:-:S02]  /*275c0*/  LOP3.LUT R24, R24, 0xffff, RZ, 0xc0, !PT ;  /* 0x0000ffff18187812 */ /* 0x000fc400078ec0ff */
[----:B------:R-:W-:Y:S02]  /*275d0*/  LOP3.LUT R26, R26, 0xffff, RZ, 0xc0, !PT ;  /* 0x0000ffff1a1a7812 */ /* 0x000fe400078ec0ff */
[----:B------:R-:W-:Y:S02]  /*275e0*/  SHF.R.U32.HI R21, RZ, 0x8, R228 ;  /* 0x00000008ff157819 */ /* 0x000fe400000116e4 */
[--C-:B------:R-:W-:Y:S02]  /*275f0*/  PRMT R28, R228, 0x3340, R40.reuse ;  /* 0x00003340e41c7816 */ /* 0x100fe40000000028 */
[----:B0-----:R-:W-:Y:S02]  /*27600*/  SHF.R.U32.HI R23, RZ, 0x8, R40 ;  /* 0x00000008ff177819 */ /* 0x001fe40000011628 */
[----:B------:R-:W-:Y:S02]  /*27610*/  PRMT R24, R24, 0x3340, R26 ;  /* 0x0000334018187816 */ /* 0x000fe4000000001a */
[----:B------:R-:W-:-:S02]  /*27620*/  LOP3.LUT R21, R21, 0xffff, RZ, 0xc0, !PT ;  /* 0x0000ffff15157812 */ /* 0x000fc400078ec0ff */
[----:B------:R-:W-:Y:S02]  /*27630*/  LOP3.LUT R23, R23, 0xffff, RZ, 0xc0, !PT ;  /* 0x0000ffff17177812 */ /* 0x000fe400078ec0ff */
[----:B------:R-:W-:Y:S02]  /*27640*/  LOP3.LUT R226, R226, 0xffff, RZ, 0xc0, !PT ;  /* 0x0000ffffe2e27812 */ /* 0x000fe400078ec0ff */
[----:B------:R-:W-:Y:S01]  /*27650*/  LOP3.LUT R42, R42, 0xffff, RZ, 0xc0, !PT ;  /* 0x0000ffff2a2a7812 */ /* 0x000fe200078ec0ff */
[----:B------:R0:W-:Y:S01]  /*27660*/  STL [R1+0x10ec], R28 ;  /* 0x0010ec1c01007387 */ /* 0x0001e20000100800 */
[----:B------:R-:W-:Y:S02]  /*27670*/  PRMT R21, R21, 0x3340, R23 ;  /* 0x0000334015157816 */ /* 0x000fe40000000017 */
[----:B------:R-:W-:Y:S01]  /*27680*/  SHF.R.U32.HI R26, RZ, 0x8, R42 ;  /* 0x00000008ff1a7819 */ /* 0x000fe2000001162a */
[----:B------:R1:W-:Y:S01]  /*27690*/  STL [R1+0xef0], R24 ;  /* 0x000ef01801007387 */ /* 0x0003e20000100800 */
[----:B------:R-:W-:-:S02]  /*276a0*/  LOP3.LUT R178, R178, 0xffff, RZ, 0xc0, !PT ;  /* 0x0000ffffb2b27812 */ /* 0x000fc400078ec0ff */
[----:B------:R-:W-:Y:S02]  /*276b0*/  LOP3.LUT R26, R26, 0xffff, RZ, 0xc0, !PT ;  /* 0x0000ffff1a1a7812 */ /* 0x000fe400078ec0ff */
[----:B0-----:R-:W-:Y:S02]  /*276c0*/  PRMT R28, R226, 0x3340, R42 ;  /* 0x00003340e21c7816 */ /* 0x001fe4000000002a */
[----:B-1----:R-:W-:Y:S01]  /*276d0*/  SHF.R.U32.HI R24, RZ, 0x8, R226 ;  /* 0x00000008ff187819 */ /* 0x002fe200000116e2 */
[----:B------:R-:W-:Y:S03]  /*276e0*/  STL [R1+0xef4], R21 ;  /* 0x000ef41501007387 */ /* 0x000fe60000100800 */
[----:B------:R-:W-:Y:S01]  /*276f0*/  LOP3.LUT R24, R24, 0xffff, RZ, 0xc0, !PT ;  /* 0x0000ffff18187812 */ /* 0x000fe200078ec0ff */
[----:B------:R0:W-:Y:S03]  /*27700*/  STL [R1+0x10d8], R28 ;  /* 0x0010d81c01007387 */ /* 0x0001e60000100800 */
[----:B------:R-:W-:-:S02]  /*27710*/  PRMT R24, R24, 0x3340, R26 ;  /* 0x0000334018187816 */ /* 0x000fc4000000001a */
[----:B--2---:R-:W-:-:S04]  /*27720*/  LOP3.LUT R23, R49, 0xffff, RZ, 0xc0, !PT ;  /* 0x0000ffff31177812 */ /* 0x004fc800078ec0ff */
[----:B0-----:R-:W-:-:S05]  /*27730*/  PRMT R28, R23, 0x3340, R178 ;  /* 0x00003340171c7816 */ /* 0x001fca00000000b2 */
[----:B------:R-:W-:Y:S04]  /*27740*/  STL [R1+0x115c], R28 ;  /* 0x00115c1c01007387 */ /* 0x000fe80000100800 */
[----:B------:R0:W-:Y:S04]  /*27750*/  STL [R1+0xee4], R24 ;  /* 0x000ee41801007387 */ /* 0x0001e80000100800 */
[----:B------:R-:W2:Y:S04]  /*27760*/  LDL.LU R51, [R1+0x62c] ;  /* 0x00062c0001337983 */ /* 0x000ea80000300800 */
[----:B------:R-:W3:Y:S01]  /*27770*/  LDL.LU R49, [R1+0x628] ;  /* 0x0006280001317983 */ /* 0x000ee20000300800 */
[----:B------:R-:W-:-:S02]  /*27780*/  SHF.R.U32.HI R21, RZ, 0x8, R23 ;  /* 0x00000008ff157819 */ /* 0x000fc40000011617 */
[----:B------:R-:W-:Y:S02]  /*27790*/  SHF.R.U32.HI R23, RZ, 0x8, R178 ;  /* 0x00000008ff177819 */ /* 0x000fe400000116b2 */
[----:B------:R-:W-:Y:S02]  /*277a0*/  LOP3.LUT R21, R21, 0xffff, RZ, 0xc0, !PT ;  /* 0x0000ffff15157812 */ /* 0x000fe400078ec0ff */
[----:B------:R-:W-:Y:S02]  /*277b0*/  LOP3.LUT R23, R23, 0xffff, RZ, 0xc0, !PT ;  /* 0x0000ffff17177812 */ /* 0x000fe400078ec0ff */
[----:B------:R-:W-:Y:S02]  /*277c0*/  LOP3.LUT R224, R224, 0xffff, RZ, 0xc0, !PT ;  /* 0x0000ffffe0e07812 */ /* 0x000fe400078ec0ff */
[----:B------:R-:W-:Y:S02]  /*277d0*/  LOP3.LUT R76, R76, 0xffff, RZ, 0xc0, !PT ;  /* 0x0000ffff4c4c7812 */ /* 0x000fe400078ec0ff */
[----:B------:R-:W-:-:S02]  /*277e0*/  PRMT R21, R21, 0x3340, R23 ;  /* 0x0000334015157816 */ /* 0x000fc40000000017 */
[----:B------:R-:W-:Y:S02]  /*277f0*/  PRMT R23, R224, 0x3340, R76 ;  /* 0x00003340e0177816 */ /* 0x000fe4000000004c */
[----:B------:R-:W-:Y:S02]  /*27800*/  LOP3.LUT R222, R222, 0xffff, RZ, 0xc0, !PT ;  /* 0x0000ffffdede7812 */ /* 0x000fe400078ec0ff */
[----:B------:R-:W-:Y:S01]  /*27810*/  LOP3.LUT R78, R78, 0xffff, RZ, 0xc0, !PT ;  /* 0x0000ffff4e4e7812 */ /* 0x000fe200078ec0ff */
[----:B------:R1:W-:Y:S01]  /*27820*/  STL [R1+0xf74], R21 ;  /* 0x000f741501007387 */ /* 0x0003e20000100800 */
[----:B0-----:R-:W-:Y:S02]  /*27830*/  SHF.R.U32.HI R24, RZ, 0x8, R224 ;  /* 0x00000008ff187819 */ /* 0x001fe400000116e0 */
[----:B------:R-:W-:Y:S01]  /*27840*/  SHF.R.U32.HI R26, RZ, 0x8, R76 ;  /* 0x00000008ff1a7819 */ /* 0x000fe2000001164c */
[----:B------:R0:W-:Y:S01]  /*27850*/  STL [R1+0x1154], R23 ;  /* 0x0011541701007387 */ /* 0x0001e20000100800 */
[----:B------:R-:W-:-:S02]  /*27860*/  LOP3.LUT R24, R24, 0xffff, RZ, 0xc0, !PT ;  /* 0x0000ffff18187812 */ /* 0x000fc400078ec0ff */
[----:B------:R-:W-:Y:S02]  /*27870*/  LOP3.LUT R26, R26, 0xffff, RZ, 0xc0, !PT ;  /* 0x0000ffff1a1a7812 */ /* 0x000fe400078ec0ff */
[----:B-1----:R-:W-:Y:S02]  /*27880*/  SHF.R.U32.HI R21, RZ, 0x8, R222 ;  /* 0x00000008ff157819 */ /* 0x002fe400000116de */
[--C-:B0-----:R-:W-:Y:S02]  /*27890*/  SHF.R.U32.HI R23, RZ, 0x8, R78.reuse ;  /* 0x00000008ff177819 */ /* 0x101fe4000001164e */
[----:B------:R-:W-:Y:S02]  /*278a0*/  LOP3.LUT R21, R21, 0xffff, RZ, 0xc0, !PT ;  /* 0x0000ffff15157812 */ /* 0x000fe400078ec0ff */
[----:B------:R-:W-:Y:S02]  /*278b0*/  LOP3.LUT R23, R23, 0xffff, RZ, 0xc0, !PT ;  /* 0x0000ffff17177812 */ /* 0x000fe400078ec0ff */
[----:B------:R-:W-:-:S02]  /*278c0*/  PRMT R28, R222, 0x3340, R78 ;  /* 0x00003340de1c7816 */ /* 0x000fc4000000004e */
[----:B------:R-:W-:Y:S02]  /*278d0*/  PRMT R24, R24, 0x3340, R26 ;  /* 0x0000334018187816 */ /* 0x000fe4000000001a */
[----:B------:R-:W-:Y:S01]  /*278e0*/  PRMT R21, R21, 0x3340, R23 ;  /* 0x0000334015157816 */ /* 0x000fe20000000017 */
[----:B------:R-:W-:Y:S04]  /*278f0*/  STL [R1+0x1158], R28 ;  /* 0x0011581c01007387 */ /* 0x000fe80000100800 */
[----:B------:R-:W-:Y:S04]  /*27900*/  STL [R1+0xf6c], R24 ;  /* 0x000f6c1801007387 */ /* 0x000fe80000100800 */
[----:B------:R3:W-:Y:S01]  /*27910*/  STL [R1+0xf70], R21 ;  /* 0x000f701501007387 */ /* 0x0007e20000100800 */
[----:B--2---:R-:W-:-:S03]  /*27920*/  LOP3.LUT R23, R51, 0xffff, RZ, 0xc0, !PT ;  /* 0x0000ffff33177812 */ /* 0x004fc600078ec0ff */
[----:B------:R-:W2:Y:S01]  /*27930*/  LDL.LU R51, [R1+0x208] ;  /* 0x0002080001337983 */ /* 0x000ea20000300800 */
[----:B---3--:R-:W-:-:S03]  /*27940*/  LOP3.LUT R21, R49, 0xffff, RZ, 0xc0, !PT ;  /* 0x0000ffff31157812 */ /* 0x008fc600078ec0ff */
[----:B------:R-:W3:Y:S01]  /*27950*/  LDL.LU R49, [R1+0x204] ;  /* 0x0002040001317983 */ /* 0x000ee20000300800 */
[----:B------:R-:W-:Y:S02]  /*27960*/  LOP3.LUT R26, R19, 0xffff, RZ, 0xc0, !PT ;  /* 0x0000ffff131a7812 */ /* 0x000fe400078ec0ff */
[----:B------:R-:W-:Y:S02]  /*27970*/  LOP3.LUT R19, R18, 0xffff, RZ, 0xc0, !PT ;  /* 0x0000ffff12137812 */ /* 0x000fe400078ec0ff */
[----:B------:R-:W-:Y:S02]  /*27980*/  SHF.R.U32.HI R24, RZ, 0x8, R23 ;  /* 0x00000008ff187819 */ /* 0x000fe40000011617 */
[--C-:B------:R-:W-:Y:S02]  /*27990*/  PRMT R28, R23, 0x3340, R26.reuse ;  /* 0x00003340171c7816 */ /* 0x100fe4000000001a */
[----:B------:R-:W-:Y:S02]  /*279a0*/  SHF.R.U32.HI R23, RZ, 0x8, R26 ;  /* 0x00000008ff177819 */ /* 0x000fe4000001161a */
[----:B------:R-:W-:-:S02]  /*279b0*/  PRMT R26, R21, 0x3340, R19 ;  /* 0x00003340151a7816 */ /* 0x000fc40000000013 */
[----:B------:R-:W-:Y:S02]  /*279c0*/  SHF.R.U32.HI R18, RZ, 0x8, R21 ;  /* 0x00000008ff127819 */ /* 0x000fe40000011615 */
[----:B------:R-:W-:Y:S02]  /*279d0*/  SHF.R.U32.HI R19, RZ, 0x8, R19 ;  /* 0x00000008ff137819 */ /* 0x000fe40000011613 */
[----:B------:R-:W-:Y:S02]  /*279e0*/  LOP3.LUT R21, R24, 0xffff, RZ, 0xc0, !PT ;  /* 0x0000ffff18157812 */ /* 0x000fe400078ec0ff */
[----:B------:R-:W-:Y:S02]  /*279f0*/  LOP3.LUT R23, R23, 0xffff, RZ, 0xc0, !PT ;  /* 0x0000ffff17177812 */ /* 0x000fe400078ec0ff */
[----:B------:R-:W-:Y:S02]  /*27a00*/  LOP3.LUT R18, R18, 0xffff, RZ, 0xc0, !PT ;  /* 0x0000ffff12127812 */ /* 0x000fe400078ec0ff */
[----:B------:R-:W-:-:S02]  /*27a10*/  LOP3.LUT R19, R19, 0xffff, RZ, 0xc0, !PT ;  /* 0x0000ffff13137812 */ /* 0x000fc400078ec0ff */
[----:B------:R-:W-:Y:S02]  /*27a20*/  PRMT R21, R21, 0x3340, R23 ;  /* 0x0000334015157816 */ /* 0x000fe40000000017 */
[----:B------:R-:W-:Y:S01]  /*27a30*/  PRMT R18, R18, 0x3340, R19 ;  /* 0x0000334012127816 */ /* 0x000fe20000000013 */
[----:B------:R-:W-:Y:S04]  /*27a40*/  STL [R1+0x10dc], R28 ;  /* 0x0010dc1c01007387 */ /* 0x000fe80000100800 */
[----:B------:R-:W-:Y:S04]  /*27a50*/  STL [R1+0x10e0], R26 ;  /* 0x0010e01a01007387 */ /* 0x000fe80000100800 */
[----:B------:R-:W-:Y:S04]  /*27a60*/  STL [R1+0xee8], R21 ;  /* 0x000ee81501007387 */ /* 0x000fe80000100800 */
[----:B------:R2:W-:Y:S02]  /*27a70*/  STL [R1+0xeec], R18 ;  /* 0x000eec1201007387 */ /* 0x0005e40000100800 */
[----:B--2---:R-:W-:-:S02]  /*27a80*/  LOP3.LUT R18, R51, 0xffff, RZ, 0xc0, !PT ;  /* 0x0000ffff33127812 */ /* 0x004fc400078ec0ff */
[----:B------:R-:W2:Y:S01]  /*27a90*/  LDL.LU R51, [R1+0x48c] ;  /* 0x00048c0001337983 */ /* 0x000ea20000300800 */
[----:B---3--:R-:W-:-:S03]  /*27aa0*/  LOP3.LUT R19, R49, 0xffff, RZ, 0xc0, !PT ;  /* 0x0000ffff31137812 */ /* 0x008fc600078ec0ff */
[----:B------:R-:W3:Y:S01]  /*27ab0*/  LDL.LU R49, [R1+0x488] ;  /* 0x0004880001317983 */ /* 0x000ee20000300800 */
[----:B------:R-:W-:Y:S02]  /*27ac0*/  LOP3.LUT R44, R44, 0xffff, RZ, 0xc0, !PT ;  /* 0x0000ffff2c2c7812 */ /* 0x000fe400078ec0ff */
[----:B------:R-:W-:Y:S02]  /*27ad0*/  LOP3.LUT R46, R46, 0xffff, RZ, 0xc0, !PT ;  /* 0x0000ffff2e2e7812 */ /* 0x000fe400078ec0ff */
[----:B------:R-:W-:Y:S02]  /*27ae0*/  PRMT R24, R18, 0x3340, R44 ;  /* 0x0000334012187816 */ /* 0x000fe4000000002c */
[----:B------:R-:W-:Y:S02]  /*27af0*/  SHF.R.U32.HI R21, RZ, 0x8, R18 ;  /* 0x00000008ff157819 */ /* 0x000fe40000011612 */
[----:B------:R-:W-:Y:S01]  /*27b00*/  SHF.R.U32.HI R23, RZ, 0x8, R44 ;  /* 0x00000008ff177819 */ /* 0x000fe2000001162c */
[----:B------:R0:W-:Y:S01]  /*27b10*/  STL [R1+0x10c8], R24 ;  /* 0x0010c81801007387 */ /* 0x0001e20000100800 */
[----:B------:R-:W-:-:S02]  /*27b20*/  SHF.R.U32.HI R18, RZ, 0x8, R19 ;  /* 0x00000008ff127819 */ /* 0x000fc40000011613 */
[----:B------:R-:W-:Y:S02]  /*27b30*/  LOP3.LUT R21, R21, 0xffff, RZ, 0xc0, !PT ;  /* 0x0000ffff15157812 */ /* 0x000fe400078ec0ff */
[----:B------:R-:W-:Y:S02]  /*27b40*/  LOP3.LUT R23, R23, 0xffff, RZ, 0xc0, !PT ;  /* 0x0000ffff17177812 */ /* 0x000fe400078ec0ff */
[--C-:B0-----:R-:W-:Y:S02]  /*27b50*/  PRMT R24, R19, 0x3340, R46.reuse ;  /* 0x0000334013187816 */ /* 0x101fe4000000002e */
[----:B------:R-:W-:Y:S02]  /*27b60*/  SHF.R.U32.HI R19, RZ, 0x8, R46 ;  /* 0x00000008ff137819 */ /* 0x000fe4000001162e */
[----:B------:R-:W-:Y:S02]  /*27b70*/  LOP3.LUT R18, R18, 0xffff, RZ, 0xc0, !PT ;  /* 0x0000ffff12127812 */ /* 0x000fe400078ec0ff */
[----:B------:R-:W-:-:S02]  /*27b80*/  LOP3.LUT R19, R19, 0xffff, RZ, 0xc0, !PT ;  /* 0x0000ffff13137812 */ /* 0x000fc400078ec0ff */
[----:B------:R-:W-:Y:S02]  /*27b90*/  PRMT R21, R21, 0x3340, R23 ;  /* 0x0000334015157816 */ /* 0x000fe40000000017 */
[----:B------:R-:W-:Y:S01]  /*27ba0*/  PRMT R18, R18, 0x3340, R19 ;  /* 0x0000334012127816 */ /* 0x000fe20000000013 */
[----:B------:R-:W-:Y:S04]  /*27bb0*/  STL [R1+0x10d0], R24 ;  /* 0x0010d01801007387 */ /* 0x000fe80000100800 */
[----:B------:R-:W-:Y:S04]  /*27bc0*/  STL [R1+0xedc], R21 ;  /* 0x000edc1501007387 */ /* 0x000fe80000100800 */
[----:B------:R2:W-:Y:S01]  /*27bd0*/  STL [R1+0xee0], R18 ;  /* 0x000ee01201007387 */ /* 0x0005e20000100800 */
[----:B---3--:R-:W-:-:S03]  /*27be0*/  LOP3.LUT R19, R49, 0xffff, RZ, 0xc0, !PT ;  /* 0x0000ffff31137812 */ /* 0x008fc600078ec0ff */
[----:B------:R-:W3:Y:S01]  /*27bf0*/  LDL.LU R49, [R1+0x490] ;  /* 0x0004900001317983 */ /* 0x000ee20000300800 */
[----:B--2---:R-:W-:Y:S02]  /*27c00*/  LOP3.LUT R18, R51, 0xffff, RZ, 0xc0, !PT ;  /* 0x0000ffff33127812 */ /* 0x004fe400078ec0ff */
        /* <DEDUP_REMOVED lines=17> */
[----:B------:R0:W-:Y:S02]  /*27d20*/  STL [R1+0xf68], R18 ;  /* 0x000f681201007387 */ /* 0x0001e40000100800 */
[----:B0-----:R-:W-:-:S02]  /*27d30*/  LOP3.LUT R18, R9, 0xffff, RZ, 0xc0, !PT ;  /* 0x0000ffff09127812 */ /* 0x001fc400078ec0ff */
[----:B------:R-:W2:Y:S04]  /*27d40*/  LDL.LU R9, [R1+0x12b8] ;  /* 0x0012b80001097983 */ /* 0x000ea80000300800 */
[----:B------:R-:W4:Y:S01]  /*27d50*/  LDL.LU R51, [R1+0x630] ;  /* 0x0006300001337983 */ /* 0x000f220000300800 */
        /* <DEDUP_REMOVED lines=20> */
[----:B---3--:R-:W-:-:S02]  /*27ea0*/  LOP3.LUT R18, R49, 0xffff, RZ, 0xc0, !PT ;  /* 0x0000ffff31127812 */ /* 0x008fc400078ec0ff */
[----:B------:R-:W3:Y:S01]  /*27eb0*/  LDL.LU R49, [R1+0x634] ;  /* 0x0006340001317983 */ /* 0x000ee20000300800 */
[----:B------:R-:W-:Y:S02]  /*27ec0*/  LOP3.LUT R170, R170, 0xffff, RZ, 0xc0, !PT ;  /* 0x0000ffffaaaa7812 */ /* 0x000fe400078ec0ff */
[----:B----4-:R-:W-:Y:S02]  /*27ed0*/  LOP3.LUT R19, R51, 0xffff, RZ, 0xc0, !PT ;  /* 0x0000ffff33137812 */ /* 0x010fe400078ec0ff */
[----:B------:R-:W-:Y:S02]  /*27ee0*/  PRMT R24, R18, 0x3340, R170 ;  /* 0x0000334012187816 */ /* 0x000fe400000000aa */
[----:B------:R-:W-:Y:S02]  /*27ef0*/  LOP3.LUT R23, R20, 0xffff, RZ, 0xc0, !PT ;  /* 0x0000ffff14177812 */ /* 0x000fe400078ec0ff */
[----:B------:R-:W-:Y:S01]  /*27f00*/  SHF.R.U32.HI R20, RZ, 0x8, R18 ;  /* 0x00000008ff147819 */ /* 0x000fe20000011612 */
[----:B------:R0:W-:Y:S01]  /*27f10*/  STL [R1+0x1110], R24 ;  /* 0x0011101801007387 */ /* 0x0001e20000100800 */
[----:B------:R-:W-:-:S02]  /*27f20*/  SHF.R.U32.HI R21, RZ, 0x8, R170 ;  /* 0x00000008ff157819 */ /* 0x000fc400000116aa */
[----:B------:R-:W-:Y:S02]  /*27f30*/  SHF.R.U32.HI R18, RZ, 0x8, R19 ;  /* 0x00000008ff127819 */ /* 0x000fe40000011613 */
[----:B------:R-:W-:Y:S02]  /*27f40*/  LOP3.LUT R20, R20, 0xffff, RZ, 0xc0, !PT ;  /* 0x0000ffff14147812 */ /* 0x000fe400078ec0ff */
[--C-:B0-----:R-:W-:Y:S02]  /*27f50*/  PRMT R24, R19, 0x3340, R23.reuse ;  /* 0x0000334013187816 */ /* 0x101fe40000000017 */
[----:B------:R-:W-:Y:S02]  /*27f60*/  SHF.R.U32.HI R19, RZ, 0x8, R23 ;  /* 0x00000008ff137819 */ /* 0x000fe40000011617 */
[----:B------:R-:W-:Y:S02]  /*27f70*/  LOP3.LUT R21, R21, 0xffff, RZ, 0xc0, !PT ;  /* 0x0000ffff15157812 */ /* 0x000fe400078ec0ff */
[----:B------:R-:W-:-:S02]  /*27f80*/  LOP3.LUT R18, R18, 0xffff, RZ, 0xc0, !PT ;  /* 0x0000ffff12127812 */ /* 0x000fc400078ec0ff */
[----:B------:R-:W-:Y:S02]  /*27f90*/  LOP3.LUT R19, R19, 0xffff, RZ, 0xc0, !PT ;  /* 0x0000ffff13137812 */ /* 0x000fe400078ec0ff */
[----:B------:R-:W-:Y:S02]  /*27fa0*/  PRMT R20, R20, 0x3340, R21 ;  /* 0x0000334014147816 */ /* 0x000fe40000000015 */
[----:B------:R-:W-:Y:S01]  /*27fb0*/  PRMT R18, R18, 0x3340, R19 ;  /* 0x0000334012127816 */ /* 0x000fe20000000013 */
[----:B------:R-:W-:Y:S01]  /*27fc0*/  STL [R1+0x10c0], R24 ;  /* 0x0010c01801007387 */ /* 0x000fe20000100800 */
[----:B------:R-:W-:-:S03]  /*27fd0*/  LOP3.LUT R22, R22, 0xffff, RZ, 0xc0, !PT ;  /* 0x0000ffff16167812 */ /* 0x000fc600078ec0ff */
[----:B------:R-:W-:Y:S01]  /*27fe0*/  STL [R1+0xf54], R20 ;  /* 0x000f541401007387 */ /* 0x000fe20000100800 */
[----:B--2---:R-:W-:-:S03]  /*27ff0*/  LOP3.LUT R19, R9, 0xffff, RZ, 0xc0, !PT ;  /* 0x0000ffff09137812 */ /* 0x004fc600078ec0ff */
[----:B------:R3:W-:Y:S01]  /*28000*/  STL [R1+0xec4], R18 ;  /* 0x000ec41201007387 */ /* 0x0007e20000100800 */
[----:B------:R-:W-:Y:S02]  /*28010*/  LOP3.LUT R48, R48, 0xffff, RZ, 0xc0, !PT ;  /* 0x0000ffff30307812 */ /* 0x000fe400078ec0ff */
[----:B------:R-:W-:Y:S01]  /*28020*/  SHF.R.U32.HI R21, RZ, 0x8, R22 ;  /* 0x00000008ff157819 */ /* 0x000fe20000011616 */
[----:B------:R-:W2:Y:S03]  /*28030*/  LDL.LU R9, [R1+0x12b4] ;  /* 0x0012b40001097983 */ /* 0x000ea60000300800 */
[----:B------:R-:W-:Y:S02]  /*28040*/  LOP3.LUT R21, R21, 0xffff, RZ, 0xc0, !PT ;  /* 0x0000ffff15157812 */ /* 0x000fe400078ec0ff */
[----:B---3--:R-:W-:-:S04]  /*28050*/  LOP3.LUT R18, R49, 0xffff, RZ, 0xc0, !PT ;  /* 0x0000ffff31127812 */ /* 0x008fc800078ec0ff */
[----:B------:R-:W-:Y:S02]  /*28060*/  SHF.R.U32.HI R20, RZ, 0x8, R18 ;  /* 0x00000008ff147819 */ /* 0x000fe40000011612 */
[----:B------:R-:W-:Y:S02]  /*28070*/  PRMT R23, R18, 0x3340, R22 ;  /* 0x0000334012177816 */ /* 0x000fe40000000016 */
[----:B------:R-:W-:Y:S02]  /*28080*/  SHF.R.U32.HI R18, RZ, 0x8, R19 ;  /* 0x00000008ff127819 */ /* 0x000fe40000011613 */
[--C-:B------:R-:W-:Y:S02]  /*28090*/  PRMT R22, R19, 0x3340, R48.reuse ;  /* 0x0000334013167816 */ /* 0x100fe40000000030 */
[----:B------:R-:W-:Y:S02]  /*280a0*/  SHF.R.U32.HI R19, RZ, 0x8, R48 ;  /* 0x00000008ff137819 */ /* 0x000fe40000011630 */
[----:B------:R-:W-:-:S02]  /*280b0*/  LOP3.LUT R20, R20, 0xffff, RZ, 0xc0, !PT ;  /* 0x0000ffff14147812 */ /* 0x000fc400078ec0ff */
[----:B------:R-:W-:Y:S02]  /*280c0*/  LOP3.LUT R18, R18, 0xffff, RZ, 0xc0, !PT ;  /* 0x0000ffff12127812 */ /* 0x000fe400078ec0ff */
[----:B------:R-:W-:Y:S02]  /*280d0*/  LOP3.LUT R19, R19, 0xffff, RZ, 0xc0, !PT ;  /* 0x0000ffff13137812 */ /* 0x000fe400078ec0ff */
[----:B------:R-:W-:Y:S02]  /*280e0*/  PRMT R20, R20, 0x3340, R21 ;  /* 0x0000334014147816 */ /* 0x000fe40000000015 */
[----:B------:R-:W-:Y:S01]  /*280f0*/  PRMT R18, R18, 0x3340, R19 ;  /* 0x0000334012127816 */ /* 0x000fe20000000013 */
[----:B------:R-:W-:Y:S04]  /*28100*/  STL [R1+0x10bc], R23 ;  /* 0x0010bc1701007387 */ /* 0x000fe80000100800 */
[----:B------:R-:W-:Y:S04]  /*28110*/  STL [R1+0x10b8], R22 ;  /* 0x0010b81601007387 */ /* 0x000fe80000100800 */
[----:B------:R-:W-:Y:S04]  /*28120*/  STL [R1+0xebc], R20 ;  /* 0x000ebc1401007387 */ /* 0x000fe80000100800 */
[----:B------:R0:W-:Y:S02]  /*28130*/  STL [R1+0xec0], R18 ;  /* 0x000ec01201007387 */ /* 0x0001e40000100800 */
[----:B0-----:R-:W-:-:S02]  /*28140*/  LOP3.LUT R18, R3, 0xffff, RZ, 0xc0, !PT ;  /* 0x0000ffff03127812 */ /* 0x001fc400078ec0ff */
[----:B------:R-:W3:Y:S01]  /*28150*/  LDL.LU R3, [R1+0x12b0] ;  /* 0x0012b00001037983 */ /* 0x000ee20000300800 */
[----:B------:R-:W-:Y:S02]  /*28160*/  LOP3.LUT R50, R50, 0xffff, RZ, 0xc0, !PT ;  /* 0x0000ffff32327812 */ /* 0x000fe400078ec0ff */
[----:B------:R-:W-:Y:S02]  /*28170*/  LOP3.LUT R19, R13, 0xffff, RZ, 0xc0, !PT ;  /* 0x0000ffff0d137812 */ /* 0x000fe400078ec0ff */
[----:B------:R-:W-:Y:S01]  /*28180*/  PRMT R22, R18, 0x3340, R50 ;  /* 0x0000334012167816 */ /* 0x000fe20000000032 */
[----:B------:R-:W4:Y:S01]  /*28190*/  LDL.LU R13, [R1+0x12ac] ;  /* 0x0012ac00010d7983 */ /* 0x000f220000300800 */
        /* <DEDUP_REMOVED lines=13> */
[----:B------:R-:W-:Y:S04]  /*28270*/  STL [R1+0x10e8], R22 ;  /* 0x0010e81601007387 */ /* 0x000fe80000100800 */
[----:B------:R-:W-:Y:S04]  /*28280*/  STL [R1+0xeb0], R20 ;  /* 0x000eb01401007387 */ /* 0x000fe80000100800 */
[----:B------:R0:W-:Y:S02]  /*28290*/  STL [R1+0xf48], R18 ;  /* 0x000f481201007387 */ /* 0x0001e40000100800 */
[----:B0-----:R-:W-:Y:S01]  /*282a0*/  LOP3.LUT R18, R16, 0xffff, RZ, 0xc0, !PT ;  /* 0x0000ffff10127812 */ /* 0x001fe200078ec0ff */
[----:B------:R-:W-:Y:S01]  /*282b0*/  IMAD R43, R0, UR5, RZ ;  /* 0x00000005002b7c24 */ /* 0x000fe2000f8e02ff */
[----:B------:R-:W-:-:S03]  /*282c0*/  ULDC UR5, c[0x0][0x248] ;  /* 0x0000920000057ab9 */ /* 0x000fc60000000800 */
[----:B------:R-:W-:Y:S01]  /*282d0*/  VIADD R45, R43, UR8 ;  /* 0x000000082b2d7c36 */ /* 0x000fe20008000000 */
        /* <DEDUP_REMOVED lines=44> */
[----:B------:R-:W-:Y:S01]  /*285a0*/  ULDC UR5, c[0x0][0x248] ;  /* 0x0000920000057ab9 */ /* 0x000fe20000000800 */
[----:B---3--:R-:W-:Y:S02]  /*285b0*/  LOP3.LUT R19, R3, 0xffff, RZ, 0xc0, !PT ;  /* 0x0000ffff03137812 */ /* 0x008fe400078ec0ff */
[----:B------:R-:W3:Y:S04]  /*285c0*/  LDL.LU R3, [R1+0x12a8] ;  /* 0x0012a80001037983 */ /* 0x000ee80000300800 */
[----:B------:R-:W3:Y:S04]  /*285d0*/  LDL.LU R16, [R1+0x12a4] ;  /* 0x0012a40001107983 */ /* 0x000ee80000300800 */
[----:B------:R-:W2:Y:S04]  /*285e0*/  LDL.LU R51, [R1+0x63c] ;  /* 0x00063c0001337983 */ /* 0x000ea80000300800 */
[----:B------:R-:W4:Y:S01]  /*285f0*/  LDL.LU R49, [R1+0x638] ;  /* 0x0006380001317983 */ /* 0x000f220000300800 */
        /* <DEDUP_REMOVED lines=51> */
[----:B------:R-:W-:Y:S01]  /*28930*/  LOP3.LUT R70, R70, 0xffff, RZ, 0xc0, !PT ;  /* 0x0000ffff46467812 */ /* 0x000fe200078ec0ff */
[----:B------:R-:W-:Y:S02]  /*28940*/  ULDC UR9, c[0x0][0x248] ;  /* 0x0000920000097ab9 */ /* 0x000fe40000000800 */
[----:B------:R-:W-:Y:S01]  /*28950*/  VIADD R194, R187, UR5 ;  /* 0x00000005bbc27c36 */ /* 0x000fe20008000000 */
[----:B------:R-:W-:-:S03]  /*28960*/  ULDC UR5, c[0x0][0x248] ;  /* 0x0000920000057ab9 */ /* 0x000fc60000000800 */
[----:B------:R-:W-:Y:S01]  /*28970*/  VIADD R196, R194, UR10 ;  /* 0x0000000ac2c47c36 */ /* 0x000fe20008000000 */
[----:B------:R-:W-:Y:S01]  /*28980*/  PRMT R22, R18, 0x3340, R70 ;  /* 0x0000334012167816 */ /* 0x000fe20000000046 */
[----:B------:R-:W-:Y:S02]  /*28990*/  ULDC UR10, c[0x0][0x248] ;  /* 0x00009200000a7ab9 */ /* 0x000fe40000000800 */
[----:B------:R-:W-:Y:S01]  /*289a0*/  VIADD R172, R196, UR11 ;  /* 0x0000000bc4ac7c36 */ /* 0x000fe20008000000 */
[----:B------:R-:W-:Y:S01]  /*289b0*/  LOP3.LUT R164, R164, 0xffff, RZ, 0xc0, !PT ;  /* 0x0000ffffa4a47812 */ /* 0x000fe200078ec0ff */
[----:B------:R0:W-:Y:S01]  /*289c0*/  STL [R1+0x10d4], R22 ;  /* 0x0010d41601007387 */ /* 0x0001e20000100800 */
[----:B------:R-:W-:Y:S01]  /*289d0*/  SHF.R.U32.HI R20, RZ, 0x8, R18 ;  /* 0x00000008ff147819 */ /* 0x000fe20000011612 */
[----:B------:R-:W-:Y:S01]  /*289e0*/  VIADD R195, R172, UR8 ;  /* 0x00000008acc37c36 */ /* 0x000fe20008000000 */
[----:B------:R-:W-:Y:S01]  /*289f0*/  ULDC UR8, c[0x0][0x248] ;  /* 0x0000920000087ab9 */ /* 0x000fe20000000800 */
[----:B------:R-:W-:Y:S01]  /*28a00*/  SHF.R.U32.HI R21, RZ, 0x8, R70 ;  /* 0x00000008ff157819 */ /* 0x000fe20000011646 */
[----:B------:R-:W-:Y:S01]  /*28a10*/  ULDC UR11, c[0x0][0x248] ;  /* 0x00009200000b7ab9 */ /* 0x000fe20000000800 */
[----:B------:R-:W-:Y:S01]  /*28a20*/  VIADD R197, R195, UR5 ;  /* 0x00000005c3c57c36 */ /* 0x000fe20008000000 */
[----:B------:R-:W-:-:S03]  /*28a30*/  ULDC UR5, c[0x0][0x248] ;  /* 0x0000920000057ab9 */ /* 0x000fc60000000800 */
[----:B------:R-:W-:Y:S01]  /*28a40*/  VIADD R199, R197, UR5 ;  /* 0x00000005c5c77c36 */ /* 0x000fe20008000000 */
[----:B------:R-:W-:Y:S01]  /*28a50*/  SHF.R.U32.HI R18, RZ, 0x8, R19 ;  /* 0x00000008ff127819 */ /* 0x000fe20000011613 */
[----:B------:R-:W-:Y:S02]  /*28a60*/  ULDC UR5, c[0x0][0x248] ;  /* 0x0000920000057ab9 */ /* 0x000fe40000000800 */
[----:B------:R-:W-:Y:S01]  /*28a70*/  VIADD R174, R199, UR8 ;  /* 0x00000008c7ae7c36 */ /* 0x000fe20008000000 */
[--C-:B0-----:R-:W-:Y:S01]  /*28a80*/  PRMT R22, R19, 0x3340, R164.reuse ;  /* 0x0000334013167816 */ /* 0x101fe200000000a4 */
[----:B------:R-:W-:Y:S01]  /*28a90*/  ULDC UR8, c[0x0][0x248] ;  /* 0x0000920000087ab9 */ /* 0x000fe20000000800 */
[----:B------:R-:W-:Y:S01]  /*28aa0*/  SHF.R.U32.HI R19, RZ, 0x8, R164 ;  /* 0x00000008ff137819 */ /* 0x000fe200000116a4 */
[----:B------:R-:W-:Y:S01]  /*28ab0*/  VIADD R193, R174, UR9 ;  /* 0x00000009aec17c36 */ /* 0x000fe20008000000 */
[----:B------:R-:W-:Y:S02]  /*28ac0*/  LOP3.LUT R20, R20, 0xffff, RZ, 0xc0, !PT ;  /* 0x0000ffff14147812 */ /* 0x000fe400078ec0ff */
[----:B------:R-:W-:Y:S01]  /*28ad0*/  LOP3.LUT R21, R21, 0xffff, RZ, 0xc0, !PT ;  /* 0x0000ffff15157812 */ /* 0x000fe200078ec0ff */
[----:B------:R-:W-:Y:S01]  /*28ae0*/  VIADD R205, R193, UR5 ;  /* 0x00000005c1cd7c36 */ /* 0x000fe20008000000 */
[----:B------:R-:W-:Y:S01]  /*28af0*/  LOP3.LUT R18, R18, 0xffff, RZ, 0xc0, !PT ;  /* 0x0000ffff12127812 */ /* 0x000fe200078ec0ff */
[----:B------:R-:W-:Y:S01]  /*28b00*/  STL [R1+0x10b4], R22 ;  /* 0x0010b41601007387 */ /* 0x000fe20000100800 */
[----:B------:R-:W-:Y:S01]  /*28b10*/  LOP3.LUT R19, R19, 0xffff, RZ, 0xc0, !PT ;  /* 0x0000ffff13137812 */ /* 0x000fe200078ec0ff */
[----:B------:R-:W-:Y:S01]  /*28b20*/  ULDC UR9, c[0x0][0x248] ;  /* 0x0000920000097ab9 */ /* 0x000fe20000000800 */
[----:B------:R-:W-:Y:S01]  /*28b30*/  PRMT R20, R20, 0x3340, R21 ;  /* 0x0000334014147816 */ /* 0x000fe20000000015 */
[----:B------:R-:W-:Y:S01]  /*28b40*/  VIADD R203, R205, UR10 ;  /* 0x0000000acdcb7c36 */ /* 0x000fe20008000000 */
[----:B------:R-:W-:Y:S01]  /*28b50*/  PRMT R18, R18, 0x3340, R19 ;  /* 0x0000334012127816 */ /* 0x000fe20000000013 */
[----:B------:R-:W-:Y:S01]  /*28b60*/  ULDC UR5, c[0x0][0x248] ;  /* 0x0000920000057ab9 */ /* 0x000fe20000000800 */
[----:B------:R-:W-:Y:S01]  /*28b70*/  LOP3.LUT R152, R152, 0xffff, RZ, 0xc0, !PT ;  /* 0x0000ffff98987812 */ /* 0x000fe200078ec0ff */
[----:B------:R-:W-:Y:S01]  /*28b80*/  STL [R1+0xf3c], R20 ;  /* 0x000f3c1401007387 */ /* 0x000fe20000100800 */
[----:B------:R-:W-:Y:S01]  /*28b90*/  VIADD R200, R203, UR11 ;  /* 0x0000000bcbc87c36 */ /* 0x000fe20008000000 */
[----:B------:R-:W-:Y:S01]  /*28ba0*/  LOP3.LUT R154, R154, 0xffff, RZ, 0xc0, !PT ;  /* 0x0000ffff9a9a7812 */ /* 0x000fe200078ec0ff */
[----:B------:R-:W-:Y:S01]  /*28bb0*/  ULDC UR10, c[0x0][0x248] ;  /* 0x00009200000a7ab9 */ /* 0x000fe20000000800 */
[----:B------:R2:W-:Y:S01]  /*28bc0*/  STL [R1+0xef8], R18 ;  /* 0x000ef81201007387 */ /* 0x0005e20000100800 */
[----:B------:R-:W-:Y:S01]  /*28bd0*/  VIADD R208, R200, UR8 ;  /* 0x00000008c8d07c36 */ /* 0x000fe20008000000 */
[----:B------:R-:W-:Y:S01]  /*28be0*/  SHF.R.U32.HI R21, RZ, 0x8, R152 ;  /* 0x00000008ff157819 */ /* 0x000fe20000011698 */
[----:B------:R-:W-:Y:S01]  /*28bf0*/  ULDC UR8, c[0x0][0x248] ;  /* 0x0000920000087ab9 */ /* 0x000fe20000000800 */
[----:B------:R-:W-:Y:S01]  /*28c00*/  ULDC UR11, c[0x0][0x248] ;  /* 0x00009200000b7ab9 */ /* 0x000fe20000000800 */
        /* <DEDUP_REMOVED lines=35> */
[----:B--2---:R-:W-:-:S04]  /*28e40*/  LOP3.LUT R18, R51, 0xffff, RZ, 0xc0, !PT ;  /* 0x0000ffff33127812 */ /* 0x004fc800078ec0ff */
[----:B------:R-:W-:Y:S02]  /*28e50*/  PRMT R22, R18, 0x3340, R152 ;  /* 0x0000334012167816 */ /* 0x000fe40000000098 */
[----:B----4-:R-:W-:Y:S02]  /*28e60*/  LOP3.LUT R19, R49, 0xffff, RZ, 0xc0, !PT ;  /* 0x0000ffff31137812 */ /* 0x010fe400078ec0ff */
[----:B------:R-:W-:Y:S01]  /*28e70*/  SHF.R.U32.HI R20, RZ, 0x8, R18 ;  /* 0x00000008ff147819 */ /* 0x000fe20000011612 */
[----:B------:R0:W-:Y:S01]  /*28e80*/  STL [R1+0x10ac], R22 ;  /* 0x0010ac1601007387 */ /* 0x0001e20000100800 */
[----:B------:R-:W-:Y:S02]  /*28e90*/  SHF.R.U32.HI R18, RZ, 0x8, R19 ;  /* 0x00000008ff127819 */ /* 0x000fe40000011613 */
[----:B------:R-:W-:Y:S02]  /*28ea0*/  LOP3.LUT R20, R20, 0xffff, RZ, 0xc0, !PT ;  /* 0x0000ffff14147812 */ /* 0x000fe400078ec0ff */
[----:B------:R-:W-:-:S02]  /*28eb0*/  LOP3.LUT R18, R18, 0xffff, RZ, 0xc0, !PT ;  /* 0x0000ffff12127812 */ /* 0x000fc400078ec0ff */
[--C-:B0-----:R-:W-:Y:S02]  /*28ec0*/  PRMT R22, R19, 0x3340, R154.reuse ;  /* 0x0000334013167816 */ /* 0x101fe4000000009a */
[----:B------:R-:W-:-:S04]  /*28ed0*/  SHF.R.U32.HI R19, RZ, 0x8, R154 ;  /* 0x00000008ff137819 */ /* 0x000fc8000001169a */
[----:B------:R-:W-:Y:S02]  /*28ee0*/  LOP3.LUT R19, R19, 0xffff, RZ, 0xc0, !PT ;  /* 0x0000ffff13137812 */ /* 0x000fe400078ec0ff */
[----:B------:R-:W-:Y:S02]  /*28ef0*/  PRMT R20, R20, 0x3340, R21 ;  /* 0x0000334014147816 */ /* 0x000fe40000000015 */
[----:B------:R-:W-:Y:S01]  /*28f00*/  PRMT R18, R18, 0x3340, R19 ;  /* 0x0000334012127816 */ /* 0x000fe20000000013 */
[----:B------:R-:W-:Y:S01]  /*28f10*/  STL [R1+0x10a4], R22 ;  /* 0x0010a41601007387 */ /* 0x000fe20000100800 */
[----:B------:R-:W-:-:S03]  /*28f20*/  LOP3.LUT R19, R15, 0xffff, RZ, 0xc0, !PT ;  /* 0x0000ffff0f137812 */ /* 0x000fc600078ec0ff */
[----:B------:R0:W-:Y:S04]  /*28f30*/  STL [R1+0xeb4], R20 ;  /* 0x000eb41401007387 */ /* 0x0001e80000100800 */
[----:B------:R1:W-:Y:S04]  /*28f40*/  STL [R1+0xeb8], R18 ;  /* 0x000eb81201007387 */ /* 0x0003e80000100800 */
[----:B------:R-:W2:Y:S01]  /*28f50*/  LDL.LU R15, [R1+0x12a0] ;  /* 0x0012a000010f7983 */ /* 0x000ea20000300800 */
        /* <DEDUP_REMOVED lines=35> */
[----:B0-----:R-:W-:Y:S01]  /*29190*/  LOP3.LUT R20, R2, 0xffff, RZ, 0xc0, !PT ;  /* 0x0000ffff02147812 */ /* 0x001fe200078ec0ff */
[----:B------:R-:W-:Y:S01]  /*291a0*/  ULDC UR8, c[0x0][0x248] ;  /* 0x0000920000087ab9 */ /* 0x000fe20000000800 */
        /* <DEDUP_REMOVED lines=15> */
[----:B-1----:R-:W-:Y:S01]  /*292a0*/  VIADD R18, R21, UR8 ;  /* 0x0000000815127c36 */ /* 0x002fe20008000000 */
[----:B------:R-:W-:-:S03]  /*292b0*/  ULDC UR8, c[0x0][0x248] ;  /* 0x0000920000087ab9 */ /* 0x000fc60000000800 */
[----:B------:R-:W-:Y:S01]  /*292c0*/  VIADD R250, R18, UR9 ;  /* 0x0000000912fa7c36 */ /* 0x000fe20008000000 */
[----:B------:R-:W-:Y:S01]  /*292d0*/  LOP3.LUT R52, R52, 0xffff, RZ, 0xc0, !PT ;  /* 0x0000ffff34347812 */ /* 0x000fe200078ec0ff */
[----:B------:R-:W-:Y:S02]  /*292e0*/  ULDC UR9, c[0x0][0x248] ;  /* 0x0000920000097ab9 */ /* 0x000fe40000000800 */
[----:B------:R-:W-:Y:S01]  /*292f0*/  VIADD R246, R250, UR5 ;  /* 0x00000005faf67c36 */ /* 0x000fe20008000000 */
[----:B------:R-:W-:-:S03]  /*29300*/  ULDC UR5, c[0x0][0x248] ;  /* 0x0000920000057ab9 */ /* 0x000fc60000000800 */
[----:B------:R-:W-:Y:S01]  /*29310*/  VIADD R242, R246, UR10 ;  /* 0x0000000af6f27c36 */ /* 0x000fe20008000000 */
[--C-:B------:R-:W-:Y:S01]  /*29320*/  PRMT R32, R19, 0x3340, R52.reuse ;  /* 0x0000334013207816 */ /* 0x100fe20000000034 */
[----:B------:R-:W-:Y:S02]  /*29330*/  ULDC UR10, c[0x0][0x248] ;  /* 0x00009200000a7ab9 */ /* 0x000fe40000000800 */
[----:B------:R-:W-:Y:S01]  /*29340*/  VIADD R238, R242, UR11 ;  /* 0x0000000bf2ee7c36 */ /* 0x000fe20008000000 */
[----:B------:R-:W-:Y:S01]  /*29350*/  LOP3.LUT R54, R54, 0xffff, RZ, 0xc0, !PT ;  /* 0x0000ffff36367812 */ /* 0x000fe200078ec0ff */
[----:B------:R0:W-:Y:S01]  /*29360*/  STL [R1+0x109c], R32 ;  /* 0x00109c2001007387 */ /* 0x0001e20000100800 */
[----:B------:R-:W-:Y:S01]  /*29370*/  SHF.R.U32.HI R24, RZ, 0x8, R19 ;  /* 0x00000008ff187819 */ /* 0x000fe20000011613 */
[----:B------:R-:W-:Y:S01]  /*29380*/  VIADD R234, R238, UR8 ;  /* 0x00000008eeea7c36 */ /* 0x000fe20008000000 */
[----:B------:R-:W-:Y:S01]  /*29390*/  SHF.R.U32.HI R28, RZ, 0x8, R52 ;  /* 0x00000008ff1c7819 */ /* 0x000fe20000011634 */
[----:B------:R-:W-:Y:S01]  /*293a0*/  ULDC UR8, c[0x0][0x248] ;  /* 0x0000920000087ab9 */ /* 0x000fe20000000800 */
[----:B------:R-:W-:Y:S01]  /*293b0*/  LOP3.LUT R166, R166, 0xffff, RZ, 0xc0, !PT ;  /* 0x0000ffffa6a67812 */ /* 0x000fe200078ec0ff */
[----:B------:R-:W-:Y:S01]  /*293c0*/  VIADD R230, R234, UR5 ;  /* 0x00000005eae67c36 */ /* 0x000fe20008000000 */
[----:B------:R-:W-:Y:S01]  /*293d0*/  ULDC UR5, c[0x0][0x248] ;  /* 0x0000920000057ab9 */ /* 0x000fe20000000800 */
[----:B------:R-:W-:Y:S01]  /*293e0*/  SHF.R.U32.HI R19, RZ, 0x8, R20 ;  /* 0x00000008ff137819 */ /* 0x000fe20000011614 */
[----:B------:R-:W-:Y:S01]  /*293f0*/  ULDC UR11, c[0x0][0x248] ;  /* 0x00009200000b7ab9 */ /* 0x000fe20000000800 */
[----:B------:R-:W-:Y:S01]  /*29400*/  VIADD R226, R230, UR5 ;  /* 0x00000005e6e27c36 */ /* 0x000fe20008000000 */
[--C-:B0-----:R-:W-:Y:S01]  /*29410*/  PRMT R32, R20, 0x3340, R54.reuse ;  /* 0x0000334014207816 */ /* 0x101fe20000000036 */
[----:B------:R-:W-:Y:S01]  /*29420*/  ULDC UR5, c[0x0][0x248] ;  /* 0x0000920000057ab9 */ /* 0x000fe20000000800 */
[----:B------:R-:W-:Y:S01]  /*29430*/  SHF.R.U32.HI R20, RZ, 0x8, R54 ;  /* 0x00000008ff147819 */ /* 0x000fe20000011636 */
[----:B------:R-:W-:Y:S01]  /*29440*/  VIADD R222, R226, UR8 ;  /* 0x00000008e2de7c36 */ /* 0x000fe20008000000 */
[----:B------:R-:W-:-:S02]  /*29450*/  LOP3.LUT R24, R24, 0xffff, RZ, 0xc0, !PT ;  /* 0x0000ffff18187812 */ /* 0x000fc400078ec0ff */
        /* <DEDUP_REMOVED lines=19> */
[----:B------:R-:W-:-:S02]  /*29590*/  LOP3.LUT R160, R160, 0xffff, RZ, 0xc0, !PT ;  /* 0x0000ffffa0a07812 */ /* 0x000fc400078ec0ff */
[----:B0-----:R-:W-:Y:S01]  /*295a0*/  LOP3.LUT R19, R9, 0xffff, RZ, 0xc0, !PT ;  /* 0x0000ffff09137812 */ /* 0x001fe200078ec0ff */
[----:B------:R-:W-:Y:S01]  /*295b0*/  VIADD R202, R206, UR8 ;  /* 0x00000008ceca7c36 */ /* 0x000fe20008000000 */
[----:B------:R-:W4:Y:S01]  /*295c0*/  LDL.LU R9, [R1+0x1298] ;  /* 0x0012980001097983 */ /* 0x000f220000300800 */
[----:B------:R-:W-:Y:S01]  /*295d0*/  LOP3.LUT R28, R28, 0xffff, RZ, 0xc0, !PT ;  /* 0x0000ffff1c1c7812 */ /* 0x000fe200078ec0ff */
[----:B------:R-:W-:Y:S01]  /*295e0*/  ULDC UR8, c[0x0][0x248] ;  /* 0x0000920000087ab9 */ /* 0x000fe20000000800 */
[----:B------:R-:W-:Y:S01]  /*295f0*/  PRMT R32, R19, 0x3340, R166 ;  /* 0x0000334013207816 */ /* 0x000fe200000000a6 */
[----:B------:R-:W4:Y:S01]  /*29600*/  LDL.LU R14, [R1+0x1294] ;  /* 0x00129400010e7983 */ /* 0x000f220000300800 */
[----:B------:R-:W-:Y:S01]  /*29610*/  SHF.R.U32.HI R24, RZ, 0x8, R19 ;  /* 0x00000008ff187819 */ /* 0x000fe20000011613 */
[----:B------:R-:W-:Y:S01]  /*29620*/  VIADD R198, R202, UR5 ;  /* 0x00000005cac67c36 */ /* 0x000fe20008000000 */
[----:B------:R-:W-:Y:S01]  /*29630*/  SHF.R.U32.HI R19, RZ, 0x8, R20 ;  /* 0x00000008ff137819 */ /* 0x000fe20000011614 */
[----:B------:R0:W-:Y:S01]  /*29640*/  STL [R1+0x1098], R32 ;  /* 0x0010982001007387 */ /* 0x0001e20000100800 */
[----:B------:R-:W-:Y:S01]  /*29650*/  ULDC UR5, c[0x0][0x248] ;  /* 0x0000920000057ab9 */ /* 0x000fe20000000800 */
[----:B------:R-:W-:Y:S01]  /*29660*/  LOP3.LUT R24, R24, 0xffff, RZ, 0xc0, !PT ;  /* 0x0000ffff18187812 */ /* 0x000fe200078ec0ff */
[----:B------:R-:W-:Y:S01]  /*29670*/  VIADD R44, R198, UR5 ;  /* 0x00000005c62c7c36 */ /* 0x000fe20008000000 */
[----:B------:R-:W-:Y:S01]  /*29680*/  LOP3.LUT R19, R19, 0xffff, RZ, 0xc0, !PT ;  /* 0x0000ffff13137812 */ /* 0x000fe200078ec0ff */
[----:B------:R-:W-:Y:S01]  /*29690*/  ULDC UR5, c[0x0][0x248] ;  /* 0x0000920000057ab9 */ /* 0x000fe20000000800 */
[----:B------:R-:W-:Y:S01]  /*296a0*/  LOP3.LUT R162, R162, 0xffff, RZ, 0xc0, !PT ;  /* 0x0000ffffa2a27812 */ /* 0x000fe200078ec0ff */
[----:B------:R-:W-:Y:S01]  /*296b0*/  ULDC UR11, c[0x0][0x248] ;  /* 0x00009200000b7ab9 */ /* 0x000fe20000000800 */
[----:B0-----:R-:W-:-:S02]  /*296c0*/  PRMT R32, R20, 0x3340, R64 ;  /* 0x0000334014207816 */ /* 0x001fc40000000040 */
[----:B------:R-:W-:-:S04]  /*296d0*/  SHF.R.U32.HI R20, RZ, 0x8, R64 ;  /* 0x00000008ff147819 */ /* 0x000fc80000011640 */
[----:B------:R-:W-:Y:S01]  /*296e0*/  LOP3.LUT R20, R20, 0xffff, RZ, 0xc0, !PT ;  /* 0x0000ffff14147812 */ /* 0x000fe200078ec0ff */
[----:B------:R-:W-:Y:S01]  /*296f0*/  VIADD R40, R44, UR8 ;  /* 0x000000082c287c36 */ /* 0x000fe20008000000 */
[----:B------:R-:W-:Y:S01]  /*29700*/  PRMT R24, R24, 0x3340, R28 ;  /* 0x0000334018187816 */ /* 0x000fe2000000001c */
[----:B------:R0:W-:Y:S01]  /*29710*/  STL [R1+0x1090], R32 ;  /* 0x0010902001007387 */ /* 0x0001e20000100800 */
[----:B------:R-:W-:Y:S01]  /*29720*/  PRMT R19, R19, 0x3340, R20 ;  /* 0x0000334013137816 */ /* 0x000fe20000000014 */
[----:B------:R-:W-:Y:S01]  /*29730*/  VIADD R36, R40, UR9 ;  /* 0x0000000928247c36 */ /* 0x000fe20008000000 */
[----:B------:R-:W-:Y:S01]  /*29740*/  SHF.R.U32.HI R48, RZ, 0x8, R162 ;  /* 0x00000008ff307819 */ /* 0x000fe200000116a2 */
[----:B------:R-:W-:Y:S01]  /*29750*/  STL [R1+0xed0], R24 ;  /* 0x000ed01801007387 */ /* 0x000fe20000100800 */
[----:B------:R-:W-:Y:S01]  /*29760*/  LOP3.LUT R20, R13, 0xffff, RZ, 0xc0, !PT ;  /* 0x0000ffff0d147812 */ /* 0x000fe200078ec0ff */
[----:B------:R-:W-:Y:S01]  /*29770*/  ULDC UR8, c[0x0][0x248] ;  /* 0x0000920000087ab9 */ /* 0x000fe20000000800 */
[----:B------:R-:W-:Y:S01]  /*29780*/  ULDC UR9, c[0x0][0x248] ;  /* 0x0000920000097ab9 */ /* 0x000fe20000000800 */
[----:B------:R3:W-:Y:S01]  /*29790*/  STL [R1+0xed4], R19 ;  /* 0x000ed41301007387 */ /* 0x0007e20000100800 */
[----:B0-----:R-:W-:Y:S01]  /*297a0*/  VIADD R32, R36, UR5 ;  /* 0x0000000524207c36 */ /* 0x001fe20008000000 */
[----:B------:R-:W-:Y:S01]  /*297b0*/  LOP3.LUT R48, R48, 0xffff, RZ, 0xc0, !PT ;  /* 0x0000ffff30307812 */ /* 0x000fe200078ec0ff */
[----:B------:R-:W-:Y:S01]  /*297c0*/  ULDC UR5, c[0x0][0x248] ;  /* 0x0000920000057ab9 */ /* 0x000fe20000000800 */
[----:B---3--:R-:W-:Y:S01]  /*297d0*/  LOP3.LUT R19, R3, 0xffff, RZ, 0xc0, !PT ;  /* 0x0000ffff03137812 */ /* 0x008fe200078ec0ff */
[----:B------:R-:W-:Y:S01]  /*297e0*/  VIADD R28, R32, UR10 ;  /* 0x0000000a201c7c36 */ /* 0x000fe20008000000 */
[----:B------:R-:W3:Y:S01]  /*297f0*/  LDL.LU R3, [R1+0x1290] ;  /* 0x0012900001037983 */ /* 0x000ee20000300800 */
[----:B------:R-:W-:Y:S01]  /*29800*/  ULDC UR10, c[0x0][0x248] ;  /* 0x00009200000a7ab9 */ /* 0x000fe20000000800 */
[----:B------:R-:W-:-:S02]  /*29810*/  PRMT R24, R19, 0x3340, R160 ;  /* 0x0000334013187816 */ /* 0x000fc400000000a0 */
[----:B------:R-:W-:Y:S01]  /*29820*/  SHF.R.U32.HI R49, RZ, 0x8, R19 ;  /* 0x00000008ff317819 */ /* 0x000fe20000011613 */
[----:B------:R-:W3:Y:S01]  /*29830*/  LDL.LU R13, [R1+0x128c] ;  /* 0x00128c00010d7983 */ /* 0x000ee20000300800 */
[----:B------:R-:W-:Y:S02]  /*29840*/  SHF.R.U32.HI R19, RZ, 0x8, R20 ;  /* 0x00000008ff137819 */ /* 0x000fe40000011614 */
[----:B------:R-:W-:Y:S01]  /*29850*/  PRMT R20, R20, 0x3340, R162 ;  /* 0x0000334014147816 */ /* 0x000fe200000000a2 */
[----:B------:R0:W-:Y:S01]  /*29860*/  STL [R1+0x1088], R24 ;  /* 0x0010881801007387 */ /* 0x0001e20000100800 */
[----:B------:R-:W-:-:S03]  /*29870*/  LOP3.LUT R19, R19, 0xffff, RZ, 0xc0, !PT ;  /* 0x0000ffff13137812 */ /* 0x000fc600078ec0ff */
[----:B------:R1:W-:Y:S01]  /*29880*/  STL [R1+0x1084], R20 ;  /* 0x0010841401007387 */ /* 0x0003e20000100800 */
[----:B0-----:R-:W-:Y:S01]  /*29890*/  VIADD R24, R28, UR11 ;  /* 0x0000000b1c187c36 */ /* 0x001fe20008000000 */
[----:B------:R-:W-:Y:S01]  /*298a0*/  PRMT R48, R19, 0x3340, R48 ;  /* 0x0000334013307816 */ /* 0x000fe20000000030 */
[----:B------:R-:W-:Y:S02]  /*298b0*/  ULDC UR11, c[0x0][0x248] ;  /* 0x00009200000b7ab9 */ /* 0x000fe40000000800 */
[----:B-1----:R-:W-:Y:S01]  /*298c0*/  VIADD R20, R24, UR8 ;  /* 0x0000000818147c36 */ /* 0x002fe20008000000 */
        /* <DEDUP_REMOVED lines=12> */
[----:B------:R-:W-:Y:S01]  /*29990*/  SHF.R.U32.HI R50, RZ, 0x8, R160 ;  /* 0x00000008ff327819 */ /* 0x000fe200000116a0 */
[----:B------:R-:W-:Y:S02]  /*299a0*/  ULDC UR10, c[0x0][0x248] ;  /* 0x00009200000a7ab9 */ /* 0x000fe40000000800 */
        /* <DEDUP_REMOVED lines=13> */
[----:B------:R-:W-:Y:S01]  /*29a80*/  PRMT R49, R49, 0x3340, R50 ;  /* 0x0000334031317816 */ /* 0x000fe20000000032 */
[----:B------:R-:W-:Y:S02]  /*29a90*/  ULDC UR9, c[0x0][0x248] ;  /* 0x0000920000097ab9 */ /* 0x000fe40000000800 */
[----:B------:R-:W-:Y:S01]  /*29aa0*/  VIADD R120, R121, UR5 ;  /* 0x0000000579787c36 */ /* 0x000fe20008000000 */
[----:B------:R-:W-:Y:S01]  /*29ab0*/  LOP3.LUT R156, R156, 0xffff, RZ, 0xc0, !PT ;  /* 0x0000ffff9c9c7812 */ /* 0x000fe200078ec0ff */
[----:B------:R-:W-:Y:S01]  /*29ac0*/  STL [R1+0xec8], R49 ;  /* 0x000ec83101007387 */ /* 0x000fe20000100800 */
[----:B------:R-:W-:Y:S01]  /*29ad0*/  ULDC UR5, c[0x0][0x248] ;  /* 0x0000920000057ab9 */ /* 0x000fe20000000800 */
[----:B------:R-:W-:Y:S01]  /*29ae0*/  VIADD R119, R120, UR10 ;  /* 0x0000000a78777c36 */ /* 0x000fe20008000000 */
[----:B------:R-:W-:Y:S01]  /*29af0*/  LOP3.LUT R158, R158, 0xffff, RZ, 0xc0, !PT ;  /* 0x0000ffff9e9e7812 */ /* 0x000fe200078ec0ff */
[----:B------:R2:W-:Y:S01]  /*29b00*/  STL [R1+0xecc], R48 ;  /* 0x000ecc3001007387 */ /* 0x0005e20000100800 */
[--C-:B------:R-:W-:Y:S01]  /*29b10*/  SHF.R.U32.HI R50, RZ, 0x8, R156.reuse ;  /* 0x00000008ff327819 */ /* 0x100fe2000001169c */
[----:B------:R-:W-:Y:S01]  /*29b20*/  VIADD R118, R119, UR11 ;  /* 0x0000000b77767c36 */ /* 0x000fe20008000000 */
[----:B------:R-:W-:Y:S01]  /*29b30*/  LOP3.LUT R56, R56, 0xffff, RZ, 0xc0, !PT ;  /* 0x0000ffff38387812 */ /* 0x000fe200078ec0ff */
[----:B------:R-:W-:Y:S01]  /*29b40*/  ULDC UR10, c[0x0][0x248] ;  /* 0x00009200000a7ab9 */ /* 0x000fe20000000800 */
[----:B--2---:R-:W-:Y:S01]  /*29b50*/  LOP3.LUT R48, R15, 0xffff, RZ, 0xc0, !PT ;  /* 0x0000ffff0f307812 */ /* 0x004fe200078ec0ff */
[----:B------:R-:W-:Y:S01]  /*29b60*/  VIADD R117, R118, UR8 ;  /* 0x0000000876757c36 */ /* 0x000fe20008000000 */
[----:B------:R-:W-:Y:S01]  /*29b70*/  LOP3.LUT R49, R16, 0xffff, RZ, 0xc0, !PT ;  /* 0x0000ffff10317812 */ /* 0x000fe200078ec0ff */
[----:B------:R-:W2:Y:S01]  /*29b80*/  LDL.LU R15, [R1+0x1288] ;  /* 0x00128800010f7983 */ /* 0x000ea20000300800 */
[----:B------:R-:W-:Y:S01]  /*29b90*/  PRMT R51, R48, 0x3340, R156 ;  /* 0x0000334030337816 */ /* 0x000fe2000000009c */
[----:B------:R-:W-:Y:S01]  /*29ba0*/  VIADD R116, R117, UR5 ;  /* 0x0000000575747c36 */ /* 0x000fe20008000000 */
[----:B------:R-:W-:Y:S01]  /*29bb0*/  ULDC UR5, c[0x0][0x248] ;  /* 0x0000920000057ab9 */ /* 0x000fe20000000800 */
[----:B------:R-:W2:Y:S01]  /*29bc0*/  LDL.LU R16, [R1+0x1284] ;  /* 0x0012840001107983 */ /* 0x000ea20000300800 */
[----:B------:R-:W-:Y:S01]  /*29bd0*/  ULDC UR8, c[0x0][0x248] ;  /* 0x0000920000087ab9 */ /* 0x000fe20000000800 */
[----:B------:R-:W-:Y:S01]  /*29be0*/  VIADD R115, R116, UR5 ;  /* 0x0000000574737c36 */ /* 0x000fe20008000000 */
[----:B------:R-:W-:Y:S01]  /*29bf0*/  SHF.R.U32.HI R252, RZ, 0x8, R48 ;  /* 0x00000008fffc7819 */ /* 0x000fe20000011630 */
[----:B------:R0:W-:Y:S01]  /*29c00*/  STL [R1+0x1070], R51 ;  /* 0x0010703301007387 */ /* 0x0001e20000100800 */
[----:B------:R-:W-:Y:S01]  /*29c10*/  SHF.R.U32.HI R48, RZ, 0x8, R49 ;  /* 0x00000008ff307819 */ /* 0x000fe20000011631 */
[----:B------:R-:W-:Y:S01]  /*29c20*/  VIADD R114, R115, UR8 ;  /* 0x0000000873727c36 */ /* 0x000fe20008000000 */
[----:B------:R-:W-:Y:S01]  /*29c30*/  ULDC UR5, c[0x0][0x248] ;  /* 0x0000920000057ab9 */ /* 0x000fe20000000800 */
[----:B------:R-:W-:Y:S01]  /*29c40*/  LOP3.LUT R252, R252, 0xffff, RZ, 0xc0, !PT ;  /* 0x0000fffffcfc7812 */ /* 0x000fe200078ec0ff */
[----:B------:R-:W-:Y:S01]  /*29c50*/  ULDC UR11, c[0x0][0x248] ;  /* 0x00009200000b7ab9 */ /* 0x000fe20000000800 */
[----:B------:R-:W-:Y:S01]  /*29c60*/  VIADD R113, R114, UR9 ;  /* 0x0000000972717c36 */ /* 0x000fe20008000000 */
[--C-:B0-----:R-:W-:Y:S01]  /*29c70*/  PRMT R51, R49, 0x3340, R158.reuse ;  /* 0x0000334031337816 */ /* 0x101fe2000000009e */
[----:B------:R-:W-:Y:S01]  /*29c80*/  ULDC UR8, c[0x0][0x248] ;  /* 0x0000920000087ab9 */ /* 0x000fe20000000800 */
[----:B------:R-:W-:-:S02]  /*29c90*/  SHF.R.U32.HI R49, RZ, 0x8, R158 ;  /* 0x00000008ff317819 */ /* 0x000fc4000001169e */
[----:B------:R-:W-:Y:S01]  /*29ca0*/  LOP3.LUT R48, R48, 0xffff, RZ, 0xc0, !PT ;  /* 0x0000ffff30307812 */ /* 0x000fe200078ec0ff */
[----:B------:R-:W-:Y:S01]  /*29cb0*/  ULDC UR9, c[0x0][0x248] ;  /* 0x0000920000097ab9 */ /* 0x000fe20000000800 */
[----:B------:R-:W-:Y:S01]  /*29cc0*/  LOP3.LUT R49, R49, 0xffff, RZ, 0xc0, !PT ;  /* 0x0000ffff31317812 */ /* 0x000fe200078ec0ff */
[----:B------:R-:W-:Y:S01]  /*29cd0*/  VIADD R112, R113, UR5 ;  /* 0x0000000571707c36 */ /* 0x000fe20008000000 */
[----:B------:R-:W-:Y:S01]  /*29ce0*/  LOP3.LUT R50, R50, 0xffff, RZ, 0xc0, !PT ;  /* 0x0000ffff32327812 */ /* 0x000fe200078ec0ff */
[----:B------:R-:W-:Y:S01]  /*29cf0*/  STL [R1+0x106c], R51 ;  /* 0x00106c3301007387 */ /* 0x000fe20000100800 */
[----:B------:R-:W-:Y:S01]  /*29d00*/  PRMT R48, R48, 0x3340, R49 ;  /* 0x0000334030307816 */ /* 0x000fe20000000031 */
[----:B------:R-:W-:Y:S01]  /*29d10*/  ULDC UR5, c[0x0][0x248] ;  /* 0x0000920000057ab9 */ /* 0x000fe20000000800 */
[----:B------:R-:W-:Y:S01]  /*29d20*/  LOP3.LUT R49, R17, 0xffff, RZ, 0xc0, !PT ;  /* 0x0000ffff11317812 */ /* 0x000fe200078ec0ff */
[----:B------:R-:W-:Y:S01]  /*29d30*/  VIADD R111, R112, UR10 ;  /* 0x0000000a706f7c36 */ /* 0x000fe20008000000 */
[----:B------:R-:W-:Y:S01]  /*29d40*/  PRMT R252, R252, 0x3340, R50 ;  /* 0x00003340fcfc7816 */ /* 0x000fe20000000032 */
[----:B------:R0:W-:Y:S01]  /*29d50*/  STL [R1+0xe88], R48 ;  /* 0x000e883001007387 */ /* 0x0001e20000100800 */
[----:B------:R-:W-:Y:S01]  /*29d60*/  PRMT R50, R49, 0x3340, R56 ;  /* 0x0000334031327816 */ /* 0x000fe20000000038 */
[----:B------:R-:W-:Y:S01]  /*29d70*/  VIADD R110, R111, UR11 ;  /* 0x0000000b6f6e7c36 */ /* 0x000fe20008000000 */
[----:B------:R-:W-:Y:S01]  /*29d80*/  LOP3.LUT R58, R58, 0xffff, RZ, 0xc0, !PT ;  /* 0x0000ffff3a3a7812 */ /* 0x000fe200078ec0ff */
[----:B------:R-:W2:Y:S01]  /*29d90*/  LDL.LU R17, [R1+0x1280] ;  /* 0x0012800001117983 */ /* 0x000ea20000300800 */
[----:B------:R-:W-:Y:S01]  /*29da0*/  SHF.R.U32.HI R158, RZ, 0x8, R49 ;  /* 0x00000008ff9e7819 */ /* 0x000fe20000011631 */
[----:B------:R-:W-:Y:S01]  /*29db0*/  VIADD R109, R110, UR8 ;  /* 0x000000086e6d7c36 */ /* 0x000fe20008000000 */
[----:B------:R-:W-:Y:S01]  /*29dc0*/  F2FP.SATFINITE.E4M3.F32.PACK_AB_MERGE_C R27, R107, R106, RZ ;  /* 0x0000006a6b1b723e */ /* 0x000fe200048070ff */
[----:B------:R-:W-:Y:S01]  /*29dd0*/  ULDC UR8, c[0x0][0x248] ;  /* 0x0000920000087ab9 */ /* 0x000fe20000000800 */
[----:B------:R-:W-:Y:S01]  /*29de0*/  LOP3.LUT R60, R60, 0xffff, RZ, 0xc0, !PT ;  /* 0x0000ffff3c3c7812 */ /* 0x000fe200078ec0ff */
[----:B------:R-:W-:Y:S01]  /*29df0*/  ULDC UR10, c[0x0][0x248] ;  /* 0x00009200000a7ab9 */ /* 0x000fe20000000800 */
[----:B0-----:R-:W-:Y:S01]  /*29e00*/  LOP3.LUT R48, R12, 0xffff, RZ, 0xc0, !PT ;  /* 0x0000ffff0c307812 */ /* 0x001fe200078ec0ff */
[----:B------:R-:W-:Y:S01]  /*29e10*/  ULDC UR11, c[0x0][0x248] ;  /* 0x00009200000b7ab9 */ /* 0x000fe20000000800 */
[----:B------:R-:W2:Y:S02]  /*29e20*/  LDL.LU R12, [R1+0x127c] ;  /* 0x00127c00010c7983 */ /* 0x000ea40000300800 */
[----:B------:R-:W-:-:S02]  /*29e30*/  SHF.R.U32.HI R166, RZ, 0x8, R48 ;  /* 0x00000008ffa67819 */ /* 0x000fc40000011630 */
[----:B------:R0:W-:Y:S01]  /*29e40*/  STL [R1+0x105c], R50 ;  /* 0x00105c3201007387 */ /* 0x0001e20000100800 */
[----:B------:R-:W-:Y:S01]  /*29e50*/  VIADD R108, R109, UR5 ;  /* 0x000000056d6c7c36 */ /* 0x000fe20008000000 */
[----:B------:R-:W-:Y:S01]  /*29e60*/  LOP3.LUT R166, R166, 0xffff, RZ, 0xc0, !PT ;  /* 0x0000ffffa6a67812 */ /* 0x000fe200078ec0ff */
[----:B------:R-:W-:Y:S01]  /*29e70*/  ULDC UR5, c[0x0][0x248] ;  /* 0x0000920000057ab9 */ /* 0x000fe20000000800 */
[--C-:B0-----:R-:W-:Y:S02]  /*29e80*/  PRMT R50, R48, 0x3340, R58.reuse ;  /* 0x0000334030327816 */ /* 0x101fe4000000003a */
[----:B------:R-:W-:Y:S01]  /*29e90*/  SHF.R.U32.HI R48, RZ, 0x8, R58 ;  /* 0x00000008ff307819 */ /* 0x000fe2000001163a */
[----:B------:R-:W-:Y:S01]  /*29ea0*/  VIADD R107, R108, UR5 ;  /* 0x000000056c6b7c36 */ /* 0x000fe20008000000 */
[----:B------:R-:W-:Y:S02]  /*29eb0*/  SHF.R.U32.HI R49, RZ, 0x8, R56 ;  /* 0x00000008ff317819 */ /* 0x000fe40000011638 */
[----:B------:R-:W-:-:S02]  /*29ec0*/  LOP3.LUT R158, R158, 0xffff, RZ, 0xc0, !PT ;  /* 0x0000ffff9e9e7812 */ /* 0x000fc400078ec0ff */
[----:B------:R-:W-:Y:S01]  /*29ed0*/  LOP3.LUT R48, R48, 0xffff, RZ, 0xc0, !PT ;  /* 0x0000ffff30307812 */ /* 0x000fe200078ec0ff */
[----:B------:R-:W-:Y:S01]  /*29ee0*/  VIADD R106, R107, UR8 ;  /* 0x000000086b6a7c36 */ /* 0x000fe20008000000 */
[----:B------:R-:W-:Y:S01]  /*29ef0*/  LOP3.LUT R49, R49, 0xffff, RZ, 0xc0, !PT ;  /* 0x0000ffff31317812 */ /* 0x000fe200078ec0ff */
[----:B------:R0:W-:Y:S01]  /*29f00*/  STL [R1+0x1050], R50 ;  /* 0x0010503201007387 */ /* 0x0001e20000100800 */
[----:B------:R-:W-:Y:S01]  /*29f10*/  PRMT R166, R166, 0x3340, R48 ;  /* 0x00003340a6a67816 */ /* 0x000fe20000000030 */
[----:B------:R-:W-:Y:S01]  /*29f20*/  ULDC UR5, c[0x0][0x248] ;  /* 0x0000920000057ab9 */ /* 0x000fe20000000800 */
[----:B------:R-:W-:Y:S01]  /*29f30*/  LOP3.LUT R48, R10, 0xffff, RZ, 0xc0, !PT ;  /* 0x0000ffff0a307812 */ /* 0x000fe200078ec0ff */
[----:B------:R-:W-:Y:S01]  /*29f40*/  VIADD R105, R106, UR9 ;  /* 0x000000096a697c36 */ /* 0x000fe20008000000 */
[----:B------:R-:W-:Y:S01]  /*29f50*/  PRMT R158, R158, 0x3340, R49 ;  /* 0x000033409e9e7816 */ /* 0x000fe20000000031 */
[----:B------:R-:W2:Y:S01]  /*29f60*/  LDL.LU R10, [R1+0x1278] ;  /* 0x00127800010a7983 */ /* 0x000ea20000300800 */
[----:B------:R-:W-:Y:S01]  /*29f70*/  PRMT R52, R48, 0x3340, R60 ;  /* 0x0000334030347816 */ /* 0x000fe2000000003c */
[----:B------:R-:W-:Y:S01]  /*29f80*/  ULDC UR8, c[0x0][0x248] ;  /* 0x0000920000087ab9 */ /* 0x000fe20000000800 */
[----:B------:R-:W-:Y:S01]  /*29f90*/  LOP3.LUT R49, R11, 0xffff, RZ, 0xc0, !PT ;  /* 0x0000ffff0b317812 */ /* 0x000fe200078ec0ff */
[----:B------:R-:W-:Y:S01]  /*29fa0*/  ULDC UR9, c[0x0][0x248] ;  /* 0x0000920000097ab9 */ /* 0x000fe20000000800 */
[----:B------:R-:W-:Y:S01]  /*29fb0*/  LOP3.LUT R62, R62, 0xffff, RZ, 0xc0, !PT ;  /* 0x0000ffff3e3e7812 */ /* 0x000fe200078ec0ff */
[----:B------:R-:W2:Y:S01]  /*29fc0*/  LDL.LU R11, [R1+0x1274] ;  /* 0x00127400010b7983 */ /* 0x000ea20000300800 */
[----:B0-----:R-:W-:Y:S01]  /*29fd0*/  SHF.R.U32.HI R50, RZ, 0x8, R48 ;  /* 0x00000008ff327819 */ /* 0x001fe20000011630 */
[----:B------:R-:W-:Y:S01]  /*29fe0*/  VIADD R104, R105, UR5 ;  /* 0x0000000569687c36 */ /* 0x000fe20008000000 */
[----:B------:R-:W-:Y:S01]  /*29ff0*/  SHF.R.U32.HI R51, RZ, 0x8, R60 ;  /* 0x00000008ff337819 */ /* 0x000fe2000001163c */
[----:B------:R0:W-:Y:S01]  /*2a000*/  STL [R1+0x1054], R52 ;  /* 0x0010543401007387 */ /* 0x0001e20000100800 */
[----:B------:R-:W-:Y:S01]  /*2a010*/  SHF.R.U32.HI R48, RZ, 0x8, R49 ;  /* 0x00000008ff307819 */ /* 0x000fe20000011631 */
[----:B------:R-:W-:Y:S01]  /*2a020*/  VIADD R103, R104, UR10 ;  /* 0x0000000a68677c36 */ /* 0x000fe20008000000 */
[----:B------:R-:W-:Y:S01]  /*2a030*/  LOP3.LUT R50, R50, 0xffff, RZ, 0xc0, !PT ;  /* 0x0000ffff32327812 */ /* 0x000fe200078ec0ff */
[----:B------:R-:W-:Y:S01]  /*2a040*/  ULDC UR5, c[0x0][0x248] ;  /* 0x0000920000057ab9 */ /* 0x000fe20000000800 */
[----:B------:R-:W-:-:S02]  /*2a050*/  LOP3.LUT R51, R51, 0xffff, RZ, 0xc0, !PT ;  /* 0x0000ffff33337812 */ /* 0x000fc400078ec0ff */
[--C-:B0-----:R-:W-:Y:S01]  /*2a060*/  PRMT R52, R49, 0x3340, R62.reuse ;  /* 0x0000334031347816 */ /* 0x101fe2000000003e */
[----:B------:R-:W-:Y:S01]  /*2a070*/  ULDC UR10, c[0x0][0x248] ;  /* 0x00009200000a7ab9 */ /* 0x000fe20000000800 */
[----:B------:R-:W-:Y:S02]  /*2a080*/  SHF.R.U32.HI R49, RZ, 0x8, R62 ;  /* 0x00000008ff317819 */ /* 0x000fe4000001163e */
[----:B------:R-:W-:Y:S02]  /*2a090*/  LOP3.LUT R48, R48, 0xffff, RZ, 0xc0, !PT ;  /* 0x0000ffff30307812 */ /* 0x000fe400078ec0ff */
[----:B------:R-:W-:Y:S01]  /*2a0a0*/  LOP3.LUT R49, R49, 0xffff, RZ, 0xc0, !PT ;  /* 0x0000ffff31317812 */ /* 0x000fe200078ec0ff */
[----:B------:R-:W-:Y:S01]  /*2a0b0*/  VIADD R102, R103, UR11 ;  /* 0x0000000b67667c36 */ /* 0x000fe20008000000 */
[----:B------:R-:W-:Y:S01]  /*2a0c0*/  PRMT R50, R50, 0x3340, R51 ;  /* 0x0000334032327816 */ /* 0x000fe20000000033 */
[----:B------:R-:W-:Y:S01]  /*2a0d0*/  STL [R1+0x104c], R52 ;  /* 0x00104c3401007387 */ /* 0x000fe20000100800 */
[----:B------:R-:W-:Y:S01]  /*2a0e0*/  PRMT R48, R48, 0x3340, R49 ;  /* 0x0000334030307816 */ /* 0x000fe20000000031 */
[----:B------:R-:W-:Y:S01]  /*2a0f0*/  VIADD R101, R102, UR8 ;  /* 0x0000000866657c36 */ /* 0x000fe20008000000 */
[----:B------:R-:W-:Y:S01]  /*2a100*/  LOP3.LUT R66, R66, 0xffff, RZ, 0xc0, !PT ;  /* 0x0000ffff42427812 */ /* 0x000fe200078ec0ff */
[----:B------:R-:W-:Y:S01]  /*2a110*/  STL [R1+0xea0], R50 ;  /* 0x000ea03201007387 */ /* 0x000fe20000100800 */
[----:B------:R-:W-:Y:S01]  /*2a120*/  F2FP.SATFINITE.E4M3.F32.PACK_AB_MERGE_C R25, R99, R98, RZ ;  /* 0x000000626319723e */ /* 0x000fe200048070ff */
[----:B------:R-:W-:Y:S01]  /*2a130*/  VIADD R100, R101, UR5 ;  /* 0x0000000565647c36 */ /* 0x000fe20008000000 */
[----:B------:R-:W-:Y:S01]  /*2a140*/  ULDC UR5, c[0x0][0x248] ;  /* 0x0000920000057ab9 */ /* 0x000fe20000000800 */
[----:B------:R0:W-:Y:S01]  /*2a150*/  STL [R1+0xea4], R48 ;  /* 0x000ea43001007387 */ /* 0x0001e20000100800 */
[----:B------:R-:W-:Y:S01]  /*2a160*/  LOP3.LUT R49, R5, 0xffff, RZ, 0xc0, !PT ;  /* 0x0000ffff05317812 */ /* 0x000fe200078ec0ff */
[----:B------:R-:W-:Y:S01]  /*2a170*/  VIADD R99, R100, UR5 ;  /* 0x0000000564637c36 */ /* 0x000fe20008000000 */
[----:B------:R-:W-:Y:S01]  /*2a180*/  LOP3.LUT R74, R74, 0xffff, RZ, 0xc0, !PT ;  /* 0x0000ffff4a4a7812 */ /* 0x000fe200078ec0ff */
[----:B------:R-:W-:Y:S01]  /*2a190*/  ULDC UR8, c[0x0][0x248] ;  /* 0x0000920000087ab9 */ /* 0x000fe20000000800 */
[--C-:B------:R-:W-:Y:S01]  /*2a1a0*/  SHF.R.U32.HI R51, RZ, 0x8, R66.reuse ;  /* 0x00000008ff337819 */ /* 0x100fe20000011642 */
[----:B------:R-:W-:Y:S01]  /*2a1b0*/  ULDC UR11, c[0x0][0x248] ;  /* 0x00009200000b7ab9 */ /* 0x000fe20000000800 */
[----:B0-----:R-:W-:Y:S01]  /*2a1c0*/  LOP3.LUT R48, R4, 0xffff, RZ, 0xc0, !PT ;  /* 0x0000ffff04307812 */ /* 0x001fe200078ec0ff */
[----:B------:R-:W-:Y:S01]  /*2a1d0*/  ULDC UR5, c[0x0][0x248] ;  /* 0x0000920000057ab9 */ /* 0x000fe20000000800 */
[----:B------:R-:W2:Y:S02]  /*2a1e0*/  LDL.LU R4, [R1+0x1270] ;  /* 0x0012700001047983 */ /* 0x000ea40000300800 */
[----:B------:R-:W-:Y:S01]  /*2a1f0*/  PRMT R52, R48, 0x3340, R66 ;  /* 0x0000334030347816 */ /* 0x000fe20000000042 */
[----:B------:R-:W-:Y:S01]  /*2a200*/  VIADD R98, R99, UR8 ;  /* 0x0000000863627c36 */ /* 0x000fe20008000000 */
[----:B------:R-:W2:Y:S01]  /*2a210*/  LDL.LU R5, [R1+0x126c] ;  /* 0x00126c0001057983 */ /* 0x000ea20000300800 */
[----:B------:R-:W-:Y:S01]  /*2a220*/  SHF.R.U32.HI R50, RZ, 0x8, R48 ;  /* 0x00000008ff327819 */ /* 0x000fe20000011630 */
[----:B------:R-:W-:Y:S01]  /*2a230*/  ULDC UR8, c[0x0][0x248] ;  /* 0x0000920000087ab9 */ /* 0x000fe20000000800 */
[----:B------:R-:W-:Y:S01]  /*2a240*/  SHF.R.U32.HI R48, RZ, 0x8, R49 ;  /* 0x00000008ff307819 */ /* 0x000fe20000011631 */
[----:B------:R0:W-:Y:S01]  /*2a250*/  STL [R1+0x1044], R52 ;  /* 0x0010443401007387 */ /* 0x0001e20000100800 */
[----:B------:R-:W-:Y:S01]  /*2a260*/  VIADD R97, R98, UR9 ;  /* 0x0000000962617c36 */ /* 0x000fe20008000000 */
[----:B------:R-:W-:Y:S01]  /*2a270*/  LOP3.LUT R50, R50, 0xffff, RZ, 0xc0, !PT ;  /* 0x0000ffff32327812 */ /* 0x000fe200078ec0ff */
[----:B------:R-:W-:Y:S01]  /*2a280*/  ULDC UR9, c[0x0][0x248] ;  /* 0x0000920000097ab9 */ /* 0x000fe20000000800 */
[----:B------:R-:W-:-:S02]  /*2a290*/  LOP3.LUT R51, R51, 0xffff, RZ, 0xc0, !PT ;  /* 0x0000ffff33337812 */ /* 0x000fc400078ec0ff */
[--C-:B0-----:R-:W-:Y:S02]  /*2a2a0*/  PRMT R52, R49, 0x3340, R74.reuse ;  /* 0x0000334031347816 */ /* 0x101fe4000000004a */
        /* <DEDUP_REMOVED lines=12> */
[----:B------:R-:W-:Y:S01]  /*2a370*/  LOP3.LUT R49, R7, 0xffff, RZ, 0xc0, !PT ;  /* 0x0000ffff07317812 */ /* 0x000fe200078ec0ff */
[----:B------:R0:W-:Y:S01]  /*2a380*/  STL [R1+0xed8], R48 ;  /* 0x000ed83001007387 */ /* 0x0001e20000100800 */
[----:B------:R-:W-:Y:S01]  /*2a390*/  LOP3.LUT R90, R90, 0xffff, RZ, 0xc0, !PT ;  /* 0x0000ffff5a5a7812 */ /* 0x000fe200078ec0ff */
[----:B------:R-:W-:Y:S01]  /*2a3a0*/  VIADD R93, R94, UR8 ;  /* 0x000000085e5d7c36 */ /* 0x000fe20008000000 */
[----:B------:R-:W-:Y:S01]  /*2a3b0*/  ULDC UR5, c[0x0][0x248] ;  /* 0x0000920000057ab9 */ /* 0x000fe20000000800 */
[--C-:B------:R-:W-:Y:S01]  /*2a3c0*/  SHF.R.U32.HI R51, RZ, 0x8, R82.reuse ;  /* 0x00000008ff337819 */ /* 0x100fe20000011652 */
[----:B------:R-:W-:Y:S01]  /*2a3d0*/  ULDC UR8, c[0x0][0x248] ;  /* 0x0000920000087ab9 */ /* 0x000fe20000000800 */
[----:B------:R-:W-:Y:S01]  /*2a3e0*/  LOP3.LUT R25, R25, 0xffff, RZ, 0xc0, !PT ;  /* 0x0000ffff19197812 */ /* 0x000fe200078ec0ff */
[----:B------:R-:W-:Y:S01]  /*2a3f0*/  ULDC UR10, c[0x0][0x248] ;  /* 0x00009200000a7ab9 */ /* 0x000fe20000000800 */
[----:B------:R-:W-:Y:S01]  /*2a400*/  LOP3.LUT R27, R27, 0xffff, RZ, 0xc0, !PT ;  /* 0x0000ffff1b1b7812 */ /* 0x000fe200078ec0ff */
[----:B------:R-:W-:Y:S01]  /*2a410*/  ULDC UR11, c[0x0][0x248] ;  /* 0x00009200000b7ab9 */ /* 0x000fe20000000800 */
[----:B0-----:R-:W-:Y:S01]  /*2a420*/  LOP3.LUT R48, R6, 0xffff, RZ, 0xc0, !PT ;  /* 0x0000ffff06307812 */ /* 0x001fe200078ec0ff */
[----:B------:R-:W-:Y:S01]  /*2a430*/  VIADD R92, R93, UR5 ;  /* 0x000000055d5c7c36 */ /* 0x000fe20008000000 */
[----:B------:R-:W2:Y:S01]  /*2a440*/  LDL.LU R6, [R1+0x1268] ;  /* 0x0012680001067983 */ /* 0x000ea20000300800 */
[----:B------:R-:W-:Y:S01]  /*2a450*/  ULDC UR5, c[0x0][0x248] ;  /* 0x0000920000057ab9 */ /* 0x000fe20000000800 */
[----:B------:R-:W-:-:S02]  /*2a460*/  PRMT R52, R48, 0x3340, R82 ;  /* 0x0000334030347816 */ /* 0x000fc40000000052 */
[----:B------:R-:W2:Y:S01]  /*2a470*/  LDL.LU R7, [R1+0x1264] ;  /* 0x0012640001077983 */ /* 0x000ea20000300800 */
[----:B------:R-:W-:Y:S02]  /*2a480*/  SHF.R.U32.HI R50, RZ, 0x8, R48 ;  /* 0x00000008ff327819 */ /* 0x000fe40000011630 */
[----:B------:R-:W-:Y:S01]  /*2a490*/  SHF.R.U32.HI R48, RZ, 0x8, R49 ;  /* 0x00000008ff307819 */ /* 0x000fe20000011631 */
[----:B------:R0:W-:Y:S01]  /*2a4a0*/  STL [R1+0x1060], R52 ;  /* 0x0010603401007387 */ /* 0x0001e20000100800 */
[----:B------:R-:W-:Y:S01]  /*2a4b0*/  VIADD R91, R92, UR5 ;  /* 0x000000055c5b7c36 */ /* 0x000fe20008000000 */
[----:B------:R-:W-:Y:S01]  /*2a4c0*/  LOP3.LUT R50, R50, 0xffff, RZ, 0xc0, !PT ;  /* 0x0000ffff32327812 */ /* 0x000fe200078ec0ff */
[----:B------:R-:W-:Y:S01]  /*2a4d0*/  ULDC UR5, c[0x0][0x248] ;  /* 0x0000920000057ab9 */ /* 0x000fe20000000800 */
[----:B------:R-:W-:Y:S02]  /*2a4e0*/  LOP3.LUT R51, R51, 0xffff, RZ, 0xc0, !PT ;  /* 0x0000ffff33337812 */ /* 0x000fe400078ec0ff */
[----:B0-----:R-:W-:-:S02]  /*2a4f0*/  PRMT R52, R49, 0x3340, R90 ;  /* 0x0000334031347816 */ /* 0x001fc4000000005a */
[----:B------:R-:W-:Y:S01]  /*2a500*/  SHF.R.U32.HI R49, RZ, 0x8, R90 ;  /* 0x00000008ff317819 */ /* 0x000fe2000001165a */
[----:B------:R-:W-:Y:S01]  /*2a510*/  VIADD R90, R91, UR8 ;  /* 0x000000085b5a7c36 */ /* 0x000fe20008000000 */
[----:B------:R-:W-:Y:S02]  /*2a520*/  LOP3.LUT R48, R48, 0xffff, RZ, 0xc0, !PT ;  /* 0x0000ffff30307812 */ /* 0x000fe400078ec0ff */
[----:B------:R-:W-:Y:S02]  /*2a530*/  PRMT R50, R50, 0x3340, R51 ;  /* 0x0000334032327816 */ /* 0x000fe40000000033 */
[----:B------:R-:W-:Y:S01]  /*2a540*/  LOP3.LUT R49, R49, 0xffff, RZ, 0xc0, !PT ;  /* 0x0000ffff31317812 */ /* 0x000fe200078ec0ff */
[----:B------:R-:W-:Y:S01]  /*2a550*/  VIADD R89, R90, UR9 ;  /* 0x000000095a597c36 */ /* 0x000fe20008000000 */
[----:B------:R0:W-:Y:S01]  /*2a560*/  STL [R1+0x1074], R52 ;  /* 0x0010743401007387 */ /* 0x0001e20000100800 */
[----:B------:R-:W1:Y:S01]  /*2a570*/  LDC R51, c[0x0][0x244] ;  /* 0x00009100ff337b82 */ /* 0x000e620000000800 */
[----:B------:R-:W-:Y:S01]  /*2a580*/  PRMT R48, R48, 0x3340, R49 ;  /* 0x0000334030307816 */ /* 0x000fe20000000031 */
[----:B------:R-:W-:Y:S01]  /*2a590*/  VIADD R88, R89, UR5 ;  /* 0x0000000559587c36 */ /* 0x000fe20008000000 */
[----:B------:R4:W-:Y:S01]  /*2a5a0*/  STL [R1+0xf00], R50 ;  /* 0x000f003201007387 */ /* 0x0009e20000100800 */
[----:B------:R-:W-:Y:S01]  /*2a5b0*/  LOP3.LUT R49, R8, 0xffff, RZ, 0xc0, !PT ;  /* 0x0000ffff08317812 */ /* 0x000fe200078ec0ff */
[----:B------:R-:W-:Y:S01]  /*2a5c0*/  ULDC UR8, c[0x0][0x248] ;  /* 0x0000920000087ab9 */ /* 0x000fe20000000800 */
[----:B------:R-:W-:Y:S01]  /*2a5d0*/  ULDC UR5, c[0x0][0x248] ;  /* 0x0000920000057ab9 */ /* 0x000fe20000000800 */
[----:B------:R3:W-:Y:S01]  /*2a5e0*/  STL [R1+0xf34], R48 ;  /* 0x000f343001007387 */ /* 0x0007e20000100800 */
[----:B------:R-:W-:Y:S01]  /*2a5f0*/  VIADD R87, R88, UR10 ;  /* 0x0000000a58577c36 */ /* 0x000fe20008000000 */
[----:B0-----:R-:W-:-:S02]  /*2a600*/  PRMT R52, R49, 0x3340, R25 ;  /* 0x0000334031347816 */ /* 0x001fc40000000019 */
[----:B------:R-:W2:Y:S01]  /*2a610*/  LDL.LU R8, [R1+0x1260] ;  /* 0x0012600001087983 */ /* 0x000ea20000300800 */
[----:B----4-:R-:W-:Y:S02]  /*2a620*/  SHF.R.U32.HI R50, RZ, 0x8, R49 ;  /* 0x00000008ff327819 */ /* 0x010fe40000011631 */
[----:B---3--:R-:W-:Y:S02]  /*2a630*/  LOP3.LUT R48, R190, 0xffff, RZ, 0xc0, !PT ;  /* 0x0000ffffbe307812 */ /* 0x008fe400078ec0ff */
[----:B------:R-:W-:Y:S01]  /*2a640*/  SHF.R.U32.HI R49, RZ, 0x8, R25 ;  /* 0x00000008ff317819 */ /* 0x000fe20000011619 */
[----:B------:R-:W-:Y:S01]  /*2a650*/  VIADD R86, R87, UR11 ;  /* 0x0000000b57567c36 */ /* 0x000fe20008000000 */
[----:B------:R-:W-:Y:S01]  /*2a660*/  SHF.R.U32.HI R25, RZ, 0x8, R48 ;  /* 0x00000008ff197819 */ /* 0x000fe20000011630 */
[----:B------:R-:W3:Y:S01]  /*2a670*/  LDL.LU R190, [R1+0x125c] ;  /* 0x00125c0001be7983 */ /* 0x000ee20000300800 */
[----:B------:R-:W-:Y:S01]  /*2a680*/  PRMT R48, R48, 0x3340, R27 ;  /* 0x0000334030307816 */ /* 0x000fe2000000001b */
[----:B------:R-:W-:Y:S01]  /*2a690*/  VIADD R85, R86, UR8 ;  /* 0x0000000856557c36 */ /* 0x000fe20008000000 */
[----:B------:R-:W-:Y:S01]  /*2a6a0*/  LOP3.LUT R49, R49, 0xffff, RZ, 0xc0, !PT ;  /* 0x0000ffff31317812 */ /* 0x000fe200078ec0ff */
[----:B------:R-:W-:Y:S01]  /*2a6b0*/  STL [R1+0x1078], R52 ;  /* 0x0010783401007387 */ /* 0x000fe20000100800 */
[----:B------:R-:W-:Y:S01]  /*2a6c0*/  ULDC UR8, c[0x0][0x248] ;  /* 0x0000920000087ab9 */ /* 0x000fe20000000800 */
[----:B------:R-:W-:-:S02]  /*2a6d0*/  ULDC.64 UR10, c[0x0][0x220] ;  /* 0x00008800000a7ab9 */ /* 0x000fc40000000a00 */
[----:B------:R0:W-:Y:S01]  /*2a6e0*/  STL [R1+0x1080], R48 ;  /* 0x0010803001007387 */ /* 0x0001e20000100800 */
[----:B------:R-:W-:Y:S01]  /*2a6f0*/  VIADD R84, R85, UR5 ;  /* 0x0000000555547c36 */ /* 0x000fe20008000000 */
[----:B------:R-:W-:Y:S01]  /*2a700*/  ULDC UR5, c[0x0][0x244] ;  /* 0x0000910000057ab9 */ /* 0x000fe20000000800 */
[----:B0-----:R-:W-:-:S04]  /*2a710*/  LOP3.LUT R48, R50, 0xffff, RZ, 0xc0, !PT ;  /* 0x0000ffff32307812 */ /* 0x001fc800078ec0ff */
[----:B------:R-:W-:Y:S01]  /*2a720*/  PRMT R48, R48, 0x3340, R49 ;  /* 0x0000334030307816 */ /* 0x000fe20000000031 */
[----:B------:R-:W-:Y:S01]  /*2a730*/  VIADD R83, R84, UR8 ;  /* 0x0000000854537c36 */ /* 0x000fe20008000000 */
[----:B------:R-:W-:Y:S01]  /*2a740*/  ULDC UR8, c[0x0][0x248] ;  /* 0x0000920000087ab9 */ /* 0x000fe20000000800 */
[----:B------:R-:W-:Y:S02]  /*2a750*/  SHF.R.U32.HI R27, RZ, 0x8, R27 ;  /* 0x00000008ff1b7819 */ /* 0x000fe4000001161b */
[----:B------:R0:W-:Y:S01]  /*2a760*/  STL [R1+0xf38], R48 ;  /* 0x000f383001007387 */ /* 0x0001e20000100800 */
[----:B------:R-:W-:Y:S01]  /*2a770*/  VIADD R82, R83, UR8 ;  /* 0x0000000853527c36 */ /* 0x000fe20008000000 */
[----:B------:R-:W-:Y:S01]  /*2a780*/  ULDC.64 UR8, c[0x0][0x220] ;  /* 0x0000880000087ab9 */ /* 0x000fe20000000a00 */
[----:B------:R-:W-:Y:S02]  /*2a790*/  LOP3.LUT R25, R25, 0xffff, RZ, 0xc0, !PT ;  /* 0x0000ffff19197812 */ /* 0x000fe400078ec0ff */
[----:B------:R-:W-:Y:S01]  /*2a7a0*/  LOP3.LUT R27, R27, 0xffff, RZ, 0xc0, !PT ;  /* 0x0000ffff1b1b7812 */ /* 0x000fe200078ec0ff */
[----:B0-----:R-:W-:-:S03]  /*2a7b0*/  IMAD R48, R2, UR5, RZ ;  /* 0x0000000502307c24 */ /* 0x001fc6000f8e02ff */
[----:B------:R-:W-:Y:S01]  /*2a7c0*/  PRMT R25, R25, 0x3340, R27 ;  /* 0x0000334019197816 */ /* 0x000fe2000000001b */
[----:B------:R-:W-:Y:S01]  /*2a7d0*/  ULDC UR5, c[0x0][0x248] ;  /* 0x0000920000057ab9 */ /* 0x000fe20000000800 */
[----:B-1----:R-:W-:Y:S01]  /*2a7e0*/  IMAD R49, R51, 0x80, R48 ;  /* 0x0000008033317824 */ /* 0x002fe200078e0230 */
[C---:B------:R-:W-:Y:S02]  /*2a7f0*/  IADD3 R53, P3, R48.reuse, UR8, RZ ;  /* 0x0000000830357c10 */ /* 0x040fe4000ff7e0ff */
[----:B------:R-:W-:Y:S01]  /*2a800*/  SHF.R.S32.HI R154, RZ, 0x1f, R43 ;  /* 0x0000001fff9a7819 */ /* 0x000fe2000001142b */
[----:B------:R0:W-:Y:S01]  /*2a810*/  STL [R1+0xf50], R25 ;  /* 0x000f501901007387 */ /* 0x0001e20000100800 */
[----:B------:R-:W-:Y:S02]  /*2a820*/  LEA.HI.X.SX32 R48, R48, UR9, 0x1, P3 ;  /* 0x0000000930307c11 */ /* 0x000fe400098f0eff */
[----:B------:R-:W-:Y:S02]  /*2a830*/  SHF.R.S32.HI R152, RZ, 0x1f, R47 ;  /* 0x0000001fff987819 */ /* 0x000fe4000001142f */
[----:B------:R-:W-:Y:S01]  /*2a840*/  SHF.R.S32.HI R27, RZ, 0x1f, R132 ;  /* 0x0000001fff1b7819 */ /* 0x000fe20000011484 */
[----:B------:R-:W-:Y:S01]  /*2a850*/  VIADD R81, R82, UR5 ;  /* 0x0000000552517c36 */ /* 0x000fe20008000000 */
[----:B------:R-:W-:Y:S01]  /*2a860*/  IADD3 R52, P4, R49, UR10, RZ ;  /* 0x0000000a31347c10 */ /* 0x000fe2000ff9e0ff */
[----:B------:R-:W-:Y:S01]  /*2a870*/  ULDC UR5, c[0x0][0x248] ;  /* 0x0000920000057ab9 */ /* 0x000fe20000000800 */
[-C--:B------:R-:W-:Y:S01]  /*2a880*/  IADD3 R240, P3, R43, R53.reuse, RZ ;  /* 0x000000352bf07210 */ /* 0x080fe20007f7e0ff */
[----:B------:R-:W-:Y:S01]  /*2a890*/  ULDC UR8, c[0x0][0x248] ;  /* 0x0000920000087ab9 */ /* 0x000fe20000000800 */
[----:B------:R-:W-:Y:S01]  /*2a8a0*/  LEA.HI.X.SX32 R49, R49, UR11, 0x1, P4 ;  /* 0x0000000b31317c11 */ /* 0x000fe2000a0f0eff */
[----:B------:R-:W-:Y:S01]  /*2a8b0*/  ULDC UR9, c[0x0][0x248] ;  /* 0x0000920000097ab9 */ /* 0x000fe20000000800 */
[----:B0-----:R-:W-:Y:S01]  /*2a8c0*/  SHF.R.S32.HI R25, RZ, 0x1f, R45 ;  /* 0x0000001fff197819 */ /* 0x001fe2000001142d */
[----:B------:R-:W-:Y:S01]  /*2a8d0*/  IMAD.X R241, R154, 0x1, R48, P3 ;  /* 0x000000019af17824 */ /* 0x000fe200018e0630 */
[----:B------:R-:W-:Y:S01]  /*2a8e0*/  IADD3 R236, P4, R45, R53, RZ ;  /* 0x000000352dec7210 */ /* 0x000fe20007f9e0ff */
[----:B------:R-:W-:Y:S01]  /*2a8f0*/  ULDC UR10, c[0x0][0x248] ;  /* 0x00009200000a7ab9 */ /* 0x000fe20000000800 */
[----:B------:R-:W-:-:S02]  /*2a900*/  IADD3 R244, P5, R43, R52, RZ ;  /* 0x000000342bf47210 */ /* 0x000fc40007fbe0ff */
[----:B------:R-:W-:Y:S01]  /*2a910*/  IADD3 R248, P6, R47, R53, RZ ;  /* 0x000000352ff87210 */ /* 0x000fe20007fde0ff */
[--C-:B------:R-:W-:Y:S01]  /*2a920*/  IMAD.X R237, R25, 0x1, R48.reuse, P4 ;  /* 0x0000000119ed7824 */ /* 0x100fe200020e0630 */
[----:B------:R0:W-:Y:S01]  /*2a930*/  STL.64 [R1+0xe60], R240 ;  /* 0x000e60f001007387 */ /* 0x0001e20000100a00 */
[----:B------:R-:W-:Y:S01]  /*2a940*/  IMAD.X R245, R154, 0x1, R49, P5 ;  /* 0x000000019af57824 */ /* 0x000fe200028e0631 */
[----:B------:R-:W-:Y:S01]  /*2a950*/  ULDC UR11, c[0x0][0x248] ;  /* 0x00009200000b7ab9 */ /* 0x000fe20000000800 */
[----:B------:R-:W-:Y:S01]  /*2a960*/  IMAD.X R249, R152, 0x1, R48, P6 ;  /* 0x0000000198f97824 */ /* 0x000fe200030e0630 */
[----:B------:R1:W-:Y:S01]  /*2a970*/  STL.64 [R1+0xe58], R236 ;  /* 0x000e58ec01007387 */ /* 0x0003e20000100a00 */
[----:B0-----:R-:W-:-:S03]  /*2a980*/  IADD3 R240, P3, R45, R52, RZ ;  /* 0x000000342df07210 */ /* 0x001fc60007f7e0ff */
[----:B------:R0:W-:Y:S01]  /*2a990*/  STL.64 [R1+0xe40], R244 ;  /* 0x000e40f401007387 */ /* 0x0001e20000100a00 */
[-C--:B-1----:R-:W-:Y:S01]  /*2a9a0*/  IADD3 R236, P4, R47, R52.reuse, RZ ;  /* 0x000000342fec7210 */ /* 0x082fe20007f9e0ff */
[--C-:B------:R-:W-:Y:S02]  /*2a9b0*/  IMAD.X R241, R25, 0x1, R49.reuse, P3 ;  /* 0x0000000119f17824 */ /* 0x100fe400018e0631 */
[----:B------:R-:W-:Y:S02]  /*2a9c0*/  STL.64 [R1+0xe50], R248 ;  /* 0x000e50f801007387 */ /* 0x000fe40000100a00 */
[----:B------:R-:W-:Y:S02]  /*2a9d0*/  IMAD.X R237, R152, 0x1, R49, P4 ;  /* 0x0000000198ed7824 */ /* 0x000fe400020e0631 */
[----:B------:R1:W-:Y:S01]  /*2a9e0*/  STL.64 [R1+0xe38], R240 ;  /* 0x000e38f001007387 */ /* 0x0003e20000100a00 */
[----:B------:R-:W-:Y:S02]  /*2a9f0*/  SHF.R.S32.HI R25, RZ, 0x1f, R133 ;  /* 0x0000001fff197819 */ /* 0x000fe40000011485 */
[C---:B0-----:R-:W-:Y:S01]  /*2aa00*/  IADD3 R244, P5, R132.reuse, R53, RZ ;  /* 0x0000003584f47210 */ /* 0x041fe20007fbe0ff */
[----:B------:R0:W-:Y:S01]  /*2aa10*/  STL.64 [R1+0xe30], R236 ;  /* 0x000e30ec01007387 */ /* 0x0001e20000100a00 */
[----:B-1----:R-:W-:-:S03]  /*2aa20*/  IADD3 R240, P3, R132, R52, RZ ;  /* 0x0000003484f07210 */ /* 0x002fc60007f7e0ff */
[----:B------:R-:W-:Y:S01]  /*2aa30*/  IMAD.X R245, R27, 0x1, R48, P5 ;  /* 0x000000011bf57824 */ /* 0x000fe200028e0630 */
[----:B0-----:R-:W-:Y:S01]  /*2aa40*/  IADD3 R236, P4, R133, R53, RZ ;  /* 0x0000003585ec7210 */ /* 0x001fe20007f9e0ff */
[----:B------:R-:W-:Y:S01]  /*2aa50*/  IMAD.X R241, R27, 0x1, R49, P3 ;  /* 0x000000011bf17824 */ /* 0x000fe200018e0631 */
[----:B------:R-:W-:-:S03]  /*2aa60*/  IADD3 R132, P3, R133, R52, RZ ;  /* 0x0000003485847210 */ /* 0x000fc60007f7e0ff */
[C---:B------:R-:W-:Y:S02]  /*2aa70*/  IMAD.X R237, R25.reuse, 0x1, R48, P4 ;  /* 0x0000000119ed7824 */ /* 0x040fe400020e0630 */
[----:B------:R-:W-:Y:S01]  /*2aa80*/  IMAD.X R133, R25, 0x1, R49, P3 ;  /* 0x0000000119857824 */ /* 0x000fe200018e0631 */
[----:B------:R-:W-:Y:S01]  /*2aa90*/  STL.64 [R1+0xe28], R244 ;  /* 0x000e28f401007387 */ /* 0x000fe20000100a00 */
[----:B------:R-:W-:-:S03]  /*2aaa0*/  SHF.R.S32.HI R27, RZ, 0x1f, R134 ;  /* 0x0000001fff1b7819 */ /* 0x000fc60000011486 */
[----:B------:R-:W-:Y:S04]  /*2aab0*/  STL.64 [R1+0xe20], R240 ;  /* 0x000e20f001007387 */ /* 0x000fe80000100a00 */
[----:B------:R-:W-:Y:S04]  /*2aac0*/  STL.64 [R1+0xe18], R236 ;  /* 0x000e18ec01007387 */ /* 0x000fe80000100a00 */
[----:B------:R0:W-:Y:S01]  /*2aad0*/  STL.64 [R1+0xe10], R132 ;  /* 0x000e108401007387 */ /* 0x0001e20000100a00 */
[----:B------:R-:W-:Y:S02]  /*2aae0*/  SHF.R.S32.HI R25, RZ, 0x1f, R135 ;  /* 0x0000001fff197819 */ /* 0x000fe40000011487 */
[----:B0-----:R-:W-:-:S05]  /*2aaf0*/  IADD3 R132, P3, R134, R52, RZ ;  /* 0x0000003486847210 */ /* 0x001fca0007f7e0ff */
[--C-:B------:R-:W-:Y:S01]  /*2ab00*/  IMAD.X R133, R27, 0x1, R49.reuse, P3 ;  /* 0x000000011b857824 */ /* 0x100fe200018e0631 */
[-C--:B------:R-:W-:Y:S02]  /*2ab10*/  IADD3 R240, P4, R134, R53.reuse, RZ ;  /* 0x0000003586f07210 */ /* 0x080fe40007f9e0ff */
[----:B------:R-:W-:Y:S02]  /*2ab20*/  IADD3 R236, P5, R135, R53, RZ ;  /* 0x0000003587ec7210 */ /* 0x000fe40007fbe0ff */
[----:B------:R0:W-:Y:S01]  /*2ab30*/  STL.64 [R1+0xe00], R132 ;  /* 0x000e008401007387 */ /* 0x0001e20000100a00 */
[--C-:B------:R-:W-:Y:S02]  /*2ab40*/  IMAD.X R241, R27, 0x1, R48.reuse, P4 ;  /* 0x000000011bf17824 */ /* 0x100fe400020e0630 */
[----:B------:R-:W-:Y:S01]  /*2ab50*/  IMAD.X R237, R25, 0x1, R48, P5 ;  /* 0x0000000119ed7824 */ /* 0x000fe200028e0630 */
[----:B0-----:R-:W-:Y:S02]  /*2ab60*/  IADD3 R132, P3, R135, R52, RZ ;  /* 0x0000003487847210 */ /* 0x001fe40007f7e0ff */
[----:B------:R-:W-:Y:S03]  /*2ab70*/  STL.64 [R1+0xe08], R240 ;  /* 0x000e08f001007387 */ /* 0x000fe60000100a00 */
[----:B------:R-:W-:Y:S01]  /*2ab80*/  IMAD.X R133, R25, 0x1, R49, P3 ;  /* 0x0000000119857824 */ /* 0x000fe200018e0631 */
[----:B------:R-:W-:Y:S01]  /*2ab90*/  STL.64 [R1+0xdf8], R236 ;  /* 0x000df8ec01007387 */ /* 0x000fe20000100a00 */
[----:B------:R-:W-:-:S03]  /*2aba0*/  SHF.R.S32.HI R27, RZ, 0x1f, R136 ;  /* 0x0000001fff1b7819 */ /* 0x000fc60000011488 */
        /* <DEDUP_REMOVED lines=15> */
[C---:B------:R-:W-:Y:S02]  /*2aca0*/  IADD3 R136, P4, R138.reuse, R53, RZ ;  /* 0x000000358a887210 */ /* 0x040fe40007f9e0ff */
[----:B0-----:R-:W-:-:S05]  /*2acb0*/  IADD3 R132, P3, R138, R52, RZ ;  /* 0x000000348a847210 */ /* 0x001fca0007f7e0ff */
[----:B------:R-:W-:Y:S01]  /*2acc0*/  IMAD.X R133, R27, 0x1, R49, P3 ;  /* 0x000000011b857824 */ /* 0x000fe200018e0631 */
[----:B------:R-:W-:Y:S02]  /*2acd0*/  SHF.R.S32.HI R25, RZ, 0x1f, R139 ;  /* 0x0000001fff197819 */ /* 0x000fe4000001148b */
[----:B------:R-:W-:Y:S02]  /*2ace0*/  IADD3 R134, P5, R139, R53, RZ ;  /* 0x000000358b867210 */ /* 0x000fe40007fbe0ff */
[----:B------:R0:W-:Y:S01]  /*2acf0*/  STL.64 [R1+0xdc0], R132 ;  /* 0x000dc08401007387 */ /* 0x0001e20000100a00 */
[--C-:B------:R-:W-:Y:S02]  /*2ad00*/  IMAD.X R137, R27, 0x1, R48.reuse, P4 ;  /* 0x000000011b897824 */ /* 0x100fe400020e0630 */
[----:B------:R-:W-:Y:S01]  /*2ad10*/  IMAD.X R135, R25, 0x1, R48, P5 ;  /* 0x0000000119877824 */ /* 0x000fe200028e0630 */
[----:B0-----:R-:W-:Y:S02]  /*2ad20*/  IADD3 R132, P3, R139, R52, RZ ;  /* 0x000000348b847210 */ /* 0x001fe40007f7e0ff */
[----:B------:R0:W-:Y:S03]  /*2ad30*/  STL.64 [R1+0xdc8], R136 ;  /* 0x000dc88801007387 */ /* 0x0001e60000100a00 */
[----:B------:R-:W-:Y:S01]  /*2ad40*/  IMAD.X R133, R25, 0x1, R49, P3 ;  /* 0x0000000119857824 */ /* 0x000fe200018e0631 */
[----:B------:R-:W-:Y:S01]  /*2ad50*/  STL.64 [R1+0xdb8], R134 ;  /* 0x000db88601007387 */ /* 0x000fe20000100a00 */
[----:B------:R-:W-:-:S03]  /*2ad60*/  SHF.R.S32.HI R27, RZ, 0x1f, R140 ;  /* 0x0000001fff1b7819 */ /* 0x000fc6000001148c */
[----:B------:R1:W-:Y:S01]  /*2ad70*/  STL.64 [R1+0xdb0], R132 ;  /* 0x000db08401007387 */ /* 0x0003e20000100a00 */
[----:B------:R-:W-:Y:S02]  /*2ad80*/  SHF.R.S32.HI R25, RZ, 0x1f, R141 ;  /* 0x0000001fff197819 */ /* 0x000fe4000001148d */
[C---:B0-----:R-:W-:Y:S02]  /*2ad90*/  IADD3 R136, P4, R140.reuse, R53, RZ ;  /* 0x000000358c887210 */ /* 0x041fe40007f9e0ff */
[----:B-1----:R-:W-:-:S05]  /*2ada0*/  IADD3 R132, P3, R140, R52, RZ ;  /* 0x000000348c847210 */ /* 0x002fca0007f7e0ff */
[----:B------:R-:W-:Y:S01]  /*2adb0*/  IMAD.X R133, R27, 0x1, R49, P3 ;  /* 0x000000011b857824 */ /* 0x000fe200018e0631 */
[----:B------:R-:W-:-:S04]  /*2adc0*/  IADD3 R134, P5, R141, R53, RZ ;  /* 0x000000358d867210 */ /* 0x000fc80007fbe0ff */
        /* <DEDUP_REMOVED lines=184> */
[C---:B------:R-:W-:Y:S01]  /*2b950*/  IMAD.X R135, R25.reuse, 0x1, R48, P5 ;  /* 0x0000000119877824 */ /* 0x040fe200028e0630 */
        /* <DEDUP_REMOVED lines=287> */
[CC--:B0-----:R-:W-:Y:S02]  /*2cb50*/  IADD3 R136, P4, R227.reuse, R53.reuse, RZ ;  /* 0x00000035e3887210 */ /* 0x0c1fe40007f9e0ff */
[----:B-1----:R-:W-:Y:S02]  /*2cb60*/  IADD3 R132, P3, R227, R52, RZ ;  /* 0x00000034e3847210 */ /* 0x002fe40007f7e0ff */
[----:B------:R-:W-:-:S03]  /*2cb70*/  IADD3 R134, P5, R231, R53, RZ ;  /* 0x00000035e7867210 */ /* 0x000fc60007fbe0ff */
[C---:B------:R-:W-:Y:S02]  /*2cb80*/  IMAD.X R133, R27.reuse, 0x1, R49, P3 ;  /* 0x000000011b857824 */ /* 0x040fe400018e0631 */
[--C-:B------:R-:W-:Y:S02]  /*2cb90*/  IMAD.X R137, R27, 0x1, R48.reuse, P4 ;  /* 0x000000011b897824 */ /* 0x100fe400020e0630 */
[----:B------:R-:W-:Y:S01]  /*2cba0*/  IMAD.X R135, R25, 0x1, R48, P5 ;  /* 0x0000000119877824 */ /* 0x000fe200028e0630 */
[----:B------:R0:W-:Y:S01]  /*2cbb0*/  STL.64 [R1+0x960], R132 ;  /* 0x0009608401007387 */ /* 0x0001e20000100a00 */
[----:B------:R-:W-:-:S03]  /*2cbc0*/  SHF.R.S32.HI R27, RZ, 0x1f, R228 ;  /* 0x0000001fff1b7819 */ /* 0x000fc600000114e4 */
[----:B------:R-:W-:Y:S01]  /*2cbd0*/  STL.64 [R1+0x968], R136 ;  /* 0x0009688801007387 */ /* 0x000fe20000100a00 */
[----:B0-----:R-:W-:-:S03]  /*2cbe0*/  IADD3 R132, P3, R231, R52, RZ ;  /* 0x00000034e7847210 */ /* 0x001fc60007f7e0ff */
[----:B------:R0:W-:Y:S02]  /*2cbf0*/  STL.64 [R1+0x958], R134 ;  /* 0x0009588601007387 */ /* 0x0001e40000100a00 */
[----:B------:R-:W-:Y:S01]  /*2cc00*/  IMAD.X R133, R25, 0x1, R49, P3 ;  /* 0x0000000119857824 */ /* 0x000fe200018e0631 */
[----:B0-----:R-:W-:-:S04]  /*2cc10*/  IADD3 R134, P3, R228, R52, RZ ;  /* 0x00000034e4867210 */ /* 0x001fc80007f7e0ff */
[----:B------:R0:W-:Y:S01]  /*2cc20*/  STL.64 [R1+0x950], R132 ;  /* 0x0009508401007387 */ /* 0x0001e20000100a00 */
[----:B------:R-:W-:Y:S01]  /*2cc30*/  IMAD.X R135, R27, 0x1, R49, P3 ;  /* 0x000000011b877824 */ /* 0x000fe200018e0631 */
[-C--:B------:R-:W-:Y:S02]  /*2cc40*/  IADD3 R136, P4, R228, R53.reuse, RZ ;  /* 0x00000035e4887210 */ /* 0x080fe40007f9e0ff */
[----:B------:R-:W-:Y:S02]  /*2cc50*/  SHF.R.S32.HI R25, RZ, 0x1f, R235 ;  /* 0x0000001fff197819 */ /* 0x000fe400000114eb */
[----:B------:R1:W-:Y:S01]  /*2cc60*/  STL.64 [R1+0x940], R134 ;  /* 0x0009408601007387 */ /* 0x0003e20000100a00 */
[----:B0-----:R-:W-:Y:S01]  /*2cc70*/  IADD3 R132, P5, R235, R53, RZ ;  /* 0x00000035eb847210 */ /* 0x001fe20007fbe0ff */
[--C-:B------:R-:W-:Y:S01]  /*2cc80*/  IMAD.X R137, R27, 0x1, R48.reuse, P4 ;  /* 0x000000011b897824 */ /* 0x100fe200020e0630 */
[----:B------:R-:W-:Y:S02]  /*2cc90*/  SHF.R.S32.HI R27, RZ, 0x1f, R233 ;  /* 0x0000001fff1b7819 */ /* 0x000fe400000114e9 */
[----:B-1----:R-:W-:Y:S01]  /*2cca0*/  IADD3 R134, P3, R235, R52, RZ ;  /* 0x00000034eb867210 */ /* 0x002fe20007f7e0ff */
[----:B------:R-:W-:-:S04]  /*2ccb0*/  IMAD.X R133, R25, 0x1, R48, P5 ;  /* 0x0000000119857824 */ /* 0x000fc800028e0630 */
[----:B------:R-:W-:Y:S01]  /*2ccc0*/  IMAD.X R135, R25, 0x1, R49, P3 ;  /* 0x0000000119877824 */ /* 0x000fe200018e0631 */
[----:B------:R-:W-:Y:S01]  /*2ccd0*/  IADD3 R196, P3, R233, R52, RZ ;  /* 0x00000034e9c47210 */ /* 0x000fe20007f7e0ff */
[----:B------:R-:W-:Y:S01]  /*2cce0*/  STL.64 [R1+0x948], R136 ;  /* 0x0009488801007387 */ /* 0x000fe20000100a00 */
[----:B------:R-:W-:-:S03]  /*2ccf0*/  SHF.R.S32.HI R25, RZ, 0x1f, R221 ;  /* 0x0000001fff197819 */ /* 0x000fc600000114dd */
[----:B------:R0:W-:Y:S01]  /*2cd00*/  STL.64 [R1+0x938], R132 ;  /* 0x0009388401007387 */ /* 0x0001e20000100a00 */
[----:B------:R-:W-:Y:S01]  /*2cd10*/  IMAD.X R197, R27, 0x1, R49, P3 ;  /* 0x000000011bc57824 */ /* 0x000fe200018e0631 */
[C---:B------:R-:W-:Y:S02]  /*2cd20*/  IADD3 R192, P3, R221.reuse, R52, RZ ;  /* 0x00000034ddc07210 */ /* 0x040fe40007f7e0ff */
[----:B------:R-:W-:-:S03]  /*2cd30*/  IADD3 R194, P5, R221, R53, RZ ;  /* 0x00000035ddc27210 */ /* 0x000fc60007fbe0ff */
[----:B------:R-:W-:Y:S01]  /*2cd40*/  IMAD.X R193, R25, 0x1, R49, P3 ;  /* 0x0000000119c17824 */ /* 0x000fe200018e0631 */
[----:B0-----:R-:W-:Y:S02]  /*2cd50*/  IADD3 R132, P4, R233, R53, RZ ;  /* 0x00000035e9847210 */ /* 0x001fe40007f9e0ff */
[----:B------:R-:W-:-:S03]  /*2cd60*/  IADD3 R186, P3, R170, R52, RZ ;  /* 0x00000034aaba7210 */ /* 0x000fc60007f7e0ff */
[----:B------:R-:W-:Y:S01]  /*2cd70*/  IMAD.X R133, R27, 0x1, R48, P4 ;  /* 0x000000011b857824 */ /* 0x000fe200020e0630 */
[----:B------:R-:W-:Y:S01]  /*2cd80*/  SHF.R.S32.HI R27, RZ, 0x1f, R170 ;  /* 0x0000001fff1b7819 */ /* 0x000fe200000114aa */
[----:B------:R-:W-:Y:S01]  /*2cd90*/  IMAD.X R195, R25, 0x1, R48, P5 ;  /* 0x0000000119c37824 */ /* 0x000fe200028e0630 */
[-C--:B------:R-:W-:Y:S02]  /*2cda0*/  IADD3 R188, P4, R170, R53.reuse, RZ ;  /* 0x00000035aabc7210 */ /* 0x080fe40007f9e0ff */
[----:B------:R-:W-:Y:S01]  /*2cdb0*/  SHF.R.S32.HI R25, RZ, 0x1f, R168 ;  /* 0x0000001fff197819 */ /* 0x000fe200000114a8 */
[C-C-:B------:R-:W-:Y:S01]  /*2cdc0*/  IMAD.X R187, R27.reuse, 0x1, R49.reuse, P3 ;  /* 0x000000011bbb7824 */ /* 0x140fe200018e0631 */
[----:B------:R-:W-:Y:S01]  /*2cdd0*/  IADD3 R182, P3, R168, R52, RZ ;  /* 0x00000034a8b67210 */ /* 0x000fe20007f7e0ff */
[----:B------:R-:W-:Y:S01]  /*2cde0*/  IMAD.X R189, R27, 0x1, R48, P4 ;  /* 0x000000011bbd7824 */ /* 0x000fe200020e0630 */
[----:B------:R-:W-:Y:S02]  /*2cdf0*/  SHF.R.S32.HI R27, RZ, 0x1f, R178 ;  /* 0x0000001fff1b7819 */ /* 0x000fe400000114b2 */
[-C--:B------:R-:W-:Y:S01]  /*2ce00*/  IADD3 R180, P4, R178, R53.reuse, RZ ;  /* 0x00000035b2b47210 */ /* 0x080fe20007f9e0ff */
[----:B------:R-:W-:Y:S01]  /*2ce10*/  IMAD.X R183, R25, 0x1, R49, P3 ;  /* 0x0000000119b77824 */ /* 0x000fe200018e0631 */
[----:B------:R-:W-:-:S02]  /*2ce20*/  IADD3 R184, P5, R168, R53, RZ ;  /* 0x00000035a8b87210 */ /* 0x000fc40007fbe0ff */
[-C--:B------:R-:W-:Y:S01]  /*2ce30*/  IADD3 R178, P3, R178, R52.reuse, RZ ;  /* 0x00000034b2b27210 */ /* 0x080fe20007f7e0ff */
[----:B------:R0:W-:Y:S02]  /*2ce40*/  STL.64 [R1+0x930], R134 ;  /* 0x0009308601007387 */ /* 0x0001e40000100a00 */
[----:B------:R-:W-:Y:S01]  /*2ce50*/  IMAD.X R185, R25, 0x1, R48, P5 ;  /* 0x0000000119b97824 */ /* 0x000fe200028e0630 */
[----:B------:R-:W-:Y:S01]  /*2ce60*/  SHF.R.S32.HI R25, RZ, 0x1f, R46 ;  /* 0x0000001fff197819 */ /* 0x000fe2000001142e */
[C---:B------:R-:W-:Y:S01]  /*2ce70*/  IMAD.X R179, R27.reuse, 0x1, R49, P3 ;  /* 0x000000011bb37824 */ /* 0x040fe200018e0631 */
[----:B------:R1:W-:Y:S01]  /*2ce80*/  STL.64 [R1+0x928], R132 ;  /* 0x0009288401007387 */ /* 0x0003e20000100a00 */
[----:B------:R-:W-:Y:S01]  /*2ce90*/  IMAD.X R181, R27, 0x1, R48, P4 ;  /* 0x000000011bb57824 */ /* 0x000fe200020e0630 */
[----:B------:R-:W-:Y:S02]  /*2cea0*/  SHF.R.S32.HI R27, RZ, 0x1f, R42 ;  /* 0x0000001fff1b7819 */ /* 0x000fe4000001142a */
[----:B0-----:R-:W-:-:S02]  /*2ceb0*/  IADD3 R134, P3, R46, R52, RZ ;  /* 0x000000342e867210 */ /* 0x001fc40007f7e0ff */
[-C--:B------:R-:W-:Y:S02]  /*2cec0*/  IADD3 R176, P5, R46, R53.reuse, RZ ;  /* 0x000000352eb07210 */ /* 0x080fe40007fbe0ff */
[CC--:B-1----:R-:W-:Y:S01]  /*2ced0*/  IADD3 R132, P4, R42.reuse, R53.reuse, RZ ;  /* 0x000000352a847210 */ /* 0x0c2fe20007f9e0ff */
[C---:B------:R-:W-:Y:S01]  /*2cee0*/  IMAD.X R135, R25.reuse, 0x1, R49, P3 ;  /* 0x0000000119877824 */ /* 0x040fe200018e0631 */
[----:B------:R-:W-:Y:S01]  /*2cef0*/  IADD3 R42, P3, R42, R52, RZ ;  /* 0x000000342a2a7210 */ /* 0x000fe20007f7e0ff */
[--C-:B------:R-:W-:Y:S01]  /*2cf00*/  IMAD.X R177, R25, 0x1, R48.reuse, P5 ;  /* 0x0000000119b17824 */ /* 0x100fe200028e0630 */
[----:B------:R-:W-:Y:S02]  /*2cf10*/  SHF.R.S32.HI R25, RZ, 0x1f, R41 ;  /* 0x0000001fff197819 */ /* 0x000fe40000011429 */
[----:B------:R-:W-:Y:S01]  /*2cf20*/  IADD3 R46, P5, R41, R53, RZ ;  /* 0x00000035292e7210 */ /* 0x000fe20007fbe0ff */
[C---:B------:R-:W-:Y:S01]  /*2cf30*/  IMAD.X R43, R27.reuse, 0x1, R49, P3 ;  /* 0x000000011b2b7824 */ /* 0x040fe200018e0631 */
[----:B------:R-:W-:Y:S01]  /*2cf40*/  STL.64 [R1+0x920], R134 ;  /* 0x0009208601007387 */ /* 0x000fe20000100a00 */
[----:B------:R-:W-:-:S02]  /*2cf50*/  IMAD.X R133, R27, 0x1, R48, P4 ;  /* 0x000000011b857824 */ /* 0x000fc400020e0630 */
[----:B------:R-:W-:Y:S01]  /*2cf60*/  IMAD.X R47, R25, 0x1, R48, P5 ;  /* 0x00000001192f7824 */ /* 0x000fe200028e0630 */
[----:B------:R0:W-:Y:S01]  /*2cf70*/  STL.64 [R1+0x910], R42 ;  /* 0x0009102a01007387 */ /* 0x0001e20000100a00 */
[----:B------:R-:W-:-:S03]  /*2cf80*/  SHF.R.S32.HI R27, RZ, 0x1f, R39 ;  /* 0x0000001fff1b7819 */ /* 0x000fc60000011427 */
[----:B------:R1:W-:Y:S01]  /*2cf90*/  STL.64 [R1+0x918], R132 ;  /* 0x0009188401007387 */ /* 0x0003e20000100a00 */
[----:B0-----:R-:W-:-:S03]  /*2cfa0*/  IADD3 R42, P3, R41, R52, RZ ;  /* 0x00000034292a7210 */ /* 0x001fc60007f7e0ff */
[----:B------:R0:W-:Y:S02]  /*2cfb0*/  STL.64 [R1+0x908], R46 ;  /* 0x0009082e01007387 */ /* 0x0001e40000100a00 */
[----:B------:R-:W-:Y:S01]  /*2cfc0*/  IMAD.X R43, R25, 0x1, R49, P3 ;  /* 0x00000001192b7824 */ /* 0x000fe200018e0631 */
[C---:B-1----:R-:W-:Y:S02]  /*2cfd0*/  IADD3 R132, P4, R39.reuse, R53, RZ ;  /* 0x0000003527847210 */ /* 0x042fe40007f9e0ff */
[----:B------:R-:W-:Y:S02]  /*2cfe0*/  SHF.R.S32.HI R25, RZ, 0x1f, R38 ;  /* 0x0000001fff197819 */ /* 0x000fe40000011426 */
[----:B0-----:R-:W-:Y:S01]  /*2cff0*/  IADD3 R46, P3, R39, R52, RZ ;  /* 0x00000034272e7210 */ /* 0x001fe20007f7e0ff */
[----:B------:R0:W-:Y:S01]  /*2d000*/  STL.64 [R1+0x900], R42 ;  /* 0x0009002a01007387 */ /* 0x0001e20000100a00 */
[----:B------:R-:W-:-:S03]  /*2d010*/  IMAD.X R133, R27, 0x1, R48, P4 ;  /* 0x000000011b857824 */ /* 0x000fc600020e0630 */
[----:B------:R-:W-:Y:S01]  /*2d020*/  IMAD.X R47, R27, 0x1, R49, P3 ;  /* 0x000000011b2f7824 */ /* 0x000fe200018e0631 */
[C---:B0-----:R-:W-:Y:S02]  /*2d030*/  IADD3 R42, P5, R38.reuse, R53, RZ ;  /* 0x00000035262a7210 */ /* 0x041fe40007fbe0ff */
[----:B------:R-:W-:-:S03]  /*2d040*/  IADD3 R38, P3, R38, R52, RZ ;  /* 0x0000003426267210 */ /* 0x000fc60007f7e0ff */
[C---:B------:R-:W-:Y:S02]  /*2d050*/  IMAD.X R43, R25.reuse, 0x1, R48, P5 ;  /* 0x00000001192b7824 */ /* 0x040fe400028e0630 */
[----:B------:R-:W-:Y:S01]  /*2d060*/  IMAD.X R39, R25, 0x1, R49, P3 ;  /* 0x0000000119277824 */ /* 0x000fe200018e0631 */
[----:B------:R-:W-:Y:S01]  /*2d070*/  STL.64 [R1+0x8f8], R132 ;  /* 0x0008f88401007387 */ /* 0x000fe20000100a00 */
[----:B------:R-:W-:-:S03]  /*2d080*/  SHF.R.S32.HI R27, RZ, 0x1f, R37 ;  /* 0x0000001fff1b7819 */ /* 0x000fc60000011425 */
[----:B------:R0:W-:Y:S04]  /*2d090*/  STL.64 [R1+0x8f0], R46 ;  /* 0x0008f02e01007387 */ /* 0x0001e80000100a00 */
[----:B------:R-:W-:Y:S04]  /*2d0a0*/  STL.64 [R1+0x8e8], R42 ;  /* 0x0008e82a01007387 */ /* 0x000fe80000100a00 */
[----:B------:R1:W-:Y:S01]  /*2d0b0*/  STL.64 [R1+0x8e0], R38 ;  /* 0x0008e02601007387 */ /* 0x0003e20000100a00 */
[----:B------:R-:W-:Y:S02]  /*2d0c0*/  SHF.R.S32.HI R25, RZ, 0x1f, R35 ;  /* 0x0000001fff197819 */ /* 0x000fe40000011423 */
[----:B0-----:R-:W-:-:S02]  /*2d0d0*/  IADD3 R46, P4, R37, R53, RZ ;  /* 0x00000035252e7210 */ /* 0x001fc40007f9e0ff */
[----:B-1----:R-:W-:Y:S02]  /*2d0e0*/  IADD3 R38, P3, R37, R52, RZ ;  /* 0x0000003425267210 */ /* 0x002fe40007f7e0ff */
[----:B------:R-:W-:-:S03]  /*2d0f0*/  IADD3 R42, P5, R35, R53, RZ ;  /* 0x00000035232a7210 */ /* 0x000fc60007fbe0ff */
[C---:B------:R-:W-:Y:S02]  /*2d100*/  IMAD.X R39, R27.reuse, 0x1, R49, P3 ;  /* 0x000000011b277824 */ /* 0x040fe400018e0631 */
[--C-:B------:R-:W-:Y:S02]  /*2d110*/  IMAD.X R47, R27, 0x1, R48.reuse, P4 ;  /* 0x000000011b2f7824 */ /* 0x100fe400020e0630 */
[----:B------:R-:W-:Y:S01]  /*2d120*/  IMAD.X R43, R25, 0x1, R48, P5 ;  /* 0x00000001192b7824 */ /* 0x000fe200028e0630 */
[----:B------:R0:W-:Y:S01]  /*2d130*/  STL.64 [R1+0x8d0], R38 ;  /* 0x0008d02601007387 */ /* 0x0001e20000100a00 */
[----:B------:R-:W-:-:S03]  /*2d140*/  SHF.R.S32.HI R27, RZ, 0x1f, R34 ;  /* 0x0000001fff1b7819 */ /* 0x000fc60000011422 */
[----:B------:R-:W-:Y:S04]  /*2d150*/  STL.64 [R1+0x8d8], R46 ;  /* 0x0008d82e01007387 */ /* 0x000fe80000100a00 */
[----:B------:R1:W-:Y:S01]  /*2d160*/  STL.64 [R1+0x8c8], R42 ;  /* 0x0008c82a01007387 */ /* 0x0003e20000100a00 */
[----:B0-----:R-:W-:-:S05]  /*2d170*/  IADD3 R38, P3, R35, R52, RZ ;  /* 0x0000003423267210 */ /* 0x001fca0007f7e0ff */
[----:B------:R-:W-:Y:S01]  /*2d180*/  IMAD.X R39, R25, 0x1, R49, P3 ;  /* 0x0000000119277824 */ /* 0x000fe200018e0631 */
[CC--:B-1----:R-:W-:Y:S02]  /*2d190*/  IADD3 R42, P4, R34.reuse, R53.reuse, RZ ;  /* 0x00000035222a7210 */ /* 0x0c2fe40007f9e0ff */
[----:B------:R-:W-:Y:S02]  /*2d1a0*/  IADD3 R34, P3, R34, R52, RZ ;  /* 0x0000003422227210 */ /* 0x000fe40007f7e0ff */
[----:B------:R0:W-:Y:S01]  /*2d1b0*/  STL.64 [R1+0x8c0], R38 ;  /* 0x0008c02601007387 */ /* 0x0001e20000100a00 */
[----:B------:R-:W-:Y:S02]  /*2d1c0*/  SHF.R.S32.HI R25, RZ, 0x1f, R33 ;  /* 0x0000001fff197819 */ /* 0x000fe40000011421 */
[C---:B------:R-:W-:Y:S02]  /*2d1d0*/  IMAD.X R35, R27.reuse, 0x1, R49, P3 ;  /* 0x000000011b237824 */ /* 0x040fe400018e0631 */
[----:B------:R-:W-:Y:S01]  /*2d1e0*/  IMAD.X R43, R27, 0x1, R48, P4 ;  /* 0x000000011b2b7824 */ /* 0x000fe200020e0630 */
[----:B0-----:R-:W-:-:S02]  /*2d1f0*/  IADD3 R38, P5, R33, R53, RZ ;  /* 0x0000003521267210 */ /* 0x001fc40007fbe0ff */
[----:B------:R0:W-:Y:S03]  /*2d200*/  STL.64 [R1+0x98], R34 ;  /* 0x0000982201007387 */ /* 0x0001e60000100a00 */
[----:B------:R-:W-:Y:S01]  /*2d210*/  IMAD.X R39, R25, 0x1, R48, P5 ;  /* 0x0000000119277824 */ /* 0x000fe200028e0630 */
[----:B------:R1:W-:Y:S01]  /*2d220*/  STL.64 [R1+0x8b8], R42 ;  /* 0x0008b82a01007387 */ /* 0x0003e20000100a00 */
[----:B------:R-:W-:Y:S02]  /*2d230*/  SHF.R.S32.HI R27, RZ, 0x1f, R31 ;  /* 0x0000001fff1b7819 */ /* 0x000fe4000001141f */
[----:B0-----:R-:W-:Y:S01]  /*2d240*/  IADD3 R34, P3, R33, R52, RZ ;  /* 0x0000003421227210 */ /* 0x001fe20007f7e0ff */
[----:B------:R0:W-:Y:S04]  /*2d250*/  STL.64 [R1+0x90], R38 ;  /* 0x0000902601007387 */ /* 0x0001e80000100a00 */
[----:B------:R-:W-:Y:S01]  /*2d260*/  IMAD.X R35, R25, 0x1, R49, P3 ;  /* 0x0000000119237824 */ /* 0x000fe200018e0631 */
[----:B-1----:R-:W-:-:S02]  /*2d270*/  IADD3 R42, P4, R31, R53, RZ ;  /* 0x000000351f2a7210 */ /* 0x002fc40007f9e0ff */
        /* <DEDUP_REMOVED lines=18> */
[C---:B------:R-:W-:Y:S02]  /*2d3a0*/  IADD3 R34, P5, R26.reuse, R53, RZ ;  /* 0x000000351a227210 */ /* 0x040fe40007fbe0ff */
        /* <DEDUP_REMOVED lines=18> */
[----:B------:R-:W-:Y:S03]  /*2d4d0*/  STL.64 [R1+0x40], R38 ;  /* 0x0000402601007387 */ /* 0x000fe60000100a00 */
[----:B------:R-:W-:Y:S01]  /*2d4e0*/  IMAD.X R31, R25, 0x1, R49, P3 ;  /* 0x00000001191f7824 */ /* 0x000fe200018e0631 */
[----:B------:R0:W-:Y:S01]  /*2d4f0*/  STL.64 [R1+0x30], R34 ;  /* 0x0000302201007387 */ /* 0x0001e20000100a00 */
[----:B------:R-:W-:-:S03]  /*2d500*/  SHF.R.S32.HI R23, RZ, 0x1f, R21 ;  /* 0x0000001fff177819 */ /* 0x000fc60000011415 */
[----:B------:R1:W-:Y:S01]  /*2d510*/  STL.64 [R1+0x28], R30 ;  /* 0x0000281e01007387 */ /* 0x0003e20000100a00 */
[----:B------:R-:W-:Y:S02]  /*2d520*/  SHF.R.S32.HI R22, RZ, 0x1f, R18 ;  /* 0x0000001fff167819 */ /* 0x000fe40000011412 */
[-C--:B------:R-:W-:Y:S02]  /*2d530*/  IADD3 R26, P5, R18, R53.reuse, RZ ;  /* 0x00000035121a7210 */ /* 0x080fe40007fbe0ff */
[C---:B0-----:R-:W-:Y:S02]  /*2d540*/  IADD3 R34, P4, R21.reuse, R53, RZ ;  /* 0x0000003515227210 */ /* 0x041fe40007f9e0ff */
[----:B-1----:R-:W-:-:S03]  /*2d550*/  IADD3 R30, P3, R21, R52, RZ ;  /* 0x00000034151e7210 */ /* 0x002fc60007f7e0ff */
[C-C-:B------:R-:W-:Y:S02]  /*2d560*/  IMAD.X R35, R23.reuse, 0x1, R48.reuse, P4 ;  /* 0x0000000117237824 */ /* 0x140fe400020e0630 */
[----:B------:R-:W-:Y:S02]  /*2d570*/  IMAD.X R31, R23, 0x1, R49, P3 ;  /* 0x00000001171f7824 */ /* 0x000fe400018e0631 */
[----:B------:R-:W-:-:S03]  /*2d580*/  IMAD.X R27, R22, 0x1, R48, P5 ;  /* 0x00000001161b7824 */ /* 0x000fc600028e0630 */
[----:B------:R0:W-:Y:S01]  /*2d590*/  STL.64 [R1+0x18], R30 ;  /* 0x0000181e01007387 */ /* 0x0001e20000100a00 */
[----:B------:R-:W-:-:S03]  /*2d5a0*/  SHF.R.S32.HI R21, RZ, 0x1f, R250 ;  /* 0x0000001fff157819 */ /* 0x000fc600000114fa */
[----:B------:R-:W-:Y:S04]  /*2d5b0*/  STL.64 [R1+0x20], R34 ;  /* 0x0000202201007387 */ /* 0x000fe80000100a00 */
[----:B------:R1:W-:Y:S01]  /*2d5c0*/  STL.64 [R1+0x10], R26 ;  /* 0x0000101a01007387 */ /* 0x0003e20000100a00 */
[----:B0-----:R-:W-:-:S05]  /*2d5d0*/  IADD3 R30, P3, R18, R52, RZ ;  /* 0x00000034121e7210 */ /* 0x001fca0007f7e0ff */
[--C-:B------:R-:W-:Y:S01]  /*2d5e0*/  IMAD.X R31, R22, 0x1, R49.reuse, P3 ;  /* 0x00000001161f7824 */ /* 0x100fe200018e0631 */
[CC--:B-1----:R-:W-:Y:S02]  /*2d5f0*/  IADD3 R26, P4, R250.reuse, R53.reuse, RZ ;  /* 0x00000035fa1a7210 */ /* 0x0c2fe40007f9e0ff */
[-C--:B------:R-:W-:Y:S02]  /*2d600*/  IADD3 R250, P3, R250, R52.reuse, RZ ;  /* 0x00000034fafa7210 */ /* 0x080fe40007f7e0ff */
[----:B------:R-:W-:Y:S02]  /*2d610*/  SHF.R.S32.HI R18, RZ, 0x1f, R246 ;  /* 0x0000001fff127819 */ /* 0x000fe400000114f6 */
[C---:B------:R-:W-:Y:S01]  /*2d620*/  IADD3 R248, P5, R246.reuse, R53, RZ ;  /* 0x00000035f6f87210 */ /* 0x040fe20007fbe0ff */
[C---:B------:R-:W-:Y:S01]  /*2d630*/  IMAD.X R251, R21.reuse, 0x1, R49, P3 ;  /* 0x0000000115fb7824 */ /* 0x040fe200018e0631 */
[----:B------:R-:W-:Y:S01]  /*2d640*/  IADD3 R246, P3, R246, R52, RZ ;  /* 0x00000034f6f67210 */ /* 0x000fe20007f7e0ff */
[----:B------:R-:W-:Y:S01]  /*2d650*/  IMAD.X R27, R21, 0x1, R48, P4 ;  /* 0x00000001151b7824 */ /* 0x000fe200020e0630 */
[----:B------:R-:W-:-:S02]  /*2d660*/  SHF.R.S32.HI R21, RZ, 0x1f, R242 ;  /* 0x0000001fff157819 */ /* 0x000fc400000114f2 */
[-C--:B------:R-:W-:Y:S01]  /*2d670*/  IADD3 R244, P4, R242, R53.reuse, RZ ;  /* 0x00000035f2f47210 */ /* 0x080fe20007f9e0ff */
[--C-:B------:R-:W-:Y:S01]  /*2d680*/  IMAD.X R247, R18, 0x1, R49.reuse, P3 ;  /* 0x0000000112f77824 */ /* 0x100fe200018e0631 */
[-C--:B------:R-:W-:Y:S01]  /*2d690*/  IADD3 R242, P3, R242, R52.reuse, RZ ;  /* 0x00000034f2f27210 */ /* 0x080fe20007f7e0ff */
[----:B------:R-:W-:Y:S01]  /*2d6a0*/  IMAD.X R249, R18, 0x1, R48, P5 ;  /* 0x0000000112f97824 */ /* 0x000fe200028e0630 */
        /* <DEDUP_REMOVED lines=74> */
[----:B------:R0:W-:Y:S01]  /*2db50*/  STL.64 [R1+0x8], R30 ;  /* 0x0000081e01007387 */ /* 0x0001e20000100a00 */
[----:B------:R-:W-:Y:S01]  /*2db60*/  IMAD.X R39, R21, 0x1, R48, P4 ;  /* 0x0000000115277824 */ /* 0x000fe200020e0630 */
[----:B------:R-:W-:-:S02]  /*2db70*/  SHF.R.S32.HI R21, RZ, 0x1f, R28 ;  /* 0x0000001fff157819 */ /* 0x000fc4000001141c */
[C-C-:B------:R-:W-:Y:S01]  /*2db80*/  IMAD.X R33, R18.reuse, 0x1, R49.reuse, P3 ;  /* 0x0000000112217824 */ /* 0x140fe200018e0631 */
[----:B------:R1:W-:Y:S01]  /*2db90*/  STL.64 [R1], R26 ;  /* 0x0000001a01007387 */ /* 0x0003e20000100a00 */
[----:B------:R-:W-:Y:S01]  /*2dba0*/  IMAD.X R35, R18, 0x1, R48, P5 ;  /* 0x0000000112237824 */ /* 0x000fe200028e0630 */
[CC--:B0-----:R-:W-:Y:S02]  /*2dbb0*/  IADD3 R30, P4, R28.reuse, R53.reuse, RZ ;  /* 0x000000351c1e7210 */ /* 0x0c1fe40007f9e0ff */
[-C--:B------:R-:W-:Y:S02]  /*2dbc0*/  IADD3 R28, P3, R28, R52.reuse, RZ ;  /* 0x000000341c1c7210 */ /* 0x080fe40007f7e0ff */
[----:B------:R-:W-:Y:S02]  /*2dbd0*/  SHF.R.S32.HI R18, RZ, 0x1f, R24 ;  /* 0x0000001fff127819 */ /* 0x000fe40000011418 */
[C---:B-1----:R-:W-:Y:S01]  /*2dbe0*/  IADD3 R26, P5, R24.reuse, R53, RZ ;  /* 0x00000035181a7210 */ /* 0x042fe20007fbe0ff */
[C---:B------:R-:W-:Y:S01]  /*2dbf0*/  IMAD.X R29, R21.reuse, 0x1, R49, P3 ;  /* 0x00000001151d7824 */ /* 0x040fe200018e0631 */
[----:B------:R-:W-:Y:S01]  /*2dc00*/  IADD3 R24, P3, R24, R52, RZ ;  /* 0x0000003418187210 */ /* 0x000fe20007f7e0ff */
[----:B------:R-:W-:Y:S01]  /*2dc10*/  IMAD.X R31, R21, 0x1, R48, P4 ;  /* 0x00000001151f7824 */ /* 0x000fe200020e0630 */
[----:B------:R-:W-:-:S02]  /*2dc20*/  SHF.R.S32.HI R21, RZ, 0x1f, R20 ;  /* 0x0000001fff157819 */ /* 0x000fc40000011414 */
[----:B------:R-:W-:Y:S01]  /*2dc30*/  IADD3 R22, P4, R20, R53, RZ ;  /* 0x0000003514167210 */ /* 0x000fe20007f9e0ff */
[----:B------:R-:W-:Y:S01]  /*2dc40*/  IMAD.X R25, R18, 0x1, R49, P3 ;  /* 0x0000000112197824 */ /* 0x000fe200018e0631 */
[----:B------:R-:W-:-:S03]  /*2dc50*/  IADD3 R20, P3, R20, R52, RZ ;  /* 0x0000003414147210 */ /* 0x000fc60007f7e0ff */
[C---:B------:R-:W-:Y:S01]  /*2dc60*/  IMAD.X R23, R21.reuse, 0x1, R48, P4 ;  /* 0x0000000115177824 */ /* 0x040fe200020e0630 */
[----:B------:R-:W-:Y:S01]  /*2dc70*/  SHF.R.S32.HI R133, RZ, 0x1f, R19 ;  /* 0x0000001fff857819 */ /* 0x000fe20000011413 */
[----:B------:R-:W-:Y:S01]  /*2dc80*/  IMAD.X R21, R21, 0x1, R49, P3 ;  /* 0x0000000115157824 */ /* 0x000fe200018e0631 */
[----:B------:R-:W-:-:S05]  /*2dc90*/  IADD3 R134, P3, R19, R52, RZ ;  /* 0x0000003413867210 */ /* 0x000fca0007f7e0ff */
[----:B------:R-:W-:Y:S01]  /*2dca0*/  IMAD.X R135, R133, 0x1, R49, P3 ;  /* 0x0000000185877824 */ /* 0x000fe200018e0631 */
[----:B------:R-:W-:-:S04]  /*2dcb0*/  SHF.R.S32.HI R132, RZ, 0x1f, R131 ;  /* 0x0000001fff847819 */ /* 0x000fc80000011483 */
[----:B------:R0:W-:Y:S01]  /*2dcc0*/  STL.64 [R1+0x8b0], R134 ;  /* 0x0008b08601007387 */ /* 0x0001e20000100a00 */
[----:B------:R-:W-:Y:S01]  /*2dcd0*/  IMAD.X R27, R18, 0x1, R48, P5 ;  /* 0x00000001121b7824 */ /* 0x000fe200028e0630 */
[----:B------:R-:W-:Y:S02]  /*2dce0*/  IADD3 R18, P5, R19, R53, RZ ;  /* 0x0000003513127210 */ /* 0x000fe40007fbe0ff */
[----:B0-----:R-:W-:-:S05]  /*2dcf0*/  IADD3 R134, P3, R131, R52, RZ ;  /* 0x0000003483867210 */ /* 0x001fca0007f7e0ff */
[----:B------:R-:W-:Y:S01]  /*2dd00*/  IMAD.X R135, R132, 0x1, R49, P3 ;  /* 0x0000000184877824 */ /* 0x000fe200018e0631 */
[-C--:B------:R-:W-:Y:S02]  /*2dd10*/  IADD3 R138, P4, R131, R53.reuse, RZ ;  /* 0x00000035838a7210 */ /* 0x080fe40007f9e0ff */
[----:B------:R-:W-:Y:S02]  /*2dd20*/  SHF.R.S32.HI R131, RZ, 0x1f, R130 ;  /* 0x0000001fff837819 */ /* 0x000fe40000011482 */
[----:B------:R0:W-:Y:S01]  /*2dd30*/  STL.64 [R1+0x8a0], R134 ;  /* 0x0008a08601007387 */ /* 0x0001e20000100a00 */
[--C-:B------:R-:W-:Y:S01]  /*2dd40*/  IMAD.X R19, R133, 0x1, R48.reuse, P5 ;  /* 0x0000000185137824 */ /* 0x100fe200028e0630 */
[----:B------:R-:W-:Y:S01]  /*2dd50*/  IADD3 R136, P5, R130, R53, RZ ;  /* 0x0000003582887210 */ /* 0x000fe20007fbe0ff */
[----:B------:R-:W-:Y:S01]  /*2dd60*/  IMAD.X R139, R132, 0x1, R48, P4 ;  /* 0x00000001848b7824 */ /* 0x000fe200020e0630 */
[----:B0-----:R-:W-:Y:S02]  /*2dd70*/  IADD3 R134, P3, R130, R52, RZ ;  /* 0x0000003482867210 */ /* 0x001fe40007f7e0ff */
[----:B------:R-:W-:-:S03]  /*2dd80*/  SHF.R.S32.HI R130, RZ, 0x1f, R129 ;  /* 0x0000001fff827819 */ /* 0x000fc60000011481 */
[--C-:B------:R-:W-:Y:S01]  /*2dd90*/  IMAD.X R135, R131, 0x1, R49.reuse, P3 ;  /* 0x0000000183877824 */ /* 0x100fe200018e0631 */
[----:B------:R-:W-:Y:S01]  /*2dda0*/  IADD3 R132, P3, R129, R52, RZ ;  /* 0x0000003481847210 */ /* 0x000fe20007f7e0ff */
[----:B------:R-:W-:Y:S01]  /*2ddb0*/  IMAD.X R137, R131, 0x1, R48, P5 ;  /* 0x0000000183897824 */ /* 0x000fe200028e0630 */
[----:B------:R-:W-:Y:S03]  /*2ddc0*/  STL.64 [R1+0x8a8], R138 ;  /* 0x0008a88a01007387 */ /* 0x000fe60000100a00 */
[----:B------:R-:W-:Y:S01]  /*2ddd0*/  IMAD.X R133, R130, 0x1, R49, P3 ;  /* 0x0000000182857824 */ /* 0x000fe200018e0631 */
[----:B------:R0:W-:Y:S04]  /*2dde0*/  STL.64 [R1+0x898], R136 ;  /* 0x0008988801007387 */ /* 0x0001e80000100a00 */
[----:B------:R1:W-:Y:S04]  /*2ddf0*/  STL.64 [R1+0x890], R134 ;  /* 0x0008908601007387 */ /* 0x0003e80000100a00 */
[----:B------:R4:W-:Y:S01]  /*2de00*/  STL.64 [R1+0x880], R132 ;  /* 0x0008808401007387 */ /* 0x0009e20000100a00 */
[----:B0-----:R-:W-:-:S02]  /*2de10*/  IADD3 R136, P4, R129, R53, RZ ;  /* 0x0000003581887210 */ /* 0x001fc40007f9e0ff */
[----:B------:R-:W-:Y:S02]  /*2de20*/  SHF.R.S32.HI R129, RZ, 0x1f, R128 ;  /* 0x0000001fff817819 */ /* 0x000fe40000011480 */
[C---:B-1----:R-:W-:Y:S02]  /*2de30*/  IADD3 R134, P5, R128.reuse, R53, RZ ;  /* 0x0000003580867210 */ /* 0x042fe40007fbe0ff */
[----:B----4-:R-:W-:Y:S01]  /*2de40*/  IADD3 R132, P3, R128, R52, RZ ;  /* 0x0000003480847210 */ /* 0x010fe20007f7e0ff */
[----:B------:R-:W-:Y:S01]  /*2de50*/  IMAD.X R137, R130, 0x1, R48, P4 ;  /* 0x0000000182897824 */ /* 0x000fe200020e0630 */
        /* <DEDUP_REMOVED lines=326> */
[----:B------:R-:W-:Y:S01]  /*2f2c0*/  STL.64 [R1+0x690], R90 ;  /* 0x0006905a01007387 */ /* 0x000fe20000100a00 */
[C---:B------:R-:W-:Y:S01]  /*2f2d0*/  VIADD R80, R81.reuse, UR5 ;  /* 0x0000000551507c36 */ /* 0x040fe20008000000 */
[----:B------:R-:W-:Y:S01]  /*2f2e0*/  ULDC UR5, c[0x0][0x248] ;  /* 0x0000920000057ab9 */ /* 0x000fe20000000800 */
[----:B------:R-:W-:Y:S01]  /*2f2f0*/  IMAD.X R85, R82, 0x1, R49, P3 ;  /* 0x0000000152557824 */ /* 0x000fe200018e0631 */
[----:B------:R0:W-:Y:S01]  /*2f300*/  STL.64 [R1+0x688], R88 ;  /* 0x0006885801007387 */ /* 0x0001e20000100a00 */
[----:B------:R-:W-:Y:S01]  /*2f310*/  VIADD R79, R80, UR5 ;  /* 0x00000005504f7c36 */ /* 0x000fe20008000000 */
[----:B------:R-:W-:Y:S02]  /*2f320*/  ULDC UR5, c[0x0][0x248] ;  /* 0x0000920000057ab9 */ /* 0x000fe40000000800 */
        /* <DEDUP_REMOVED lines=208> */
[----:B------:R-:W-:Y:S02]  /*30030*/  IMAD.X R65, R59, 0x1, R48, P5 ;  /* 0x000000013b417824 */ /* 0x000fe400028e0630 */
[C---:B------:R-:W-:Y:S01]  /*30040*/  VIADD R56, R57.reuse, UR53 ;  /* 0x0000003539387c36 */ /* 0x040fe20008000000 */
[----:B------:R-:W-:Y:S01]  /*30050*/  STL.64 [R1+0x5d0], R66 ;  /* 0x0005d04201007387 */ /* 0x000fe20000100a00 */
[----:B------:R-:W-:Y:S01]  /*30060*/  IMAD.X R61, R58, 0x1, R49, P3 ;  /* 0x000000013a3d7824 */ /* 0x000fe200018e0631 */
[----:B------:R-:W-:Y:S02]  /*30070*/  ULDC UR53, c[0x0][0x248] ;  /* 0x0000920000357ab9 */ /* 0x000fe40000000800 */
[----:B------:R0:W-:Y:S04]  /*30080*/  STL.64 [R1+0x5c8], R64 ;  /* 0x0005c84001007387 */ /* 0x0001e80000100a00 */
[----:B------:R1:W-:Y:S04]  /*30090*/  STL.64 [R1+0x540], R62 ;  /* 0x0005403e01007387 */ /* 0x0003e80000100a00 */
[----:B------:R4:W-:Y:S01]  /*300a0*/  STL.64 [R1+0x518], R60 ;  /* 0x0005183c01007387 */ /* 0x0009e20000100a00 */
[----:B0-----:R-:W-:-:S02]  /*300b0*/  IADD3 R64, P4, R57, R53, RZ ;  /* 0x0000003539407210 */ /* 0x001fc40007f9e0ff */
[----:B------:R-:W-:Y:S02]  /*300c0*/  SHF.R.S32.HI R57, RZ, 0x1f, R56 ;  /* 0x0000001fff397819 */ /* 0x000fe40000011438 */
[-C--:B-1----:R-:W-:Y:S01]  /*300d0*/  IADD3 R62, P5, R56, R53.reuse, RZ ;  /* 0x00000035383e7210 */ /* 0x082fe20007fbe0ff */
[--C-:B------:R-:W-:Y:S01]  /*300e0*/  IMAD.X R65, R58, 0x1, R48.reuse, P4 ;  /* 0x000000013a417824 */ /* 0x100fe200020e0630 */
[C---:B----4-:R-:W-:Y:S01]  /*300f0*/  IADD3 R60, P3, R56.reuse, R52, RZ ;  /* 0x00000034383c7210 */ /* 0x050fe20007f7e0ff */
[----:B------:R-:W-:Y:S02]  /*30100*/  VIADD R51, R56, UR35 ;  /* 0x0000002338337c36 */ /* 0x000fe40008000000 */
[C---:B------:R-:W-:Y:S02]  /*30110*/  IMAD.X R63, R57.reuse, 0x1, R48, P5 ;  /* 0x00000001393f7824 */ /* 0x040fe400028e0630 */
[----:B------:R-:W-:Y:S01]  /*30120*/  IMAD.X R61, R57, 0x1, R49, P3 ;  /* 0x00000001393d7824 */ /* 0x000fe200018e0631 */
[----:B------:R-:W-:Y:S01]  /*30130*/  STL.64 [R1+0x530], R64 ;  /* 0x0005304001007387 */ /* 0x000fe20000100a00 */
[----:B------:R-:W-:Y:S01]  /*30140*/  VIADD R55, R51, UR34 ;  /* 0x0000002233377c36 */ /* 0x000fe20008000000 */
[----:B------:R-:W-:Y:S01]  /*30150*/  SHF.R.S32.HI R56, RZ, 0x1f, R51 ;  /* 0x0000001fff387819 */ /* 0x000fe20000011433 */
[----:B------:R-:W-:Y:S01]  /*30160*/  ULDC.64 UR34, c[0x0][0x228] ;  /* 0x00008a0000227ab9 */ /* 0x000fe20000000a00 */
[----:B------:R0:W-:Y:S04]  /*30170*/  STL.64 [R1+0x508], R62 ;  /* 0x0005083e01007387 */ /* 0x0001e80000100a00 */
[----:B------:R1:W-:Y:S01]  /*30180*/  STL.64 [R1+0x4f0], R60 ;  /* 0x0004f03c01007387 */ /* 0x0003e20000100a00 */
[----:B------:R-:W-:-:S02]  /*30190*/  IADD3 R58, P5, R55, R53, RZ ;  /* 0x00000035373a7210 */ /* 0x000fc40007fbe0ff */
[C---:B0-----:R-:W-:Y:S02]  /*301a0*/  IADD3 R62, P4, R51.reuse, R53, RZ ;  /* 0x00000035333e7210 */ /* 0x041fe40007f9e0ff */
[-C--:B-1----:R-:W-:Y:S02]  /*301b0*/  IADD3 R60, P3, R51, R52.reuse, RZ ;  /* 0x00000034333c7210 */ /* 0x082fe40007f7e0ff */
[----:B------:R-:W-:Y:S01]  /*301c0*/  SHF.R.S32.HI R51, RZ, 0x1f, R55 ;  /* 0x0000001fff337819 */ /* 0x000fe20000011437 */
[C-C-:B------:R-:W-:Y:S02]  /*301d0*/  IMAD.X R63, R56.reuse, 0x1, R48.reuse, P4 ;  /* 0x00000001383f7824 */ /* 0x140fe400020e0630 */
[----:B------:R-:W-:Y:S02]  /*301e0*/  IMAD.X R61, R56, 0x1, R49, P3 ;  /* 0x00000001383d7824 */ /* 0x000fe400018e0631 */
[----:B------:R-:W-:Y:S02]  /*301f0*/  IMAD.X R59, R51, 0x1, R48, P5 ;  /* 0x00000001333b7824 */ /* 0x000fe400028e0630 */
[C---:B------:R-:W-:Y:S01]  /*30200*/  VIADD R50, R55.reuse, UR8 ;  /* 0x0000000837327c36 */ /* 0x040fe20008000000 */
[----:B------:R0:W-:Y:S04]  /*30210*/  STL.64 [R1+0x4c0], R60 ;  /* 0x0004c03c01007387 */ /* 0x0001e80000100a00 */
[----:B------:R-:W-:Y:S04]  /*30220*/  STL.64 [R1+0x4d8], R62 ;  /* 0x0004d83e01007387 */ /* 0x000fe80000100a00 */
[----:B------:R1:W-:Y:S01]  /*30230*/  STL.64 [R1+0x4a8], R58 ;  /* 0x0004a83a01007387 */ /* 0x0003e20000100a00 */
[----:B0-----:R-:W-:-:S02]  /*30240*/  IADD3 R60, P3, R55, R52, RZ ;  /* 0x00000034373c7210 */ /* 0x001fc40007f7e0ff */
[----:B------:R-:W-:Y:S02]  /*30250*/  SHF.R.S32.HI R55, RZ, 0x1f, R50 ;  /* 0x0000001fff377819 */ /* 0x000fe40000011432 */
[C---:B-1----:R-:W-:Y:S01]  /*30260*/  IADD3 R58, P4, R50.reuse, R53, RZ ;  /* 0x00000035323a7210 */ /* 0x042fe20007f9e0ff */
[--C-:B------:R-:W-:Y:S01]  /*30270*/  IMAD.X R61, R51, 0x1, R49.reuse, P3 ;  /* 0x00000001333d7824 */ /* 0x100fe200018e0631 */
[C---:B------:R-:W-:Y:S01]  /*30280*/  IADD3 R56, P3, R50.reuse, R52, RZ ;  /* 0x0000003432387210 */ /* 0x040fe20007f7e0ff */
[----:B------:R-:W-:Y:S01]  /*30290*/  VIADD R54, R50, UR9 ;  /* 0x0000000932367c36 */ /* 0x000fe20008000000 */
[----:B------:R-:W-:Y:S01]  /*302a0*/  ULDC.64 UR8, c[0x0][0x228] ;  /* 0x00008a0000087ab9 */ /* 0x000fe20000000a00 */
[C---:B------:R-:W-:Y:S01]  /*302b0*/  IMAD.X R59, R55.reuse, 0x1, R48, P4 ;  /* 0x00000001373b7824 */ /* 0x040fe200020e0630 */
[----:B------:R-:W-:Y:S01]  /*302c0*/  STL.64 [R1+0x490], R60 ;  /* 0x0004903c01007387 */ /* 0x000fe20000100a00 */
[----:B------:R-:W-:Y:S01]  /*302d0*/  IMAD.X R57, R55, 0x1, R49, P3 ;  /* 0x0000000137397824 */ /* 0x000fe200018e0631 */
[----:B------:R-:W-:-:S02]  /*302e0*/  SHF.R.S32.HI R51, RZ, 0x1f, R54 ;  /* 0x0000001fff337819 */ /* 0x000fc40000011436 */
[----:B------:R0:W-:Y:S01]  /*302f0*/  STL.64 [R1+0x478], R58 ;  /* 0x0004783a01007387 */ /* 0x0001e20000100a00 */
[----:B------:R-:W-:Y:S01]  /*30300*/  VIADD R50, R54, UR5 ;  /* 0x0000000536327c36 */ /* 0x000fe20008000000 */
[----:B------:R-:W-:Y:S02]  /*30310*/  LOP3.LUT R14, R14, 0xfff7ffff, RZ, 0xc0, !PT ;  /* 0xfff7ffff0e0e7812 */ /* 0x000fe400078ec0ff */
[----:B------:R-:W-:Y:S01]  /*30320*/  LOP3.LUT R9, R9, 0xffff7fff, RZ, 0xc0, !PT ;  /* 0xffff7fff09097812 */ /* 0x000fe200078ec0ff */
[----:B------:R1:W-:Y:S01]  /*30330*/  STL.64 [R1+0x3c0], R56 ;  /* 0x0003c03801007387 */ /* 0x0003e20000100a00 */
[----:B0-----:R-:W-:Y:S01]  /*30340*/  IADD3 R58, P4, R54, R53, RZ ;  /* 0x00000035363a7210 */ /* 0x001fe20007f9e0ff */
[C---:B------:R-:W-:Y:S01]  /*30350*/  VIADD R66, R0.reuse, 0x58 ;  /* 0x0000005800427836 */ /* 0x040fe20000000000 */
[----:B------:R-:W-:Y:S01]  /*30360*/  LOP3.LUT R13, R13, 0x7fffffff, RZ, 0xc0, !PT ;  /* 0x7fffffff0d0d7812 */ /* 0x000fe200078ec0ff */
[----:B------:R-:W-:Y:S01]  /*30370*/  VIADD R65, R0, 0x57 ;  /* 0x0000005700417836 */ /* 0x000fe20000000000 */
[----:B------:R-:W-:Y:S01]  /*30380*/  ULDC UR5, c[0x0][0x228] ;  /* 0x00008a0000057ab9 */ /* 0x000fe20000000800 */
[----:B------:R-:W-:Y:S01]  /*30390*/  IMAD.X R59, R51, 0x1, R48, P4 ;  /* 0x00000001333b7824 */ /* 0x000fe200020e0630 */
[----:B-1----:R-:W-:-:S02]  /*303a0*/  IADD3 R56, P3, R54, R52, RZ ;  /* 0x0000003436387210 */ /* 0x002fc40007f7e0ff */
[----:B------:R-:W-:Y:S02]  /*303b0*/  SHF.R.S32.HI R55, RZ, 0x1f, R50 ;  /* 0x0000001fff377819 */ /* 0x000fe40000011432 */
[----:B------:R0:W-:Y:S01]  /*303c0*/  STL.64 [R1+0x3b8], R58 ;  /* 0x0003b83a01007387 */ /* 0x0001e20000100a00 */
[----:B------:R-:W-:Y:S02]  /*303d0*/  IMAD.X R57, R51, 0x1, R49, P3 ;  /* 0x0000000133397824 */ /* 0x000fe400018e0631 */
[----:B------:R-:W-:-:S03]  /*303e0*/  VIADD R54, R50, UR10 ;  /* 0x0000000a32367c36 */ /* 0x000fc60008000000 */
[----:B------:R1:W-:Y:S01]  /*303f0*/  STL.64 [R1+0x3b0], R56 ;  /* 0x0003b03801007387 */ /* 0x0003e20000100a00 */
[----:B0-----:R-:W-:-:S05]  /*30400*/  IADD3 R58, P4, R50, R53, RZ ;  /* 0x00000035323a7210 */ /* 0x001fca0007f9e0ff */
[C---:B------:R-:W-:Y:S01]  /*30410*/  IMAD.X R59, R55.reuse, 0x1, R48, P4 ;  /* 0x00000001373b7824 */ /* 0x040fe200020e0630 */
[----:B-1----:R-:W-:Y:S02]  /*30420*/  IADD3 R56, P3, R50, R52, RZ ;  /* 0x0000003432387210 */ /* 0x002fe40007f7e0ff */
[----:B------:R-:W-:Y:S02]  /*30430*/  SHF.R.S32.HI R51, RZ, 0x1f, R54 ;  /* 0x0000001fff337819 */ /* 0x000fe40000011436 */
[----:B------:R0:W-:Y:S01]  /*30440*/  STL.64 [R1+0x3a8], R58 ;  /* 0x0003a83a01007387 */ /* 0x0001e20000100a00 */
[----:B------:R-:W-:Y:S02]  /*30450*/  IMAD.X R57, R55, 0x1, R49, P3 ;  /* 0x0000000137397824 */ /* 0x000fe400018e0631 */
[C---:B------:R-:W-:Y:S01]  /*30460*/  VIADD R50, R54.reuse, UR11 ;  /* 0x0000000b36327c36 */ /* 0x040fe20008000000 */
[----:B------:R-:W-:Y:S02]  /*30470*/  ULDC.64 UR10, c[0x0][0x228] ;  /* 0x00008a00000a7ab9 */ /* 0x000fe40000000a00 */
[----:B------:R1:W-:Y:S01]  /*30480*/  STL.64 [R1+0x3a0], R56 ;  /* 0x0003a03801007387 */ /* 0x0003e20000100a00 */
[----:B0-----:R-:W-:-:S05]  /*30490*/  IADD3 R58, P4, R54, R53, RZ ;  /* 0x00000035363a7210 */ /* 0x001fca0007f9e0ff */
[C---:B------:R-:W-:Y:S01]  /*304a0*/  IMAD.X R59, R51.reuse, 0x1, R48, P4 ;  /* 0x00000001333b7824 */ /* 0x040fe200020e0630 */
[----:B-1----:R-:W-:Y:S02]  /*304b0*/  IADD3 R56, P3, R54, R52, RZ ;  /* 0x0000003436387210 */ /* 0x002fe40007f7e0ff */
        /* <DEDUP_REMOVED lines=191> */
[----:B------:R-:W-:Y:S02]  /*310b0*/  ULDC UR36, c[0x0][0x22c] ;  /* 0x00008b0000247ab9 */ /* 0x000fe40000000800 */
        /* <DEDUP_REMOVED lines=181> */
[----:B-1----:R-:W-:Y:S01]  /*31c10*/  IADD3 R56, P3, R54, R52, RZ ;  /* 0x0000003436387210 */ /* 0x002fe20007f7e0ff */
[----:B------:R-:W-:Y:S01]  /*31c20*/  VIADD R54, R50, UR58 ;  /* 0x0000003a32367c36 */ /* 0x000fe20008000000 */
[----:B------:R-:W-:Y:S02]  /*31c30*/  SHF.R.S32.HI R55, RZ, 0x1f, R50 ;  /* 0x0000001fff377819 */ /* 0x000fe40000011432 */
[----:B------:R0:W-:Y:S01]  /*31c40*/  STL.64 [R1+0xd8], R58 ;  /* 0x0000d83a01007387 */ /* 0x0001e20000100a00 */
[----:B------:R-:W-:Y:S01]  /*31c50*/  IMAD.X R57, R51, 0x1, R49, P3 ;  /* 0x0000000133397824 */ /* 0x000fe200018e0631 */
[----:B------:R-:W-:Y:S02]  /*31c60*/  SHF.R.S32.HI R51, RZ, 0x1f, R54 ;  /* 0x0000001fff337819 */ /* 0x000fe40000011436 */
[-C--:B------:R-:W-:Y:S02]  /*31c70*/  IADD3 R62, P3, R54, R53.reuse, RZ ;  /* 0x00000035363e7210 */ /* 0x080fe40007f7e0ff */
[----:B0-----:R-:W-:-:S03]  /*31c80*/  IADD3 R58, P4, R50, R53, RZ ;  /* 0x00000035323a7210 */ /* 0x001fc60007f9e0ff */
[--C-:B------:R-:W-:Y:S01]  /*31c90*/  IMAD.X R63, R51, 0x1, R48.reuse, P3 ;  /* 0x00000001333f7824 */ /* 0x100fe200018e0630 */
[----:B------:R-:W-:Y:S01]  /*31ca0*/  ISETP.GE.AND P3, PT, R2, UR34, PT ;  /* 0x0000002202007c0c */ /* 0x000fe2000bf66270 */
[----:B------:R0:W-:Y:S01]  /*31cb0*/  STL.64 [R1+0xd0], R56 ;  /* 0x0000d03801007387 */ /* 0x0001e20000100a00 */
[----:B------:R-:W-:Y:S01]  /*31cc0*/  ULDC UR34, c[0x0][0x22c] ;  /* 0x00008b0000227ab9 */ /* 0x000fe20000000800 */
[----:B------:R-:W-:Y:S01]  /*31cd0*/  IMAD.X R59, R55, 0x1, R48, P4 ;  /* 0x00000001373b7824 */ /* 0x000fe200020e0630 */
[----:B------:R-:W-:-:S05]  /*31ce0*/  IADD3 R60, P4, R54, R52, RZ ;  /* 0x00000034363c7210 */ /* 0x000fca0007f9e0ff */
[----:B------:R-:W-:Y:S01]  /*31cf0*/  IMAD.X R61, R51, 0x1, R49, P4 ;  /* 0x00000001333d7824 */ /* 0x000fe200020e0631 */
[----:B------:R-:W-:Y:S02]  /*31d00*/  ISETP.LT.AND P4, PT, R0, UR9, !P3 ;  /* 0x0000000900007c0c */ /* 0x000fe4000df81270 */
[----:B------:R-:W-:Y:S01]  /*31d10*/  ISETP.LT.AND P3, PT, R2, UR8, !P2 ;  /* 0x0000000802007c0c */ /* 0x000fe2000d761270 */
[----:B------:R-:W-:Y:S02]  /*31d20*/  ULDC.64 UR8, c[0x0][0x228] ;  /* 0x00008a0000087ab9 */ /* 0x000fe40000000a00 */
[----:B------:R-:W-:-:S10]  /*31d30*/  ISETP.LT.AND P2, PT, R3, UR8, !P2 ;  /* 0x0000000803007c0c */ /* 0x000fd4000d741270 */
[----:B------:R-:W-:Y:S02]  /*31d40*/  @P3 LOP3.LUT R14, R14, 0x80000, RZ, 0xfc, !PT ;  /* 0x000800000e0e3812 */ /* 0x000fe400078efcff */
[----:B------:R-:W-:Y:S02]  /*31d50*/  ISETP.LT.AND P3, PT, R2, UR12, !P1 ;  /* 0x0000000c02007c0c */ /* 0x000fe4000cf61270 */
[----:B------:R-:W-:Y:S02]  /*31d60*/  LOP3.LUT R14, R14, 0xffdfffff, RZ, 0xc0, !PT ;  /* 0xffdfffff0e0e7812 */ /* 0x000fe400078ec0ff */
[----:B0-----:R-:W-:Y:S02]  /*31d70*/  IADD3 R56, P5, R50, R52, RZ ;  /* 0x0000003432387210 */ /* 0x001fe40007fbe0ff */
[----:B------:R-:W-:Y:S02]  /*31d80*/  @P2 LOP3.LUT R14, R14, 0x200000, RZ, 0xfc, !PT ;  /* 0x002000000e0e2812 */ /* 0x000fe400078efcff */
[----:B------:R-:W-:-:S02]  /*31d90*/  ISETP.LT.AND P2, PT, R3, UR10, !P1 ;  /* 0x0000000a03007c0c */ /* 0x000fc4000cf41270 */
[----:B------:R-:W-:Y:S01]  /*31da0*/  LOP3.LUT R14, R14, 0xff7fffff, RZ, 0xc0, !PT ;  /* 0xff7fffff0e0e7812 */ /* 0x000fe200078ec0ff */
[----:B------:R-:W-:Y:S02]  /*31db0*/  IMAD.X R57, R55, 0x1, R49, P5 ;  /* 0x0000000137397824 */ /* 0x000fe400028e0631 */
[----:B------:R-:W-:Y:S01]  /*31dc0*/  VIADD R50, R54, UR59 ;  /* 0x0000003b36327c36 */ /* 0x000fe20008000000 */
[----:B------:R-:W-:Y:S01]  /*31dd0*/  @P3 LOP3.LUT R14, R14, 0x800000, RZ, 0xfc, !PT ;  /* 0x008000000e0e3812 */ /* 0x000fe200078efcff */
[----:B------:R0:W-:Y:S01]  /*31de0*/  STL.64 [R1+0xc8], R58 ;  /* 0x0000c83a01007387 */ /* 0x0001e20000100a00 */
[----:B------:R-:W-:Y:S02]  /*31df0*/  ISETP.LT.AND P1, PT, R3, UR16, !P0 ;  /* 0x0000001003007c0c */ /* 0x000fe4000c721270 */
[----:B------:R-:W-:Y:S01]  /*31e00*/  @P4 LOP3.LUT R9, R9, 0x8000, RZ, 0xfc, !PT ;  /* 0x0000800009094812 */ /* 0x000fe200078efcff */
[----:B------:R1:W-:Y:S01]  /*31e10*/  STL.64 [R1+0xc0], R56 ;  /* 0x0000c03801007387 */ /* 0x0003e20000100a00 */
[----:B------:R-:W-:Y:S01]  /*31e20*/  ISETP.LT.AND P0, PT, R2, UR14, !P0 ;  /* 0x0000000e02007c0c */ /* 0x000fe2000c701270 */
[----:B------:R-:W-:Y:S01]  /*31e30*/  VIADD R64, R0, 0x56 ;  /* 0x0000005600407836 */ /* 0x000fe20000000000 */
[----:B------:R-:W-:Y:S01]  /*31e40*/  LOP3.LUT R14, R14, 0xffbfffff, RZ, 0xc0, !PT ;  /* 0xffbfffff0e0e7812 */ /* 0x000fe200078ec0ff */
[----:B------:R-:W-:Y:S01]  /*31e50*/  UMOV UR12, UR46 ;  /* 0x0000002e000c7c82 */ /* 0x000fe20008000000 */
[----:B------:R-:W-:Y:S01]  /*31e60*/  UMOV UR8, UR47 ;  /* 0x0000002f00087c82 */ /* 0x000fe20008000000 */
[----:B------:R-:W-:Y:S01]  /*31e70*/  VIADD R51, R0, 0x42 ;  /* 0x0000004200337836 */ /* 0x000fe20000000000 */
[----:B------:R-:W-:Y:S01]  /*31e80*/  ULDC.64 UR58, c[0x0][0x228] ;  /* 0x00008a00003a7ab9 */ /* 0x000fe20000000a00 */
[----:B0-----:R-:W-:Y:S01]  /*31e90*/  IADD3 R58, P5, R50, R53, RZ ;  /* 0x00000035323a7210 */ /* 0x001fe20007fbe0ff */
[----:B------:R-:W-:Y:S01]  /*31ea0*/  VIADD R54, R0, 0x45 ;  /* 0x0000004500367836 */ /* 0x000fe20000000000 */
[----:B------:R-:W-:Y:S01]  /*31eb0*/  ULDC UR16, c[0x0][0x228] ;  /* 0x00008a0000107ab9 */ /* 0x000fe20000000800 */
[----:B-1----:R-:W-:-:S02]  /*31ec0*/  IADD3 R56, P6, R50, R52, RZ ;  /* 0x0000003432387210 */ /* 0x002fc40007fde0ff */
[----:B------:R-:W-:Y:S01]  /*31ed0*/  LOP3.LUT R9, R9, 0xffffefff, RZ, 0xc0, !PT ;  /* 0xffffefff09097812 */ /* 0x000fe200078ec0ff */
[----:B------:R0:W-:Y:S01]  /*31ee0*/  STL.64 [R1+0xb8], R62 ;  /* 0x0000b83e01007387 */ /* 0x0001e20000100a00 */
[----:B------:R-:W-:Y:S01]  /*31ef0*/  SHF.R.S32.HI R50, RZ, 0x1f, R50 ;  /* 0x0000001fff327819 */ /* 0x000fe20000011432 */
[----:B------:R-:W-:Y:S01]  /*31f00*/  ULDC.64 UR46, c[0x0][0x228] ;  /* 0x00008a00002e7ab9 */ /* 0x000fe20000000a00 */
[----:B------:R-:W-:-:S03]  /*31f10*/  @P2 LOP3.LUT R14, R14, 0x400000, RZ, 0xfc, !PT ;  /* 0x004000000e0e2812 */ /* 0x000fc600078efcff */
[----:B------:R-:W-:Y:S01]  /*31f20*/  IMAD.X R59, R50, 0x1, R48, P5 ;  /* 0x00000001323b7824 */ /* 0x000fe200028e0630 */
[----:B------:R-:W-:Y:S01]  /*31f30*/  LOP3.LUT R14, R14, 0xfeffffff, RZ, 0xc0, !PT ;  /* 0xfeffffff0e0e7812 */ /* 0x000fe200078ec0ff */
[----:B------:R-:W-:-:S03]  /*31f40*/  VIADD R48, R0, 0x1 ;  /* 0x0000000100307836 */ /* 0x000fc60000000000 */
[----:B------:R-:W-:Y:S02]  /*31f50*/  @P0 LOP3.LUT R14, R14, 0x1000000, RZ, 0xfc, !PT ;  /* 0x010000000e0e0812 */ /* 0x000fe400078efcff */
[----:B------:R-:W-:-:S04]  /*31f60*/  ISETP.GE.AND P0, PT, R48, UR39, PT ;  /* 0x0000002730007c0c */ /* 0x000fc8000bf06270 */
[----:B------:R-:W-:Y:S01]  /*31f70*/  ISETP.LT.AND P2, PT, R2, UR20, !P0 ;  /* 0x0000001402007c0c */ /* 0x000fe2000c741270 */
[----:B------:R-:W-:Y:S01]  /*31f80*/  IMAD.X R57, R50, 0x1, R49, P6 ;  /* 0x0000000132397824 */ /* 0x000fe200030e0631 */
[----:B------:R-:W-:Y:S01]  /*31f90*/  @P1 LOP3.LUT R9, R9, 0x1000, RZ, 0xfc, !PT ;  /* 0x0000100009091812 */ /* 0x000fe200078efcff */
[----:B------:R-:W-:Y:S01]  /*31fa0*/  VIADD R49, R0, 0x40 ;  /* 0x0000004000317836 */ /* 0x000fe20000000000 */
[----:B------:R-:W-:Y:S02]  /*31fb0*/  ISETP.LT.AND P1, PT, R3, UR18, !P0 ;  /* 0x0000001203007c0c */ /* 0x000fe4000c721270 */
[----:B------:R-:W-:Y:S01]  /*31fc0*/  LOP3.LUT R14, R14, 0xfdffffff, RZ, 0xc0, !PT ;  /* 0xfdffffff0e0e7812 */ /* 0x000fe200078ec0ff */
[----:B------:R1:W-:Y:S01]  /*31fd0*/  STL.64 [R1+0xb0], R60 ;  /* 0x0000b03c01007387 */ /* 0x0003e20000100a00 */
[----:B------:R-:W-:Y:S01]  /*31fe0*/  LOP3.LUT R9, R9, 0xffffbfff, RZ, 0xc0, !PT ;  /* 0xffffbfff09097812 */ /* 0x000fe200078ec0ff */
[C---:B------:R-:W-:Y:S01]  /*31ff0*/  VIADD R50, R0.reuse, 0x41 ;  /* 0x0000004100327836 */ /* 0x040fe20000000000 */
[----:B------:R-:W-:Y:S01]  /*32000*/  ISETP.GE.AND P0, PT, R49, UR36, PT ;  /* 0x0000002431007c0c */ /* 0x000fe2000bf06270 */
[----:B------:R4:W-:Y:S01]  /*32010*/  STL.64 [R1+0xa8], R58 ;  /* 0x0000a83a01007387 */ /* 0x0009e20000100a00 */
[----:B------:R-:W-:Y:S01]  /*32020*/  ULDC.64 UR36, c[0x0][0x228] ;  /* 0x00008a0000247ab9 */ /* 0x000fe20000000a00 */
[----:B------:R-:W-:Y:S01]  /*32030*/  @P2 LOP3.LUT R9, R9, 0x4000, RZ, 0xfc, !PT ;  /* 0x0000400009092812 */ /* 0x000fe200078efcff */
[----:B0-----:R-:W-:Y:S01]  /*32040*/  VIADD R63, R0, 0x55 ;  /* 0x00000055003f7836 */ /* 0x001fe20000000000 */
[----:B------:R-:W-:Y:S01]  /*32050*/  ISETP.LT.AND P2, PT, R3, UR24, !P0 ;  /* 0x0000001803007c0c */ /* 0x000fe2000c741270 */
[----:B------:R-:W-:Y:S01]  /*32060*/  UMOV UR10, UR46 ;  /* 0x0000002e000a7c82 */ /* 0x000fe20008000000 */
[----:B------:R-:W-:Y:S01]  /*32070*/  @P1 LOP3.LUT R14, R14, 0x2000000, RZ, 0xfc, !PT ;  /* 0x020000000e0e1812 */ /* 0x000fe200078efcff */
[----:B------:R0:W-:Y:S01]  /*32080*/  STL.64 [R1+0xa0], R56 ;  /* 0x0000a03801007387 */ /* 0x0001e20000100a00 */
[----:B------:R-:W-:Y:S01]  /*32090*/  ISETP.LT.AND P1, PT, R2, UR22, !P0 ;  /* 0x0000001602007c0c */ /* 0x000fe2000c721270 */
[C---:B------:R-:W-:Y:S01]  /*320a0*/  VIADD R62, R0.reuse, 0x54 ;  /* 0x00000054003e7836 */ /* 0x040fe20000000000 */
[----:B------:R-:W-:Y:S01]  /*320b0*/  LOP3.LUT R9, R9, 0xffffdfff, RZ, 0xc0, !PT ;  /* 0xffffdfff09097812 */ /* 0x000fe200078ec0ff */
[----:B------:R-:W-:Y:S01]  /*320c0*/  UMOV UR14, UR47 ;  /* 0x0000002f000e7c82 */ /* 0x000fe20008000000 */
[----:B------:R-:W-:Y:S01]  /*320d0*/  ULDC.64 UR46, c[0x0][0x228] ;  /* 0x00008a00002e7ab9 */ /* 0x000fe20000000a00 */
[C---:B-1----:R-:W-:Y:S01]  /*320e0*/  VIADD R61, R0.reuse, 0x52 ;  /* 0x00000052003d7836 */ /* 0x042fe20000000000 */
[----:B------:R-:W-:Y:S01]  /*320f0*/  ULDC UR18, c[0x0][0x228] ;  /* 0x00008a0000127ab9 */ /* 0x000fe20000000800 */
[C---:B------:R-:W-:Y:S01]  /*32100*/  VIADD R60, R0.reuse, 0x50 ;  /* 0x00000050003c7836 */ /* 0x040fe20000000000 */
[----:B------:R-:W-:Y:S01]  /*32110*/  ULDC UR20, c[0x0][0x228] ;  /* 0x00008a0000147ab9 */ /* 0x000fe20000000800 */
[----:B------:R-:W-:Y:S01]  /*32120*/  @P2 LOP3.LUT R9, R9, 0x2000, RZ, 0xfc, !PT ;  /* 0x0000200009092812 */ /* 0x000fe200078efcff */
[C---:B----4-:R-:W-:Y:S01]  /*32130*/  VIADD R59, R0.reuse, 0x4e ;  /* 0x0000004e003b7836 */ /* 0x050fe20000000000 */
[----:B------:R-:W-:Y:S01]  /*32140*/  ULDC UR24, c[0x0][0x228] ;  /* 0x00008a0000187ab9 */ /* 0x000fe20000000800 */
[C---:B0-----:R-:W-:Y:S01]  /*32150*/  VIADD R56, R0.reuse, 0x47 ;  /* 0x0000004700387836 */ /* 0x041fe20000000000 */
[----:B------:R-:W-:Y:S01]  /*32160*/  LOP3.LUT R9, R9, 0xfffffbff, RZ, 0xc0, !PT ;  /* 0xfffffbff09097812 */ /* 0x000fe200078ec0ff */
[----:B------:R-:W-:-:S02]  /*32170*/  VIADD R58, R0, 0x4b ;  /* 0x0000004b003a7836 */ /* 0x000fc40000000000 */
[----:B------:R-:W-:Y:S01]  /*32180*/  VIADD R52, R0, 0x43 ;  /* 0x0000004300347836 */ /* 0x000fe20000000000 */
[----:B------:R-:W-:Y:S01]  /*32190*/  ISETP.GE.AND P0, PT, R56, UR41, PT ;  /* 0x0000002938007c0c */ /* 0x000fe2000bf06270 */
[C---:B------:R-:W-:Y:S01]  /*321a0*/  VIADD R57, R0.reuse, 0x49 ;  /* 0x0000004900397836 */ /* 0x040fe20000000000 */
[----:B------:R-:W-:Y:S01]  /*321b0*/  @P1 LOP3.LUT R9, R9, 0x400, RZ, 0xfc, !PT ;  /* 0x0000040009091812 */ /* 0x000fe200078efcff */
[----:B------:R-:W-:Y:S01]  /*321c0*/  VIADD R53, R0, 0x44 ;  /* 0x0000004400357836 */ /* 0x000fe20000000000 */
[----:B------:R-:W-:Y:S01]  /*321d0*/  ISETP.LT.AND P1, PT, R2, UR38, !P0 ;  /* 0x0000002602007c0c */ /* 0x000fe2000c721270 */
[----:B------:R-:W-:Y:S01]  /*321e0*/  ULDC.64 UR38, c[0x0][0x228] ;  /* 0x00008a0000267ab9 */ /* 0x000fe20000000a00 */
[----:B------:R-:W-:Y:S01]  /*321f0*/  ISETP.LT.AND P0, PT, R3, UR44, !P0 ;  /* 0x0000002c03007c0c */ /* 0x000fe2000c701270 */
[C---:B------:R-:W-:Y:S01]  /*32200*/  VIADD R55, R0.reuse, 0x46 ;  /* 0x0000004600377836 */ /* 0x040fe20000000000 */
[----:B------:R-:W-:Y:S01]  /*32210*/  LOP3.LUT R9, R9, 0xfffff7ff, RZ, 0xc0, !PT ;  /* 0xfffff7ff09097812 */ /* 0x000fe200078ec0ff */
[----:B------:R-:W-:-:S02]  /*32220*/  VIADD R67, R0, 0x53 ;  /* 0x0000005300437836 */ /* 0x000fc40000000000 */
[C---:B------:R-:W-:Y:S02]  /*32230*/  VIADD R48, R0.reuse, 0x51 ;  /* 0x0000005100307836 */ /* 0x040fe40000000000 */
[----:B------:R-:W-:Y:S01]  /*32240*/  VIADD R49, R0, 0x4f ;  /* 0x0000004f00317836 */ /* 0x000fe20000000000 */
[----:B------:R-:W-:Y:S01]  /*32250*/  LOP3.LUT R14, R14, 0x7fffffff, RZ, 0xc0, !PT ;  /* 0x7fffffff0e0e7812 */ /* 0x000fe200078ec0ff */
[----:B------:R-:W-:Y:S02]  /*32260*/  ULDC UR22, c[0x0][0x22c] ;  /* 0x00008b0000167ab9 */ /* 0x000fe40000000800 */
[----:B------:R-:W-:-:S04]  /*32270*/  @P1 LOP3.LUT R9, R9, 0x800, RZ, 0xfc, !PT ;  /* 0x0000080009091812 */ /* 0x000fc800078efcff */
[----:B------:R-:W-:-:S04]  /*32280*/  LOP3.LUT R9, R9, 0xfffffdff, RZ, 0xc0, !PT ;  /* 0xfffffdff09097812 */ /* 0x000fc800078ec0ff */
[----:B------:R-:W-:Y:S02]  /*32290*/  @P0 LOP3.LUT R9, R9, 0x200, RZ, 0xfc, !PT ;  /* 0x0000020009090812 */ /* 0x000fe400078efcff */
[----:B------:R-:W-:Y:S01]  /*322a0*/  ISETP.GE.AND P0, PT, R0, UR45, PT ;  /* 0x0000002d00007c0c */ /* 0x000fe2000bf06270 */
[----:B------:R-:W-:-:S03]  /*322b0*/  ULDC.64 UR44, c[0x0][0x228] ;  /* 0x00008a00002c7ab9 */ /* 0x000fc60000000a00 */
[----:B------:R-:W-:Y:S01]  /*322c0*/  ISETP.LT.AND P1, PT, R3, UR26, !P0 ;  /* 0x0000001a03007c0c */ /* 0x000fe2000c721270 */
[----:B------:R-:W-:Y:S01]  /*322d0*/  ULDC UR26, c[0x0][0x228] ;  /* 0x00008a00001a7ab9 */ /* 0x000fe20000000800 */
[----:B------:R-:W-:Y:S02]  /*322e0*/  LOP3.LUT R9, R9, 0xffffff7f, RZ, 0xc0, !PT ;  /* 0xffffff7f09097812 */ /* 0x000fe400078ec0ff */
[----:B------:R-:W-:-:S09]  /*322f0*/  ISETP.GE.AND P0, PT, R50, UR34, PT ;  /* 0x0000002232007c0c */ /* 0x000fd2000bf06270 */
[----:B------:R-:W-:Y:S02]  /*32300*/  @P1 LOP3.LUT R9, R9, 0x80, RZ, 0xfc, !PT ;  /* 0x0000008009091812 */ /* 0x000fe400078efcff */
[----:B------:R-:W-:Y:S01]  /*32310*/  ISETP.LT.AND P1, PT, R3, UR30, !P0 ;  /* 0x0000001e03007c0c */ /* 0x000fe2000c721270 */
[----:B------:R-:W-:Y:S01]  /*32320*/  ULDC UR30, c[0x0][0x228] ;  /* 0x00008a00001e7ab9 */ /* 0x000fe20000000800 */
[----:B------:R-:W-:Y:S01]  /*32330*/  ISETP.LT.AND P0, PT, R2, UR28, !P0 ;  /* 0x0000001c02007c0c */ /* 0x000fe2000c701270 */
[----:B------:R-:W-:Y:S01]  /*32340*/  ULDC UR28, c[0x0][0x22c] ;  /* 0x00008b00001c7ab9 */ /* 0x000fe20000000800 */
[----:B------:R-:W-:-:S09]  /*32350*/  LOP3.LUT R9, R9, 0xfffffeff, RZ, 0xc0, !PT ;  /* 0xfffffeff09097812 */ /* 0x000fd200078ec0ff */
[----:B------:R-:W-:-:S04]  /*32360*/  @P1 LOP3.LUT R9, R9, 0x100, RZ, 0xfc, !PT ;  /* 0x0000010009091812 */ /* 0x000fc800078efcff */
[----:B------:R-:W-:-:S04]  /*32370*/  LOP3.LUT R9, R9, 0xffffffdf, RZ, 0xc0, !PT ;  /* 0xffffffdf09097812 */ /* 0x000fc800078ec0ff */
[----:B------:R-:W-:Y:S02]  /*32380*/  @P0 LOP3.LUT R9, R9, 0x20, RZ, 0xfc, !PT ;  /* 0x0000002009090812 */ /* 0x000fe400078efcff */
[----:B------:R-:W-:-:S04]  /*32390*/  ISETP.GE.AND P0, PT, R66, UR33, PT ;  /* 0x0000002142007c0c */ /* 0x000fc8000bf06270 */
[----:B------:R-:W-:Y:S01]  /*323a0*/  ISETP.LT.AND P2, PT, R3, UR32, !P0 ;  /* 0x0000002003007c0c */ /* 0x000fe2000c741270 */
[----:B------:R-:W-:Y:S01]  /*323b0*/  ULDC.64 UR32, c[0x0][0x228] ;  /* 0x00008a0000207ab9 */ /* 0x000fe20000000a00 */
[----:B------:R-:W-:Y:S02]  /*323c0*/  ISETP.LT.AND P1, PT, R2, UR42, !P0 ;  /* 0x0000002a02007c0c */ /* 0x000fe4000c721270 */
[----:B------:R-:W-:Y:S02]  /*323d0*/  LOP3.LUT R9, R9, 0xffffffbf, RZ, 0xc0, !PT ;  /* 0xffffffbf09097812 */ /* 0x000fe400078ec0ff */
[----:B------:R-:W-:Y:S01]  /*323e0*/  ISETP.GE.AND P0, PT, R65, UR35, PT ;  /* 0x0000002341007c0c */ /* 0x000fe2000bf06270 */
[----:B------:R-:W-:-:S06]  /*323f0*/  ULDC.64 UR34, c[0x0][0x228] ;  /* 0x00008a0000227ab9 */ /* 0x000fcc0000000a00 */
[----:B------:R-:W-:-:S04]  /*32400*/  @P2 LOP3.LUT R9, R9, 0x40, RZ, 0xfc, !PT ;  /* 0x0000004009092812 */ /* 0x000fc800078efcff */
[----:B------:R-:W-:-:S04]  /*32410*/  LOP3.LUT R9, R9, 0xffffffef, RZ, 0xc0, !PT ;  /* 0xffffffef09097812 */ /* 0x000fc800078ec0ff */
[----:B------:R-:W-:Y:S02]  /*32420*/  @P1 LOP3.LUT R9, R9, 0x10, RZ, 0xfc, !PT ;  /* 0x0000001009091812 */ /* 0x000fe400078efcff */
[----:B------:R-:W-:Y:S02]  /*32430*/  ISETP.LT.AND P1, PT, R3, UR36, !P0 ;  /* 0x0000002403007c0c */ /* 0x000fe4000c721270 */
[----:B------:R-:W-:Y:S02]  /*32440*/  ISETP.LT.AND P0, PT, R2, UR38, !P0 ;  /* 0x0000002602007c0c */ /* 0x000fe4000c701270 */
[----:B------:R-:W-:-:S09]  /*32450*/  LOP3.LUT R9, R9, 0xfffffff7, RZ, 0xc0, !PT ;  /* 0xfffffff709097812 */ /* 0x000fd200078ec0ff */
[----:B------:R-:W-:-:S04]  /*32460*/  @P1 LOP3.LUT R9, R9, 0x8, RZ, 0xfc, !PT ;  /* 0x0000000809091812 */ /* 0x000fc800078efcff */
[----:B------:R-:W-:-:S04]  /*32470*/  LOP3.LUT R9, R9, 0xfffffffb, RZ, 0xc0, !PT ;  /* 0xfffffffb09097812 */ /* 0x000fc800078ec0ff */
[----:B------:R-:W-:Y:S02]  /*32480*/  @P0 LOP3.LUT R9, R9, 0x4, RZ, 0xfc, !PT ;  /* 0x0000000409090812 */ /* 0x000fe400078efcff */
[----:B------:R-:W-:Y:S01]  /*32490*/  ISETP.GE.AND P0, PT, R64, UR43, PT ;  /* 0x0000002b40007c0c */ /* 0x000fe2000bf06270 */
[----:B------:R-:W-:-:S03]  /*324a0*/  ULDC.64 UR42, c[0x0][0x228] ;  /* 0x00008a00002a7ab9 */ /* 0x000fc60000000a00 */
[----:B------:R-:W-:Y:S01]  /*324b0*/  ISETP.LT.AND P2, PT, R3, UR12, !P0 ;  /* 0x0000000c03007c0c */ /* 0x000fe2000c741270 */
[----:B------:R-:W-:Y:S01]  /*324c0*/  ULDC UR12, c[0x0][0x228] ;  /* 0x00008a00000c7ab9 */ /* 0x000fe20000000800 */
[----:B------:R-:W-:Y:S02]  /*324d0*/  ISETP.LT.AND P1, PT, R2, UR50, !P0 ;  /* 0x0000003202007c0c */ /* 0x000fe4000c721270 */
[----:B------:R-:W-:Y:S02]  /*324e0*/  LOP3.LUT R9, R9, 0xfffffffd, RZ, 0xc0, !PT ;  /* 0xfffffffd09097812 */ /* 0x000fe400078ec0ff */
[----:B------:R-:W-:Y:S01]  /*324f0*/  ISETP.GE.AND P0, PT, R63, UR37, PT ;  /* 0x000000253f007c0c */ /* 0x000fe2000bf06270 */
[----:B------:R-:W-:-:S06]  /*32500*/  ULDC.64 UR36, c[0x0][0x228] ;  /* 0x00008a0000247ab9 */ /* 0x000fcc0000000a00 */
[----:B------:R-:W-:-:S04]  /*32510*/  @P2 LOP3.LUT R9, R9, 0x2, RZ, 0xfc, !PT ;  /* 0x0000000209092812 */ /* 0x000fc800078efcff */
[----:B------:R-:W-:-:S04]  /*32520*/  LOP3.LUT R9, R9, 0xfffffffe, RZ, 0xc0, !PT ;  /* 0xfffffffe09097812 */ /* 0x000fc800078ec0ff */
[----:B------:R-:W-:Y:S02]  /*32530*/  @P1 LOP3.LUT R9, R9, 0x1, RZ, 0xfc, !PT ;  /* 0x0000000109091812 */ /* 0x000fe400078efcff */
[----:B------:R-:W-:Y:S01]  /*32540*/  ISETP.LT.AND P1, PT, R3, UR10, !P0 ;  /* 0x0000000a03007c0c */ /* 0x000fe2000c721270 */
[----:B------:R-:W-:Y:S01]  /*32550*/  ULDC UR10, c[0x0][0x22c] ;  /* 0x00008b00000a7ab9 */ /* 0x000fe20000000800 */
[----:B------:R-:W-:-:S11]  /*32560*/  ISETP.LT.AND P0, PT, R2, UR48, !P0 ;  /* 0x0000003002007c0c */ /* 0x000fd6000c701270 */
        /* <DEDUP_REMOVED lines=33> */
[----:B------:R-:W-:Y:S01]  /*32780*/  ULDC.64 UR40, c[0x0][0x228] ;  /* 0x00008a0000287ab9 */ /* 0x000fe20000000a00 */
[----:B------:R-:W-:Y:S01]  /*32790*/  ISETP.LT.AND P0, PT, R3, UR38, !P0 ;  /* 0x0000002603007c0c */ /* 0x000fe2000c701270 */
[----:B------:R-:W-:Y:S01]  /*327a0*/  ULDC UR38, c[0x0][0x22c] ;  /* 0x00008b0000267ab9 */ /* 0x000fe20000000800 */
[----:B------:R-:W-:-:S09]  /*327b0*/  LOP3.LUT R13, R13, 0xff7fffff, RZ, 0xc0, !PT ;  /* 0xff7fffff0d0d7812 */ /* 0x000fd200078ec0ff */
[----:B------:R-:W-:-:S04]  /*327c0*/  @P1 LOP3.LUT R13, R13, 0x800000, RZ, 0xfc, !PT ;  /* 0x008000000d0d1812 */ /* 0x000fc800078efcff */
[----:B------:R-:W-:-:S04]  /*327d0*/  LOP3.LUT R13, R13, 0xffbfffff, RZ, 0xc0, !PT ;  /* 0xffbfffff0d0d7812 */ /* 0x000fc800078ec0ff */
[----:B------:R-:W-:Y:S02]  /*327e0*/  @P0 LOP3.LUT R13, R13, 0x400000, RZ, 0xfc, !PT ;  /* 0x004000000d0d0812 */ /* 0x000fe400078efcff */
[----:B------:R-:W-:Y:S01]  /*327f0*/  ISETP.GE.AND P0, PT, R58, UR43, PT ;  /* 0x0000002b3a007c0c */ /* 0x000fe2000bf06270 */
[----:B------:R-:W-:-:S03]  /*32800*/  ULDC.64 UR42, c[0x0][0x228] ;  /* 0x00008a00002a7ab9 */ /* 0x000fc60000000a00 */
[----:B------:R-:W-:Y:S02]  /*32810*/  ISETP.LT.AND P2, PT, R3, UR56, !P0 ;  /* 0x0000003803007c0c */ /* 0x000fe4000c741270 */
        /* <DEDUP_REMOVED lines=17> */
[----:B------:R-:W-:Y:S01]  /*32930*/  ISETP.LT.AND P1, PT, R2, UR40, !P0 ;  /* 0x0000002802007c0c */ /* 0x000fe2000c721270 */
[----:B------:R-:W-:Y:S01]  /*32940*/  ULDC UR40, c[0x0][0x228] ;  /* 0x00008a0000287ab9 */ /* 0x000fe20000000800 */
        /* <DEDUP_REMOVED lines=35> */
[----:B------:R-:W-:-:S03]  /*32b80*/  ULDC UR57, c[0x0][0x22c] ;  /* 0x00008b0000397ab9 */ /* 0x000fc60000000800 */
        /* <DEDUP_REMOVED lines=18> */
[----:B------:R-:W-:Y:S02]  /*32cb0*/  ISETP.GE.AND P0, PT, R48, UR14, PT ;  /* 0x0000000e30007c0c */ /* 0x000fe4000bf06270 */
[----:B------:R-:W-:Y:S01]  /*32cc0*/  LOP3.LUT R13, R13, 0xffffffdf, RZ, 0xc0, !PT ;  /* 0xffffffdf0d0d7812 */ /* 0x000fe200078ec0ff */
[----:B------:R-:W-:Y:S01]  /*32cd0*/  VIADD R48, R0, 0x4d ;  /* 0x0000004d00307836 */ /* 0x000fe20000000000 */
[----:B------:R-:W-:Y:S01]  /*32ce0*/  ISETP.LT.AND P1, PT, R3, UR16, !P0 ;  /* 0x0000001003007c0c */ /* 0x000fe2000c721270 */
[----:B------:R-:W-:Y:S01]  /*32cf0*/  ULDC UR16, c[0x0][0x22c] ;  /* 0x00008b0000107ab9 */ /* 0x000fe20000000800 */
[----:B------:R-:W-:Y:S01]  /*32d00*/  ISETP.LT.AND P0, PT, R2, UR12, !P0 ;  /* 0x0000000c02007c0c */ /* 0x000fe2000c701270 */
[----:B------:R-:W-:Y:S01]  /*32d10*/  ULDC UR14, c[0x0][0x22c] ;  /* 0x00008b00000e7ab9 */ /* 0x000fe20000000800 */
[----:B--2---:R-:W-:Y:S01]  /*32d20*/  LOP3.LUT R15, R15, 0x7fffffff, RZ, 0xc0, !PT ;  /* 0x7fffffff0f0f7812 */ /* 0x004fe200078ec0ff */
[----:B------:R-:W-:-:S08]  /*32d30*/  ULDC UR12, c[0x0][0x22c] ;  /* 0x00008b00000c7ab9 */ /* 0x000fd00000000800 */
[----:B------:R-:W-:-:S04]  /*32d40*/  @P1 LOP3.LUT R13, R13, 0x20, RZ, 0xfc, !PT ;  /* 0x000000200d0d1812 */ /* 0x000fc800078efcff */
[----:B------:R-:W-:-:S04]  /*32d50*/  LOP3.LUT R13, R13, 0xffffffef, RZ, 0xc0, !PT ;  /* 0xffffffef0d0d7812 */ /* 0x000fc800078ec0ff */
[----:B------:R-:W-:Y:S02]  /*32d60*/  @P0 LOP3.LUT R13, R13, 0x10, RZ, 0xfc, !PT ;  /* 0x000000100d0d0812 */ /* 0x000fe400078efcff */
[----:B------:R-:W-:-:S04]  /*32d70*/  ISETP.GE.AND P0, PT, R49, UR33, PT ;  /* 0x0000002131007c0c */ /* 0x000fc8000bf06270 */
[----:B------:R-:W-:Y:S02]  /*32d80*/  ISETP.LT.AND P1, PT, R3, UR18, !P0 ;  /* 0x0000001203007c0c */ /* 0x000fe4000c721270 */
[----:B------:R-:W-:Y:S01]  /*32d90*/  LOP3.LUT R13, R13, 0xfffffff7, RZ, 0xc0, !PT ;  /* 0xfffffff70d0d7812 */ /* 0x000fe200078ec0ff */
[----:B------:R-:W-:Y:S01]  /*32da0*/  VIADD R49, R0, 0x4c ;  /* 0x0000004c00317836 */ /* 0x000fe20000000000 */
[----:B------:R-:W-:Y:S01]  /*32db0*/  ISETP.LT.AND P0, PT, R2, UR20, !P0 ;  /* 0x0000001402007c0c */ /* 0x000fe2000c701270 */
[----:B------:R-:W-:Y:S01]  /*32dc0*/  ULDC UR20, c[0x0][0x22c] ;  /* 0x00008b0000147ab9 */ /* 0x000fe20000000800 */
[----:B------:R-:W-:Y:S01]  /*32dd0*/  LOP3.LUT R16, R16, 0x7fffffff, RZ, 0xc0, !PT ;  /* 0x7fffffff10107812 */ /* 0x000fe200078ec0ff */
[----:B------:R-:W-:-:S06]  /*32de0*/  ULDC UR18, c[0x0][0x22c] ;  /* 0x00008b0000127ab9 */ /* 0x000fcc0000000800 */
        /* <DEDUP_REMOVED lines=10> */
[----:B------:R-:W-:Y:S01]  /*32e90*/  LOP3.LUT R17, R17, 0x7fffffff, RZ, 0xc0, !PT ;  /* 0x7fffffff11117812 */ /* 0x000fe200078ec0ff */
[----:B------:R-:W-:-:S08]  /*32ea0*/  ULDC UR24, c[0x0][0x22c] ;  /* 0x00008b0000187ab9 */ /* 0x000fd00000000800 */
[----:B------:R-:W-:-:S04]  /*32eb0*/  @P1 LOP3.LUT R13, R13, 0x2, RZ, 0xfc, !PT ;  /* 0x000000020d0d1812 */ /* 0x000fc800078efcff */
[----:B------:R-:W-:-:S04]  /*32ec0*/  LOP3.LUT R13, R13, 0xfffffffe, RZ, 0xc0, !PT ;  /* 0xfffffffe0d0d7812 */ /* 0x000fc800078ec0ff */
[----:B------:R-:W-:Y:S02]  /*32ed0*/  @P0 LOP3.LUT R13, R13, 0x1, RZ, 0xfc, !PT ;  /* 0x000000010d0d0812 */ /* 0x000fe400078efcff */
[----:B------:R-:W-:Y:S01]  /*32ee0*/  ISETP.GE.AND P0, PT, R49, UR35, PT ;  /* 0x0000002331007c0c */ /* 0x000fe2000bf06270 */
[----:B------:R-:W-:Y:S01]  /*32ef0*/  VIADD R49, R0, 0x3 ;  /* 0x0000000300317836 */ /* 0x000fe20000000000 */
[----:B------:R-:W-:Y:S02]  /*32f00*/  ULDC UR35, c[0x0][0x22c] ;  /* 0x00008b0000237ab9 */ /* 0x000fe40000000800 */
[----:B------:R-:W-:Y:S01]  /*32f10*/  ISETP.LT.AND P1, PT, R3, UR56, !P0 ;  /* 0x0000003803007c0c */ /* 0x000fe2000c721270 */
[----:B------:R-:W-:Y:S01]  /*32f20*/  ULDC UR56, c[0x0][0x228] ;  /* 0x00008a0000387ab9 */ /* 0x000fe20000000800 */
[----:B------:R-:W-:Y:S01]  /*32f30*/  ISETP.LT.AND P0, PT, R2, UR30, !P0 ;  /* 0x0000001e02007c0c */ /* 0x000fe2000c701270 */
[----:B------:R-:W-:-:S10]  /*32f40*/  ULDC UR30, c[0x0][0x22c] ;  /* 0x00008b00001e7ab9 */ /* 0x000fd40000000800 */
        /* <DEDUP_REMOVED lines=10> */
[----:B------:R-:W-:-:S09]  /*32ff0*/  ULDC UR37, c[0x0][0x22c] ;  /* 0x00008b0000257ab9 */ /* 0x000fd20000000800 */
[----:B------:R-:W-:-:S04]  /*33000*/  @P1 LOP3.LUT R14, R14, 0x20000000, RZ, 0xfc, !PT ;  /* 0x200000000e0e1812 */ /* 0x000fc800078efcff */
[----:B------:R-:W-:-:S04]  /*33010*/  LOP3.LUT R14, R14, 0xefffffff, RZ, 0xc0, !PT ;  /* 0xefffffff0e0e7812 */ /* 0x000fc800078ec0ff */
[----:B------:R-:W-:Y:S02]  /*33020*/  @P0 LOP3.LUT R14, R14, 0x10000000, RZ, 0xfc, !PT ;  /* 0x100000000e0e0812 */ /* 0x000fe400078efcff */
[----:B------:R-:W-:Y:S01]  /*33030*/  ISETP.GE.AND P0, PT, R48, UR39, PT ;  /* 0x0000002730007c0c */ /* 0x000fe2000bf06270 */
[----:B------:R-:W-:-:S03]  /*33040*/  ULDC UR39, c[0x0][0x228] ;  /* 0x00008a0000277ab9 */ /* 0x000fc60000000800 */
[----:B------:R-:W-:Y:S02]  /*33050*/  ISETP.LT.AND P1, PT, R3, UR42, !P0 ;  /* 0x0000002a03007c0c */ /* 0x000fe4000c721270 */
[----:B------:R-:W-:Y:S01]  /*33060*/  LOP3.LUT R14, R14, 0xf7ffffff, RZ, 0xc0, !PT ;  /* 0xf7ffffff0e0e7812 */ /* 0x000fe200078ec0ff */
[----:B------:R-:W-:Y:S01]  /*33070*/  VIADD R48, R0, 0x3d ;  /* 0x0000003d00307836 */ /* 0x000fe20000000000 */
[----:B------:R-:W-:Y:S01]  /*33080*/  ISETP.LT.AND P0, PT, R2, UR32, !P0 ;  /* 0x0000002002007c0c */ /* 0x000fe2000c701270 */
[----:B------:R-:W-:Y:S01]  /*33090*/  ULDC.64 UR32, c[0x0][0x228] ;  /* 0x00008a0000207ab9 */ /* 0x000fe20000000a00 */
[----:B------:R-:W-:-:S07]  /*330a0*/  ULDC UR42, c[0x0][0x228] ;  /* 0x00008a00002a7ab9 */ /* 0x000fce0000000800 */
        /* <DEDUP_REMOVED lines=38> */
[----:B------:R-:W-:Y:S01]  /*33310*/  ISETP.LT.AND P1, PT, R3, UR40, !P0 ;  /* 0x0000002803007c0c */ /* 0x000fe2000c721270 */
[----:B------:R-:W-:Y:S01]  /*33320*/  ULDC UR40, c[0x0][0x228] ;  /* 0x00008a0000287ab9 */ /* 0x000fe20000000800 */
[----:B------:R-:W-:Y:S02]  /*33330*/  ISETP.LT.AND P0, PT, R2, UR42, !P0 ;  /* 0x0000002a02007c0c */ /* 0x000fe4000c701270 */
[----:B------:R-:W-:Y:S01]  /*33340*/  LOP3.LUT R14, R14, 0xffffdfff, RZ, 0xc0, !PT ;  /* 0xffffdfff0e0e7812 */ /* 0x000fe200078ec0ff */
[----:B------:R-:W-:Y:S01]  /*33350*/  VIADD R49, R0, 0x3b ;  /* 0x0000003b00317836 */ /* 0x000fe20000000000 */
        /* <DEDUP_REMOVED lines=22> */
[----:B------:R-:W-:Y:S01]  /*334c0*/  ULDC UR44, c[0x0][0x228] ;  /* 0x00008a00002c7ab9 */ /* 0x000fe20000000800 */
        /* <DEDUP_REMOVED lines=64> */
[----:B------:R-:W-:Y:S01]  /*338d0*/  VIADD R49, R0, 0x37 ;  /* 0x0000003700317836 */ /* 0x000fe20000000000 */
[----:B------:R-:W-:-:S08]  /*338e0*/  ULDC UR46, c[0x0][0x22c] ;  /* 0x00008b00002e7ab9 */ /* 0x000fd00000000800 */
        /* <DEDUP_REMOVED lines=58> */
[----:B------:R-:W-:Y:S01]  /*33c90*/  VIADD R48, R0, 0xc ;  /* 0x0000000c00307836 */ /* 0x000fe20000000000 */
[----:B------:R-:W-:Y:S01]  /*33ca0*/  LOP3.LUT R15, R15, 0xfffbffff, RZ, 0xc0, !PT ;  /* 0xfffbffff0f0f7812 */ /* 0x000fe200078ec0ff */
[----:B------:R-:W-:Y:S01]  /*33cb0*/  ULDC UR41, c[0x0][0x228] ;  /* 0x00008a0000297ab9 */ /* 0x000fe20000000800 */
[----:B------:R-:W-:Y:S01]  /*33cc0*/  ISETP.LT.AND P1, PT, R3, UR47, !P0 ;  /* 0x0000002f03007c0c */ /* 0x000fe2000c721270 */
[----:B------:R-:W-:Y:S01]  /*33cd0*/  ULDC UR47, c[0x0][0x228] ;  /* 0x00008a00002f7ab9 */ /* 0x000fe20000000800 */
[----:B------:R-:W-:Y:S01]  /*33ce0*/  ISETP.LT.AND P0, PT, R2, UR48, !P0 ;  /* 0x0000003002007c0c */ /* 0x000fe2000c701270 */
[----:B------:R-:W-:Y:S01]  /*33cf0*/  VIADD R49, R0, 0x34 ;  /* 0x0000003400317836 */ /* 0x000fe20000000000 */
        /* <DEDUP_REMOVED lines=1003> */
[----:B---3--:R-:W-:Y:S01]  /*37bb0*/  LOP3.LUT R190, R190, 0xfffeffff, RZ, 0xc0, !PT ;  /* 0xfffeffffbebe7812 */ /* 0x008fe200078ec0ff */
[----:B------:R-:W-:Y:S01]  /*37bc0*/  VIADD R115, R0, 0xf9 ;  /* 0x000000f900737836 */ /* 0x000fe20000000000 */
        /* <DEDUP_REMOVED lines=11> */
[----:B------:R-:W-:Y:S01]  /*37c80*/  ISETP.GE.AND P4, PT, R120, UR9, PT ;  /* 0x0000000978007c0c */ /* 0x000fe2000bf86270 */
[C---:B------:R-:W-:Y:S01]  /*37c90*/  VIADD R113, R0.reuse, 0xf7 ;  /* 0x000000f700717836 */ /* 0x040fe20000000000 */
[----:B------:R-:W-:Y:S01]  /*37ca0*/  ULDC UR18, c[0x0][0x22c] ;  /* 0x00008b0000127ab9 */ /* 0x000fe20000000800 */
[----:B------:R-:W-:Y:S01]  /*37cb0*/  VIADD R114, R0, 0xf8 ;  /* 0x000000f800727836 */ /* 0x000fe20000000000 */
[----:B------:R-:W-:-:S05]  /*37cc0*/  ULDC UR9, c[0x0][0x22c] ;  /* 0x00008b0000097ab9 */ /* 0x000fca0000000800 */
        /* <DEDUP_REMOVED lines=32> */
[----:B------:R-:W-:Y:S01]  /*37ed0*/  @P4 LOP3.LUT R190, R190, 0x10000, RZ, 0xfc, !PT ;  /* 0x00010000bebe4812 */ /* 0x000fe200078efcff */
[----:B------:R-:W-:-:S08]  /*37ee0*/  VIADD R112, R0, 0xf6 ;  /* 0x000000f600707836 */ /* 0x000fd00000000000 */
[----:B------:R-:W-:Y:S01]  /*37ef0*/  @P1 LOP3.LUT R4, R4, 0x20000, RZ, 0xfc, !PT ;  /* 0x0002000004041812 */ /* 0x000fe200078efcff */
[C---:B------:R-:W-:Y:S01]  /*37f00*/  VIADD R111, R0.reuse, 0xf5 ;  /* 0x000000f5006f7836 */ /* 0x040fe20000000000 */
[----:B------:R-:W-:Y:S01]  /*37f10*/  ISETP.GE.AND P6, PT, R113, UR21, PT ;  /* 0x0000001571007c0c */ /* 0x000fe2000bfc6270 */
[----:B------:R-:W-:Y:S01]  /*37f20*/  VIADD R110, R0, 0xf4 ;  /* 0x000000f4006e7836 */ /* 0x000fe20000000000 */
[----:B------:R-:W-:Y:S01]  /*37f30*/  LOP3.LUT R4, R4, 0xffff7fff, RZ, 0xc0, !PT ;  /* 0xffff7fff04047812 */ /* 0x000fe200078ec0ff */
[C---:B------:R-:W-:Y:S02]  /*37f40*/  VIADD R118, R0.reuse, 0xfc ;  /* 0x000000fc00767836 */ /* 0x040fe40000000000 */
[----:B------:R-:W-:Y:S01]  /*37f50*/  VIADD R119, R0, 0xfd ;  /* 0x000000fd00777836 */ /* 0x000fe20000000000 */
[----:B------:R-:W-:Y:S01]  /*37f60*/  @P0 LOP3.LUT R4, R4, 0x8000, RZ, 0xfc, !PT ;  /* 0x0000800004040812 */ /* 0x000fe200078efcff */
[C---:B------:R-:W-:Y:S01]  /*37f70*/  VIADD R50, R0.reuse, 0xb8 ;  /* 0x000000b800327836 */ /* 0x040fe20000000000 */
[----:B------:R-:W-:Y:S01]  /*37f80*/  ISETP.GE.AND P0, PT, R49, UR22, PT ;  /* 0x0000001631007c0c */ /* 0x000fe2000bf06270 */
[----:B------:R-:W-:Y:S01]  /*37f90*/  ULDC UR22, c[0x0][0x228] ;  /* 0x00008a0000167ab9 */ /* 0x000fe20000000800 */
[----:B------:R-:W-:-:S02]  /*37fa0*/  VIADD R51, R0, 0xb9 ;  /* 0x000000b900337836 */ /* 0x000fc40000000000 */
[----:B------:R-:W-:Y:S01]  /*37fb0*/  VIADD R109, R0, 0xf3 ;  /* 0x000000f3006d7836 */ /* 0x000fe20000000000 */
[----:B------:R-:W-:Y:S01]  /*37fc0*/  ISETP.LT.AND P1, PT, R2, UR20, !P0 ;  /* 0x0000001402007c0c */ /* 0x000fe2000c721270 */
[----:B------:R-:W-:Y:S01]  /*37fd0*/  ULDC UR20, c[0x0][0x228] ;  /* 0x00008a0000147ab9 */ /* 0x000fe20000000800 */
[----:B------:R-:W-:Y:S01]  /*37fe0*/  ISETP.LT.AND P0, PT, R3, UR60, !P0 ;  /* 0x0000003c03007c0c */ /* 0x000fe2000c701270 */
[----:B------:R-:W-:Y:S01]  /*37ff0*/  VIADD R52, R0, 0xba ;  /* 0x000000ba00347836 */ /* 0x000fe20000000000 */
[----:B------:R-:W-:Y:S01]  /*38000*/  LOP3.LUT R4, R4, 0xffffbfff, RZ, 0xc0, !PT ;  /* 0xffffbfff04047812 */ /* 0x000fe200078ec0ff */
[C---:B------:R-:W-:Y:S01]  /*38010*/  VIADD R49, R0.reuse, 0x91 ;  /* 0x0000009100317836 */ /* 0x040fe20000000000 */
[----:B------:R-:W-:Y:S01]  /*38020*/  ISETP.GE.AND P4, PT, R115, UR17, PT ;  /* 0x0000001173007c0c */ /* 0x000fe2000bf86270 */
[----:B------:R-:W-:Y:S01]  /*38030*/  VIADD R117, R0, 0xfb ;  /* 0x000000fb00757836 */ /* 0x000fe20000000000 */
[----:B------:R-:W-:Y:S01]  /*38040*/  ISETP.GE.AND P5, PT, R112, UR25, PT ;  /* 0x0000001970007c0c */ /* 0x000fe2000bfa6270 */
[----:B------:R-:W-:Y:S01]  /*38050*/  VIADD R53, R0, 0xbb ;  /* 0x000000bb00357836 */ /* 0x000fe20000000000 */
[----:B------:R-:W-:Y:S01]  /*38060*/  ISETP.GE.AND P2, PT, R118, UR13, PT ;  /* 0x0000000d76007c0c */ /* 0x000fe2000bf46270 */
[----:B------:R-:W-:Y:S01]  /*38070*/  ULDC UR13, c[0x0][0x22c] ;  /* 0x00008b00000d7ab9 */ /* 0x000fe20000000800 */
[----:B------:R-:W-:Y:S01]  /*38080*/  ISETP.GE.AND P3, PT, R119, UR11, PT ;  /* 0x0000000b77007c0c */ /* 0x000fe2000bf66270 */
[----:B------:R-:W-:Y:S01]  /*38090*/  ULDC UR11, c[0x0][0x22c] ;  /* 0x00008b00000b7ab9 */ /* 0x000fe20000000800 */
[----:B------:R-:W-:Y:S01]  /*380a0*/  @P1 LOP3.LUT R4, R4, 0x4000, RZ, 0xfc, !PT ;  /* 0x0000400004041812 */ /* 0x000fe200078efcff */
[C---:B------:R-:W-:Y:S01]  /*380b0*/  VIADD R54, R0.reuse, 0xbc ;  /* 0x000000bc00367836 */ /* 0x040fe20000000000 */
[----:B------:R-:W0:Y:S01]  /*380c0*/  S2R R108, SR_TID.X ;  /* 0x00000000006c7919 */ /* 0x000e220000002100 */
[----:B------:R-:W-:Y:S01]  /*380d0*/  VIADD R55, R0, 0xbd ;  /* 0x000000bd00377836 */ /* 0x000fe20000000000 */
[----:B------:R-:W-:Y:S01]  /*380e0*/  LOP3.LUT R4, R4, 0xffffefff, RZ, 0xc0, !PT ;  /* 0xffffefff04047812 */ /* 0x000fe200078ec0ff */
[C---:B------:R-:W-:Y:S01]  /*380f0*/  VIADD R56, R0.reuse, 0xbe ;  /* 0x000000be00387836 */ /* 0x040fe20000000000 */
[----:B------:R-:W-:Y:S01]  /*38100*/  ULDC UR60, c[0x0][0x22c] ;  /* 0x00008b00003c7ab9 */ /* 0x000fe20000000800 */
[----:B------:R-:W-:Y:S01]  /*38110*/  VIADD R57, R0, 0xbf ;  /* 0x000000bf00397836 */ /* 0x000fe20000000000 */
[----:B------:R-:W-:Y:S01]  /*38120*/  @P0 LOP3.LUT R4, R4, 0x1000, RZ, 0xfc, !PT ;  /* 0x0000100004040812 */ /* 0x000fe200078efcff */
[----:B------:R-:W-:Y:S01]  /*38130*/  VIADD R58, R0, 0xc0 ;  /* 0x000000c0003a7836 */ /* 0x000fe20000000000 */
[----:B------:R-:W-:Y:S01]  /*38140*/  ISETP.GE.AND P0, PT, R48, UR24, PT ;  /* 0x0000001830007c0c */ /* 0x000fe2000bf06270 */
[----:B------:R-:W-:Y:S01]  /*38150*/  VIADD R59, R0, 0xc1 ;  /* 0x000000c1003b7836 */ /* 0x000fe20000000000 */
[----:B------:R-:W-:Y:S01]  /*38160*/  LOP3.LUT R4, R4, 0xfffffbff, RZ, 0xc0, !PT ;  /* 0xfffffbff04047812 */ /* 0x000fe200078ec0ff */
[----:B------:R-:W-:Y:S01]  /*38170*/  VIADD R48, R0, 0x92 ;  /* 0x0000009200307836 */ /* 0x000fe20000000000 */
[----:B------:R-:W-:Y:S01]  /*38180*/  ISETP.LT.AND P1, PT, R2, UR20, !P0 ;  /* 0x0000001402007c0c */ /* 0x000fe2000c721270 */
[----:B------:R-:W-:Y:S01]  /*38190*/  ULDC UR20, c[0x0][0x228] ;  /* 0x00008a0000147ab9 */ /* 0x000fe20000000800 */
[----:B------:R-:W-:Y:S01]  /*381a0*/  ISETP.LT.AND P0, PT, R3, UR22, !P0 ;  /* 0x0000001603007c0c */ /* 0x000fe2000c701270 */
[----:B------:R-:W-:Y:S01]  /*381b0*/  ULDC UR22, c[0x0][0x228] ;  /* 0x00008a0000167ab9 */ /* 0x000fe20000000800 */
[----:B------:R-:W-:Y:S01]  /*381c0*/  ULDC UR24, c[0x0][0x228] ;  /* 0x00008a0000187ab9 */ /* 0x000fe20000000800 */
        /* <DEDUP_REMOVED lines=143> */
[----:B------:R-:W-:-:S02]  /*38ac0*/  VIADD R61, R0, 0xc3 ;  /* 0x000000c3003d7836 */ /* 0x000fc40000000000 */
[C---:B------:R-:W-:Y:S02]  /*38ad0*/  VIADD R62, R0.reuse, 0xc4 ;  /* 0x000000c4003e7836 */ /* 0x040fe40000000000 */
[C---:B------:R-:W-:Y:S02]  /*38ae0*/  VIADD R63, R0.reuse, 0xc5 ;  /* 0x000000c5003f7836 */ /* 0x040fe40000000000 */
[C---:B------:R-:W-:Y:S02]  /*38af0*/  VIADD R64, R0.reuse, 0xc6 ;  /* 0x000000c600407836 */ /* 0x040fe40000000000 */
[----:B------:R-:W-:Y:S01]  /*38b00*/  VIADD R65, R0, 0xc7 ;  /* 0x000000c700417836 */ /* 0x000fe20000000000 */
[----:B------:R-:W-:Y:S01]  /*38b10*/  @P1 LOP3.LUT R6, R6, 0x4000000, RZ, 0xfc, !PT ;  /* 0x0400000006061812 */ /* 0x000fe200078efcff */
[C---:B------:R-:W-:Y:S02]  /*38b20*/  VIADD R66, R0.reuse, 0xc8 ;  /* 0x000000c800427836 */ /* 0x040fe40000000000 */
[----:B------:R-:W-:Y:S01]  /*38b30*/  VIADD R67, R0, 0xc9 ;  /* 0x000000c900437836 */ /* 0x000fe20000000000 */
[----:B------:R-:W-:Y:S01]  /*38b40*/  LOP3.LUT R6, R6, 0xfeffffff, RZ, 0xc0, !PT ;  /* 0xfeffffff06067812 */ /* 0x000fe200078ec0ff */
[----:B------:R-:W-:-:S02]  /*38b50*/  VIADD R68, R0, 0xca ;  /* 0x000000ca00447836 */ /* 0x000fc40000000000 */
        /* <DEDUP_REMOVED lines=11> */
[----:B------:R-:W-:Y:S01]  /*38c10*/  @P4 LOP3.LUT R4, R4, 0x100000, RZ, 0xfc, !PT ;  /* 0x0010000004044812 */ /* 0x000fe200078efcff */
        /* <DEDUP_REMOVED lines=12> */
[C---:B------:R-:W-:Y:S01]  /*38ce0*/  VIADD R81, R0.reuse, 0xd7 ;  /* 0x000000d700517836 */ /* 0x040fe20000000000 */
        /* <DEDUP_REMOVED lines=8> */
[----:B------:R-:W-:Y:S01]  /*38d70*/  ISETP.GE.AND P4, PT, R114, UR23, PT ;  /* 0x0000001772007c0c */ /* 0x000fe2000bf86270 */
[----:B------:R-:W-:Y:S01]  /*38d80*/  VIADD R83, R0, 0xd9 ;  /* 0x000000d900537836 */ /* 0x000fe20000000000 */
[----:B------:R-:W-:Y:S01]  /*38d90*/  LOP3.LUT R4, R4, 0xfffeffff, RZ, 0xc0, !PT ;  /* 0xfffeffff04047812 */ /* 0x000fe200078ec0ff */
[----:B------:R-:W-:-:S02]  /*38da0*/  VIADD R84, R0, 0xda ;  /* 0x000000da00547836 */ /* 0x000fc40000000000 */
        /* <DEDUP_REMOVED lines=20> */
[C---:B------:R-:W-:Y:S01]  /*38ef0*/  VIADD R94, R0.reuse, 0xe4 ;  /* 0x000000e4005e7836 */ /* 0x040fe20000000000 */
[----:B------:R-:W-:Y:S01]  /*38f00*/  LOP3.LUT R5, R5, 0xfffffffd, RZ, 0xc0, !PT ;  /* 0xfffffffd05057812 */ /* 0x000fe200078ec0ff */
[C---:B------:R-:W-:Y:S01]  /*38f10*/  VIADD R95, R0.reuse, 0xe5 ;  /* 0x000000e5005f7836 */ /* 0x040fe20000000000 */
[----:B------:R-:W-:Y:S01]  /*38f20*/  ULDC UR56, c[0x0][0x22c] ;  /* 0x00008b0000387ab9 */ /* 0x000fe20000000800 */
[C---:B------:R-:W-:Y:S01]  /*38f30*/  VIADD R96, R0.reuse, 0xe6 ;  /* 0x000000e600607836 */ /* 0x040fe20000000000 */
[----:B------:R-:W-:Y:S01]  /*38f40*/  ULDC UR57, c[0x0][0x22c] ;  /* 0x00008b0000397ab9 */ /* 0x000fe20000000800 */
[----:B------:R-:W-:Y:S01]  /*38f50*/  VIADD R97, R0, 0xe7 ;  /* 0x000000e700617836 */ /* 0x000fe20000000000 */
[----:B------:R-:W-:Y:S01]  /*38f60*/  ULDC UR58, c[0x0][0x22c] ;  /* 0x00008b00003a7ab9 */ /* 0x000fe20000000800 */
[----:B------:R-:W-:Y:S01]  /*38f70*/  @P1 LOP3.LUT R6, R6, 0x8000, RZ, 0xfc, !PT ;  /* 0x0000800006061812 */ /* 0x000fe200078efcff */
[----:B------:R-:W-:Y:S01]  /*38f80*/  VIADD R98, R0, 0xe8 ;  /* 0x000000e800627836 */ /* 0x000fe20000000000 */
[----:B------:R-:W-:-:S02]  /*38f90*/  ULDC UR59, c[0x0][0x22c] ;  /* 0x00008b00003b7ab9 */ /* 0x000fc40000000800 */
        /* <DEDUP_REMOVED lines=10> */
[----:B------:R-:W-:Y:S01]  /*39040*/  VIADD R99, R0, 0xe9 ;  /* 0x000000e900637836 */ /* 0x000fe20000000000 */
[----:B------:R-:W-:Y:S01]  /*39050*/  ISETP.GE.AND P6, PT, R110, UR29, PT ;  /* 0x0000001d6e007c0c */ /* 0x000fe2000bfc6270 */
[----:B------:R-:W-:Y:S01]  /*39060*/  VIADD R100, R0, 0xea ;  /* 0x000000ea00647836 */ /* 0x000fe20000000000 */
[----:B------:R-:W-:-:S05]  /*39070*/  ULDC UR55, c[0x0][0x22c] ;  /* 0x00008b0000377ab9 */ /* 0x000fca0000000800 */
        /* <DEDUP_REMOVED lines=10> */
[----:B------:R-:W-:Y:S01]  /*39120*/  @P4 LOP3.LUT R4, R4, 0x80000, RZ, 0xfc, !PT ;  /* 0x0008000004044812 */ /* 0x000fe200078efcff */
        /* <DEDUP_REMOVED lines=25> */
[----:B------:R-:W-:-:S10]  /*392c0*/  ULDC UR52, c[0x0][0x22c] ;  /* 0x00008b0000347ab9 */ /* 0x000fd40000000800 */
[----:B------:R-:W-:Y:S02]  /*392d0*/  @P0 LOP3.LUT R7, R7, 0x40000000, RZ, 0xfc, !PT ;  /* 0x4000000007070812 */ /* 0x000fe400078efcff */
[----:B------:R-:W-:Y:S02]  /*392e0*/  ISETP.GE.AND P0, PT, R49, UR51, PT ;  /* 0x0000003331007c0c */ /* 0x000fe4000bf06270 */
[----:B------:R-:W-:Y:S02]  /*392f0*/  @P1 LOP3.LUT R6, R6, 0x1, RZ, 0xfc, !PT ;  /* 0x0000000106061812 */ /* 0x000fe400078efcff */
[----:B------:R-:W-:Y:S01]  /*39300*/  LOP3.LUT R7, R7, 0xdfffffff, RZ, 0xc0, !PT ;  /* 0xdfffffff07077812 */ /* 0x000fe200078ec0ff */
[----:B------:R-:W-:Y:S01]  /*39310*/  VIADD R49, R0, 0xa7 ;  /* 0x000000a700317836 */ /* 0x000fe20000000000 */
[----:B------:R-:W-:Y:S01]  /*39320*/  ISETP.LT.AND P1, PT, R2, UR28, !P0 ;  /* 0x0000001c02007c0c */ /* 0x000fe2000c721270 */
[----:B------:R-:W-:Y:S01]  /*39330*/  ULDC UR28, c[0x0][0x22c] ;  /* 0x00008b00001c7ab9 */ /* 0x000fe20000000800 */
[----:B------:R-:W-:Y:S01]  /*39340*/  ISETP.LT.AND P0, PT, R3, UR30, !P0 ;  /* 0x0000001e03007c0c */ /* 0x000fe2000c701270 */
[----:B------:R-:W-:Y:S01]  /*39350*/  ULDC UR30, c[0x0][0x228] ;  /* 0x00008a00001e7ab9 */ /* 0x000fe20000000800 */
[----:B------:R-:W-:Y:S01]  /*39360*/  @P5 LOP3.LUT R4, R4, 0x2000, RZ, 0xfc, !PT ;  /* 0x0000200004045812 */ /* 0x000fe200078efcff */
        /* <DEDUP_REMOVED lines=60> */
[----:B------:R-:W-:Y:S01]  /*39730*/  ULDC UR13, c[0x0][0x22c] ;  /* 0x00008b00000d7ab9 */ /* 0x000fe20000000800 */
[----:B------:R-:W-:Y:S01]  /*39740*/  ISETP.GE.AND P5, PT, R109, UR31, PT ;  /* 0x0000001f6d007c0c */ /* 0x000fe2000bfa6270 */
        /* <DEDUP_REMOVED lines=118> */
[----:B------:R-:W-:Y:S02]  /*39eb0*/  LOP3.LUT R8, R8, 0xffffffef, RZ, 0xc0, !PT ;  /* 0xffffffef08087812 */ /* 0x000fe400078ec0ff */
[----:B------:R-:W-:Y:S01]  /*39ec0*/  ISETP.GE.AND P4, PT, R48, UR9, PT ;  /* 0x0000000930007c0c */ /* 0x000fe2000bf86270 */
[----:B------:R-:W-:Y:S01]  /*39ed0*/  ULDC UR9, c[0x0][0x22c] ;  /* 0x00008b0000097ab9 */ /* 0x000fe20000000800 */
[----:B------:R-:W-:Y:S01]  /*39ee0*/  ISETP.LT.AND P1, PT, R2, UR41, !P0 ;  /* 0x0000002902007c0c */ /* 0x000fe2000c721270 */
[C---:B------:R-:W-:Y:S01]  /*39ef0*/  VIADD R49, R0.reuse, 0xb7 ;  /* 0x000000b700317836 */ /* 0x040fe20000000000 */
[----:B------:R-:W-:Y:S01]  /*39f00*/  ISETP.LT.AND P0, PT, R3, UR42, !P0 ;  /* 0x0000002a03007c0c */ /* 0x000fe2000c701270 */
[----:B------:R-:W-:Y:S01]  /*39f10*/  ULDC UR41, c[0x0][0x22c] ;  /* 0x00008b0000297ab9 */ /* 0x000fe20000000800 */
[----:B------:R-:W-:Y:S01]  /*39f20*/  ULDC UR42, c[0x0][0x22c] ;  /* 0x00008b00002a7ab9 */ /* 0x000fe20000000800 */
[----:B------:R-:W-:-:S02]  /*39f30*/  VIADD R102, R0, 0xec ;  /* 0x000000ec00667836 */ /* 0x000fc40000000000 */
[C---:B------:R-:W-:Y:S02]  /*39f40*/  VIADD R103, R0.reuse, 0xed ;  /* 0x000000ed00677836 */ /* 0x040fe40000000000 */
[C---:B------:R-:W-:Y:S02]  /*39f50*/  VIADD R104, R0.reuse, 0xee ;  /* 0x000000ee00687836 */ /* 0x040fe40000000000 */
[C---:B------:R-:W-:Y:S02]  /*39f60*/  VIADD R105, R0.reuse, 0xef ;  /* 0x000000ef00697836 */ /* 0x040fe40000000000 */
[----:B------:R-:W-:Y:S01]  /*39f70*/  VIADD R106, R0, 0xf0 ;  /* 0x000000f0006a7836 */ /* 0x000fe20000000000 */
[----:B------:R-:W-:Y:S01]  /*39f80*/  @P1 LOP3.LUT R8, R8, 0x10, RZ, 0xfc, !PT ;  /* 0x0000001008081812 */ /* 0x000fe200078efcff */
[----:B------:R-:W-:Y:S01]  /*39f90*/  VIADD R107, R0, 0xf1 ;  /* 0x000000f1006b7836 */ /* 0x000fe20000000000 */
[----:B------:R-:W-:Y:S01]  /*39fa0*/  LOP3.LUT R4, R4, 0xfffffffd, RZ, 0xc0, !PT ;  /* 0xfffffffd04047812 */ /* 0x000fe200078ec0ff */
[----:B0-----:R-:W-:Y:S01]  /*39fb0*/  IMAD.SHL.U32 R122, R108, 0x10, RZ ;  /* 0x000000106c7a7824 */ /* 0x001fe200078e00ff */
[----:B------:R-:W-:Y:S01]  /*39fc0*/  LOP3.LUT R8, R8, 0xfffffff7, RZ, 0xc0, !PT ;  /* 0xfffffff708087812 */ /* 0x000fe200078ec0ff */
[----:B------:R-:W-:Y:S01]  /*39fd0*/  IMAD.SHL.U32 R121, R108, 0x40, RZ ;  /* 0x000000406c797824 */ /* 0x000fe200078e00ff */
[----:B------:R-:W-:-:S02]  /*39fe0*/  ULDC UR18, c[0x0][0x228] ;  /* 0x00008a0000127ab9 */ /* 0x000fc40000000800 */
[----:B------:R-:W-:-:S04]  /*39ff0*/  @P0 LOP3.LUT R8, R8, 0x8, RZ, 0xfc, !PT ;  /* 0x0000000808080812 */ /* 0x000fc800078efcff */
[----:B------:R-:W-:-:S04]  /*3a000*/  LOP3.LUT R8, R8, 0xfffffffe, RZ, 0xc0, !PT ;  /* 0xfffffffe08087812 */ /* 0x000fc800078ec0ff */
[----:B------:R-:W-:-:S04]  /*3a010*/  @P4 LOP3.LUT R8, R8, 0x1, RZ, 0xfc, !PT ;  /* 0x0000000108084812 */ /* 0x000fc800078efcff */
[----:B------:R-:W-:-:S04]  /*3a020*/  LOP3.LUT R8, R8, 0xfffffffd, RZ, 0xc0, !PT ;  /* 0xfffffffd08087812 */ /* 0x000fc800078ec0ff */
[----:B------:R-:W-:Y:S02]  /*3a030*/  @P6 LOP3.LUT R8, R8, 0x2, RZ, 0xfc, !PT ;  /* 0x0000000208086812 */ /* 0x000fe400078efcff */
[----:B------:R-:W-:Y:S01]  /*3a040*/  ISETP.GE.AND P6, PT, R51, UR11, PT ;  /* 0x0000000b33007c0c */ /* 0x000fe2000bfc6270 */
[----:B------:R-:W-:Y:S01]  /*3a050*/  ULDC UR11, c[0x0][0x22c] ;  /* 0x00008b00000b7ab9 */ /* 0x000fe20000000800 */
[----:B------:R-:W-:Y:S02]  /*3a060*/  LOP3.LUT R8, R8, 0xffffffdf, RZ, 0xc0, !PT ;  /* 0xffffffdf08087812 */ /* 0x000fe400078ec0ff */
[----:B------:R-:W-:Y:S01]  /*3a070*/  ISETP.GE.AND P1, PT, R117, UR15, PT ;  /* 0x0000000f75007c0c */ /* 0x000fe2000bf26270 */
[----:B------:R-:W-:-:S08]  /*3a080*/  ULDC UR15, c[0x0][0x22c] ;  /* 0x00008b00000f7ab9 */ /* 0x000fd00000000800 */
        /* <DEDUP_REMOVED lines=9> */
[----:B------:R-:W-:-:S11]  /*3a120*/  LOP3.LUT R8, R8, 0xffffefff, RZ, 0xc0, !PT ;  /* 0xffffefff08087812 */ /* 0x000fd600078ec0ff */
        /* <DEDUP_REMOVED lines=38> */
[----:B------:R-:W-:-:S12]  /*3a390*/  ULDC UR11, c[0x0][0x22c] ;  /* 0x00008b00000b7ab9 */ /* 0x000fd80000000800 */
[----:B------:R-:W-:Y:S02]  /*3a3a0*/  @P6 LOP3.LUT R7, R7, 0x4, RZ, 0xfc, !PT ;  /* 0x0000000407076812 */ /* 0x000fe400078efcff */
[----:B------:R-:W-:Y:S01]  /*3a3b0*/  ISETP.GE.AND P6, PT, R64, UR9, PT ;  /* 0x0000000940007c0c */ /* 0x000fe2000bfc6270 */
[----:B------:R-:W-:Y:S01]  /*3a3c0*/  ULDC UR9, c[0x0][0x22c] ;  /* 0x00008b0000097ab9 */ /* 0x000fe20000000800 */
[----:B------:R-:W-:-:S11]  /*3a3d0*/  LOP3.LUT R7, R7, 0xffffffdf, RZ, 0xc0, !PT ;  /* 0xffffffdf07077812 */ /* 0x000fd600078ec0ff */
[----:B------:R-:W-:Y:S02]  /*3a3e0*/  @P6 LOP3.LUT R7, R7, 0x20, RZ, 0xfc, !PT ;  /* 0x0000002007076812 */ /* 0x000fe400078efcff */
[----:B------:R-:W-:Y:S02]  /*3a3f0*/  ISETP.GE.AND P6, PT, R65, UR15, PT ;  /* 0x0000000f41007c0c */ /* 0x000fe4000bfc6270 */
        /* <DEDUP_REMOVED lines=35> */
[----:B------:R-:W-:-:S13]  /*3a630*/  ISETP.GE.AND P6, PT, R77, UR36, PT ;  /* 0x000000244d007c0c */ /* 0x000fda000bfc6270 */
        /* <DEDUP_REMOVED lines=84> */
[----:B------:R-:W-:Y:S01]  /*3ab80*/  ISETP.GE.AND P6, PT, R106, UR58, PT ;  /* 0x0000003a6a007c0c */ /* 0x000fe2000bfc6270 */
[----:B------:R-:W-:-:S12]  /*3ab90*/  VIADD R108, R0, 0xf2 ;  /* 0x000000f2006c7836 */ /* 0x000fd80000000000 */
[----:B------:R-:W-:Y:S02]  /*3aba0*/  @P6 LOP3.LUT R4, R4, 0x2, RZ, 0xfc, !PT ;  /* 0x0000000204046812 */ /* 0x000fe400078efcff */
[----:B------:R-:W-:Y:S02]  /*3abb0*/  ISETP.GE.AND P6, PT, R107, UR59, PT ;  /* 0x0000003b6b007c0c */ /* 0x000fe4000bfc6270 */
[----:B------:R-:W-:Y:S02]  /*3abc0*/  LOP3.LUT R4, R4, 0xfffffff7, RZ, 0xc0, !PT ;  /* 0xfffffff704047812 */ /* 0x000fe400078ec0ff */
[----:B------:R-:W-:-:S09]  /*3abd0*/  ISETP.LT.AND P4, PT, R2, UR61, !P4 ;  /* 0x0000003d02007c0c */ /* 0x000fd2000e781270 */
[----:B------:R-:W-:Y:S02]  /*3abe0*/  @P6 LOP3.LUT R4, R4, 0x8, RZ, 0xfc, !PT ;  /* 0x0000000804046812 */ /* 0x000fe400078efcff */
[----:B------:R-:W-:Y:S01]  /*3abf0*/  ISETP.GE.AND P6, PT, R108, UR60, PT ;  /* 0x0000003c6c007c0c */ /* 0x000fe2000bfc6270 */
[----:B------:R-:W-:Y:S01]  /*3ac00*/  VIADD R116, R0, 0xfa ;  /* 0x000000fa00747836 */ /* 0x000fe20000000000 */
[----:B------:R-:W-:Y:S01]  /*3ac10*/  LOP3.LUT R4, R4, 0xffffffdf, RZ, 0xc0, !PT ;  /* 0xffffffdf04047812 */ /* 0x000fe200078ec0ff */
[----:B------:R-:W-:Y:S01]  /*3ac20*/  VIADD R0, R0, 0xff ;  /* 0x000000ff00007836 */ /* 0x000fe20000000000 */
[----:B------:R-:W-:Y:S02]  /*3ac30*/  LOP3.LUT R8, R8, 0xfffffffb, RZ, 0xc0, !PT ;  /* 0xfffffffb08087812 */ /* 0x000fe400078ec0ff */
[----:B------:R-:W-:Y:S02]  /*3ac40*/  LOP3.LUT R122, R122, 0xf0, RZ, 0xc0, !PT ;  /* 0x000000f07a7a7812 */ /* 0x000fe400078ec0ff */
[----:B------:R-:W-:-:S02]  /*3ac50*/  @P4 LOP3.LUT R8, R8, 0x4, RZ, 0xfc, !PT ;  /* 0x0000000408084812 */ /* 0x000fc400078efcff */
[----:B------:R-:W-:Y:S02]  /*3ac60*/  LOP3.LUT R121, R121, 0x400, RZ, 0xc0, !PT ;  /* 0x0000040079797812 */ /* 0x000fe400078ec0ff */
[----:B------:R-:W-:Y:S02]  /*3ac70*/  ISETP.GE.AND P0, PT, R116, UR19, PT ;  /* 0x0000001374007c0c */ /* 0x000fe4000bf06270 */
[----:B------:R-:W-:Y:S02]  /*3ac80*/  @P6 LOP3.LUT R4, R4, 0x20, RZ, 0xfc, !PT ;  /* 0x0000002004046812 */ /* 0x000fe400078efcff */
[----:B------:R-:W-:Y:S02]  /*3ac90*/  ISETP.GE.AND P6, PT, R0, UR33, PT ;  /* 0x0000002100007c0c */ /* 0x000fe4000bfc6270 */
[----:B------:R-:W-:Y:S01]  /*3aca0*/  LOP3.LUT P4, RZ, R190, 0x10000, RZ, 0xc0, !PT ;  /* 0x00010000beff7812 */ /* 0x000fe2000788c0ff */
[----:B------:R-:W2:Y:S01]  /*3acb0*/  LDL.LU R136, [R1+0xf24] ;  /* 0x000f240001887983 */ /* 0x000ea20000300800 */
[----:B------:R-:W-:Y:S01]  /*3acc0*/  IADD3 R54, R121, UR4, R122 ;  /* 0x0000000479367c10 */ /* 0x000fe2000fffe07a */
[----:B------:R-:W-:Y:S01]  /*3acd0*/  ULDC UR5, c[0x0][0x228] ;  /* 0x00008a0000057ab9 */ /* 0x000fe20000000800 */
[----:B------:R-:W-:Y:S01]  /*3ace0*/  BAR.SYNC.DEFER_BLOCKING 0x0 ;  /* 0x0000000000007b1d */ /* 0x000fe20000010000 */
[----:B------:R-:W-:-:S02]  /*3acf0*/  LOP3.LUT R9, R9, 0xffbfffff, RZ, 0xc0, !PT ;  /* 0xffbfffff09097812 */ /* 0x000fc400078ec0ff */
[----:B------:R-:W-:Y:S02]  /*3ad00*/  LOP3.LUT R190, R190, 0xffffff7f, RZ, 0xc0, !PT ;  /* 0xffffff7fbebe7812 */ /* 0x000fe400078ec0ff */
[----:B------:R-:W-:Y:S01]  /*3ad10*/  LOP3.LUT R191, R191, 0x7fffffff, RZ, 0xc0, !PT ;  /* 0x7fffffffbfbf7812 */ /* 0x000fe200078ec0ff */
[----:B------:R-:W-:Y:S01]  /*3ad20*/  ULDC UR8, c[0x0][0x228] ;  /* 0x00008a0000087ab9 */ /* 0x000fe20000000800 */
[----:B------:R-:W3:Y:S04]  /*3ad30*/  LDL.LU R137, [R1+0x114c] ;  /* 0x00114c0001897983 */ /* 0x000ee80000300800 */
        /* <DEDUP_REMOVED lines=14> */
[----:B------:R-:W2:Y:S04]  /*3ae20*/  LDL.LU R149, [R1+0xf20] ;  /* 0x000f200001957983 */ /* 0x000ea80000300800 */
[----:B------:R-:W3:Y:S04]  /*3ae30*/  LDL.LU R151, [R1+0xf1c] ;  /* 0x000f1c0001977983 */ /* 0x000ee80000300800 */
[----:B------:R-:W4:Y:S04]  /*3ae40*/  LDL.LU R153, [R1+0xf88] ;  /* 0x000f880001997983 */ /* 0x000f280000300800 */
[----:B------:R-:W2:Y:S04]  /*3ae50*/  LDL.LU R155, [R1+0xf94] ;  /* 0x000f9400019b7983 */ /* 0x000ea80000300800 */
[----:B------:R-:W3:Y:S04]  /*3ae60*/  LDL.LU R157, [R1+0xf9c] ;  /* 0x000f9c00019d7983 */ /* 0x000ee80000300800 */
[----:B------:R-:W4:Y:S04]  /*3ae70*/  LDL.LU R161, [R1+0x11e0] ;  /* 0x0011e00001a17983 */ /* 0x000f280000300800 */
[----:B------:R-:W4:Y:S04]  /*3ae80*/  LDL.LU R162, [R1+0x11d0] ;  /* 0x0011d00001a27983 */ /* 0x000f280000300800 */
[----:B------:R-:W4:Y:S04]  /*3ae90*/  LDL.LU R160, [R1+0x11b0] ;  /* 0x0011b00001a07983 */ /* 0x000f280000300800 */
[----:B------:R-:W2:Y:S04]  /*3aea0*/  LDL.LU R163, [R1+0x1114] ;  /* 0x0011140001a37983 */ /* 0x000ea80000300800 */
[----:B------:R-:W4:Y:S04]  /*3aeb0*/  LDL.LU R159, [R1+0xe70] ;  /* 0x000e7000019f7983 */ /* 0x000f280000300800 */
[----:B------:R-:W4:Y:S04]  /*3aec0*/  LDL.LU R152, [R1+0x1144] ;  /* 0x0011440001987983 */ /* 0x000f280000300800 */
[----:B------:R-:W4:Y:S04]  /*3aed0*/  LDL.LU R154, [R1+0xf4c] ;  /* 0x000f4c00019a7983 */ /* 0x000f280000300800 */
[----:B------:R-:W4:Y:S04]  /*3aee0*/  LDL.LU R150, [R1+0xe78] ;  /* 0x000e780001967983 */ /* 0x000f280000300800 */
[----:B------:R-:W4:Y:S04]  /*3aef0*/  LDL.LU R164, [R1+0x111c] ;  /* 0x00111c0001a47983 */ /* 0x000f280000300800 */
[----:B------:R-:W3:Y:S04]  /*3af00*/  LDL.LU R165, [R1+0x11f4] ;  /* 0x0011f40001a57983 */ /* 0x000ee80000300800 */
[----:B------:R-:W3:Y:S01]  /*3af10*/  LDL.LU R167, [R1+0xfb8] ;  /* 0x000fb80001a77983 */ /* 0x000ee20000300800 */
[----:B------:R-:W-:-:S02]  /*3af20*/  @P5 LOP3.LUT R9, R9, 0x400000, RZ, 0xfc, !PT ;  /* 0x0040000009095812 */ /* 0x000fc400078efcff */
[----:B------:R-:W-:Y:S01]  /*3af30*/  LOP3.LUT P5, RZ, R14, 0x400000, RZ, 0xc0, !PT ;  /* 0x004000000eff7812 */ /* 0x000fe200078ac0ff */
[----:B------:R-:W-:Y:S01]  /*3af40*/  STL.64 [R1+0x12a0], R28 ;  /* 0x0012a01c01007387 */ /* 0x000fe20000100a00 */
[----:B------:R-:W-:-:S03]  /*3af50*/  LOP3.LUT R9, R9, 0xffdfffff, RZ, 0xc0, !PT ;  /* 0xffdfffff09097812 */ /* 0x000fc600078ec0ff */
[----:B------:R-:W-:Y:S01]  /*3af60*/  STL.64 [R1+0x1298], R26 ;  /* 0x0012981a01007387 */ /* 0x000fe20000100a00 */
[----:B------:R-:W-:Y:S02]  /*3af70*/  @P0 LOP3.LUT R9, R9, 0x200000, RZ, 0xfc, !PT ;  /* 0x0020000009090812 */ /* 0x000fe400078efcff */
        /* <DEDUP_REMOVED lines=9> */
[----:B------:R-:W-:-:S03]  /*3b010*/  @P2 LOP3.LUT R9, R9, 0x80000, RZ, 0xfc, !PT ;  /* 0x0008000009092812 */ /* 0x000fc600078efcff */
[----:B------:R-:W-:Y:S01]  /*3b020*/  STL.64 [R1+0x1270], R4 ;  /* 0x0012700401007387 */ /* 0x000fe20000100a00 */
[C---:B------:R-:W-:Y:S02]  /*3b030*/  LOP3.LUT P2, RZ, R9.reuse, 0x4000, RZ, 0xc0, !PT ;  /* 0x0000400009ff7812 */ /* 0x040fe4000784c0ff */
[----:B------:R-:W-:Y:S01]  /*3b040*/  LOP3.LUT R9, R9, 0xfffbffff, RZ, 0xc0, !PT ;  /* 0xfffbffff09097812 */ /* 0x000fe200078ec0ff */
[----:B------:R-:W-:Y:S03]  /*3b050*/  STL.64 [R1+0x1268], R6 ;  /* 0x0012680601007387 */ /* 0x000fe60000100a00 */
[----:B------:R-:W-:Y:S01]  /*3b060*/  @P6 LOP3.LUT R9, R9, 0x40000, RZ, 0xfc, !PT ;  /* 0x0004000009096812 */ /* 0x000fe200078efcff */
[----:B------:R0:W-:Y:S03]  /*3b070*/  STL.64 [R1+0x1260], R2 ;  /* 0x0012600201007387 */ /* 0x0001e60000100a00 */
[----:B------:R-:W-:-:S02]  /*3b080*/  LOP3.LUT P6, RZ, R9, 0x80, RZ, 0xc0, !PT ;  /* 0x0000008009ff7812 */ /* 0x000fc400078cc0ff */
[----:B------:R-:W-:-:S04]  /*3b090*/  LOP3.LUT R9, R9, 0xfffdffff, RZ, 0xc0, !PT ;  /* 0xfffdffff09097812 */ /* 0x000fc800078ec0ff */
[----:B------:R-:W-:-:S04]  /*3b0a0*/  @P3 LOP3.LUT R9, R9, 0x20000, RZ, 0xfc, !PT ;  /* 0x0002000009093812 */ /* 0x000fc800078efcff */
[C---:B------:R-:W-:Y:S02]  /*3b0b0*/  LOP3.LUT P3, RZ, R9.reuse, 0x8000, RZ, 0xc0, !PT ;  /* 0x0000800009ff7812 */ /* 0x040fe4000786c0ff */
[----:B------:R-:W-:-:S04]  /*3b0c0*/  LOP3.LUT R9, R9, 0xfffeffff, RZ, 0xc0, !PT ;  /* 0xfffeffff09097812 */ /* 0x000fc800078ec0ff */
[----:B------:R-:W-:Y:S02]  /*3b0d0*/  @P4 LOP3.LUT R9, R9, 0x10000, RZ, 0xfc, !PT ;  /* 0x0001000009094812 */ /* 0x000fe400078efcff */
[----:B---3--:R-:W-:Y:S02]  /*3b0e0*/  PRMT R169, R165, 0x5410, R167 ;  /* 0x00005410a5a97816 */ /* 0x008fe400000000a7 */
[----:B------:R-:W3:Y:S04]  /*3b0f0*/  LDL.LU R167, [R1+0xfb4] ;  /* 0x000fb40001a77983 */ /* 0x000ee80000300800 */
[----:B------:R-:W3:Y:S02]  /*3b100*/  LDL.LU R165, [R1+0x11f0] ;  /* 0x0011f00001a57983 */ /* 0x000ee40000300800 */
[----:B---3--:R-:W-:Y:S01]  /*3b110*/  PRMT R170, R165, 0x5410, R167 ;  /* 0x00005410a5aa7816 */ /* 0x008fe200000000a7 */
[----:B--2---:R-:W-:Y:S01]  /*3b120*/  IMAD.MOV.U32 R165, RZ, RZ, R163 ;  /* 0x000000ffffa57224 */ /* 0x004fe200078e00a3 */
[----:B------:R-:W2:Y:S01]  /*3b130*/  LDL.LU R167, [R1+0xfb0] ;  /* 0x000fb00001a77983 */ /* 0x000ea20000300800 */
[----:B------:R-:W-:-:S02]  /*3b140*/  IMAD.MOV.U32 R163, RZ, RZ, R157 ;  /* 0x000000ffffa37224 */ /* 0x000fc400078e009d */
[----:B------:R-:W-:Y:S02]  /*3b150*/  IMAD.MOV.U32 R157, RZ, RZ, R155 ;  /* 0x000000ffff9d7224 */ /* 0x000fe400078e009b */
[----:B----4-:R-:W-:Y:S02]  /*3b160*/  IMAD.MOV.U32 R155, RZ, RZ, R153 ;  /* 0x000000ffff9b7224 */ /* 0x010fe400078e0099 */
[----:B------:R-:W-:Y:S02]  /*3b170*/  IMAD.MOV.U32 R153, RZ, RZ, R151 ;  /* 0x000000ffff997224 */ /* 0x000fe400078e0097 */
[----:B------:R-:W-:Y:S02]  /*3b180*/  IMAD.MOV.U32 R151, RZ, RZ, R149 ;  /* 0x000000ffff977224 */ /* 0x000fe400078e0095 */
[----:B------:R-:W-:Y:S02]  /*3b190*/  IMAD.MOV.U32 R149, RZ, RZ, R137 ;  /* 0x000000ffff957224 */ /* 0x000fe400078e0089 */
[----:B------:R-:W-:-:S02]  /*3b1a0*/  IMAD.MOV.U32 R137, RZ, RZ, R136 ;  /* 0x000000ffff897224 */ /* 0x000fc400078e0088 */
[----:B------:R-:W-:Y:S02]  /*3b1b0*/  IMAD.MOV.U32 R136, RZ, RZ, R164 ;  /* 0x000000ffff887224 */ /* 0x000fe400078e00a4 */
[----:B------:R-:W2:Y:S02]  /*3b1c0*/  LDL.LU R164, [R1+0x11ec] ;  /* 0x0011ec0001a47983 */ /* 0x000ea40000300800 */
[----:B--2---:R-:W-:Y:S02]  /*3b1d0*/  PRMT R164, R164, 0x5410, R167 ;  /* 0x00005410a4a47816 */ /* 0x004fe400000000a7 */
[----:B------:R-:W2:Y:S02]  /*3b1e0*/  LDL.LU R167, [R1+0xe90] ;  /* 0x000e900001a77983 */ /* 0x000ea40000300800 */
[----:B--2---:R-:W-:Y:S02]  /*3b1f0*/  LOP3.LUT R52, R167, 0xffff, RZ, 0xc0, !PT ;  /* 0x0000ffffa7347812 */ /* 0x004fe400078ec0ff */
[----:B------:R-:W2:Y:S02]  /*3b200*/  LDL.LU R167, [R1+0xe84] ;  /* 0x000e840001a77983 */ /* 0x000ea40000300800 */
[----:B--2---:R-:W-:-:S02]  /*3b210*/  LOP3.LUT R51, R167, 0xffff, RZ, 0xc0, !PT ;  /* 0x0000ffffa7337812 */ /* 0x004fc400078ec0ff */
[----:B------:R-:W2:Y:S02]  /*3b220*/  LDL.LU R167, [R1+0xe80] ;  /* 0x000e800001a77983 */ /* 0x000ea40000300800 */
[----:B--2---:R-:W-:Y:S02]  /*3b230*/  LOP3.LUT R50, R167, 0xffff, RZ, 0xc0, !PT ;  /* 0x0000ffffa7327812 */ /* 0x004fe400078ec0ff */
[----:B------:R-:W2:Y:S02]  /*3b240*/  LDL.LU R167, [R1+0xe74] ;  /* 0x000e740001a77983 */ /* 0x000ea40000300800 */
[----:B--2---:R-:W-:Y:S02]  /*3b250*/  LOP3.LUT R49, R167, 0xffff, RZ, 0xc0, !PT ;  /* 0x0000ffffa7317812 */ /* 0x004fe400078ec0ff */
[----:B------:R-:W2:Y:S02]  /*3b260*/  LDL.LU R167, [R1+0xe6c] ;  /* 0x000e6c0001a77983 */ /* 0x000ea40000300800 */
[----:B--2---:R-:W-:-:S02]  /*3b270*/  LOP3.LUT R48, R167, 0xffff, RZ, 0xc0, !PT ;  /* 0x0000ffffa7307812 */ /* 0x004fc400078ec0ff */
[----:B------:R-:W2:Y:S02]  /*3b280*/  LDL.LU R167, [R1+0xe48] ;  /* 0x000e480001a77983 */ /* 0x000ea40000300800 */
[----:B--2---:R-:W-:Y:S01]  /*3b290*/  LOP3.LUT R0, R167, 0xffff, RZ, 0xc0, !PT ;  /* 0x0000ffffa7007812 */ /* 0x004fe200078ec0ff */
[----:B------:R-:W-:Y:S02]  /*3b2a0*/  IMAD.MOV.U32 R167, RZ, RZ, R165 ;  /* 0x000000ffffa77224 */ /* 0x000fe400078e00a5 */
[----:B------:R-:W2:Y:S04]  /*3b2b0*/  LDL.LU R165, [R1+0x1120] ;  /* 0x0011200001a57983 */ /* 0x000ea80000300800 */
[----:B------:R-:W3:Y:S04]  /*3b2c0*/  LDL.LU R171, [R1+0x1118] ;  /* 0x0011180001ab7983 */ /* 0x000ee80000300800 */
[----:B0-----:R-:W4:Y:S01]  /*3b2d0*/  LDL.LU R2, [R1+0xe68] ;  /* 0x000e680001027983 */ /* 0x001f220000300800 */
[----:B------:R-:W-:-:S02]  /*3b2e0*/  IMAD.MOV.U32 R173, RZ, RZ, R151 ;  /* 0x000000ffffad7224 */ /* 0x000fc400078e0097 */
[----:B------:R-:W-:Y:S01]  /*3b2f0*/  IMAD.MOV.U32 R174, RZ, RZ, R155 ;  /* 0x000000ffffae7224 */ /* 0x000fe200078e009b */
[----:B------:R-:W-:Y:S01]  /*3b300*/  SHF.R.U32.HI R155, RZ, 0x8, R0 ;  /* 0x00000008ff9b7819 */ /* 0x000fe20000011600 */
[----:B------:R-:W-:Y:S01]  /*3b310*/  IMAD.MOV.U32 R151, RZ, RZ, R156 ;  /* 0x000000ffff977224 */ /* 0x000fe200078e009c */
[----:B------:R-:W-:Y:S01]  /*3b320*/  PRMT R156, R50, 0x3340, R0 ;  /* 0x00003340329c7816 */ /* 0x000fe20000000000 */
[----:B------:R-:W-:Y:S01]  /*3b330*/  IMAD.MOV.U32 R172, RZ, RZ, R153 ;  /* 0x000000ffffac7224 */ /* 0x000fe200078e0099 */
[----:B------:R-:W-:Y:S01]  /*3b340*/  SHF.R.U32.HI R53, RZ, 0x8, R52 ;  /* 0x00000008ff357819 */ /* 0x000fe20000011634 */
[----:B------:R-:W-:Y:S02]  /*3b350*/  IMAD.MOV.U32 R153, RZ, RZ, R139 ;  /* 0x000000ffff997224 */ /* 0x000fe400078e008b */
[----:B------:R-:W-:Y:S02]  /*3b360*/  IMAD.MOV.U32 R175, RZ, RZ, R167 ;  /* 0x000000ffffaf7224 */ /* 0x000fe400078e00a7 */
[----:B------:R-:W-:-:S02]  /*3b370*/  IMAD.MOV.U32 R133, RZ, RZ, R163 ;  /* 0x000000ffff857224 */ /* 0x000fc400078e00a3 */
[----:B------:R-:W-:Y:S02]  /*3b380*/  IMAD.MOV.U32 R168, RZ, RZ, R157 ;  /* 0x000000ffffa87224 */ /* 0x000fe400078e009d */
[----:B------:R-:W-:Y:S01]  /*3b390*/  IMAD.MOV.U32 R167, RZ, RZ, R148 ;  /* 0x000000ffffa77224 */ /* 0x000fe200078e0094 */
[--C-:B------:R-:W-:Y:S01]  /*3b3a0*/  PRMT R148, R51, 0x3340, R48.reuse ;  /* 0x0000334033947816 */ /* 0x100fe20000000030 */
[----:B------:R-:W-:Y:S01]  /*3b3b0*/  IMAD.MOV.U32 R163, RZ, RZ, R147 ;  /* 0x000000ffffa37224 */ /* 0x000fe200078e0093 */
[----:B------:R-:W-:Y:S01]  /*3b3c0*/  SHF.R.U32.HI R147, RZ, 0x8, R48 ;  /* 0x00000008ff937819 */ /* 0x000fe20000011630 */
[----:B------:R-:W-:Y:S01]  /*3b3d0*/  IMAD.MOV.U32 R157, RZ, RZ, R140 ;  /* 0x000000ffff9d7224 */ /* 0x000fe200078e008c */
[----:B------:R-:W-:Y:S02]  /*3b3e0*/  LOP3.LUT R48, R53, 0xffff, RZ, 0xc0, !PT ;  /* 0x0000ffff35307812 */ /* 0x000fe400078ec0ff */
[----:B------:R-:W-:Y:S02]  /*3b3f0*/  PRMT R140, R52, 0x3340, R49 ;  /* 0x00003340348c7816 */ /* 0x000fe40000000031 */
[----:B------:R-:W-:Y:S01]  /*3b400*/  LOP3.LUT R53, R151, 0xffff, RZ, 0xc0, !PT ;  /* 0x0000ffff97357812 */ /* 0x000fe200078ec0ff */
[----:B------:R-:W-:Y:S01]  /*3b410*/  IMAD.MOV.U32 R151, RZ, RZ, R144 ;  /* 0x000000ffff977224 */ /* 0x000fe200078e0090 */
[----:B------:R-:W-:Y:S01]  /*3b420*/  LOP3.LUT R52, R150, 0xffff, RZ, 0xc0, !PT ;  /* 0x0000ffff96347812 */ /* 0x000fe200078ec0ff */
[----:B------:R-:W-:Y:S01]  /*3b430*/  IMAD.MOV.U32 R150, RZ, RZ, R145 ;  /* 0x000000ffff967224 */ /* 0x000fe200078e0091 */
[----:B------:R-:W-:Y:S01]  /*3b440*/  LOP3.LUT R55, R157, 0xffff, RZ, 0xc0, !PT ;  /* 0x0000ffff9d377812 */ /* 0x000fe200078ec0ff */
[----:B------:R-:W-:-:S02]  /*3b450*/  IMAD.MOV.U32 R144, RZ, RZ, R134 ;  /* 0x000000ffff907224 */ /* 0x000fc400078e0086 */
[----:B------:R-:W-:Y:S02]  /*3b460*/  IMAD.MOV.U32 R157, RZ, RZ, R146 ;  /* 0x000000ffff9d7224 */ /* 0x000fe400078e0092 */
[----:B------:R-:W-:Y:S02]  /*3b470*/  IMAD.MOV.U32 R145, RZ, RZ, R152 ;  /* 0x000000ffff917224 */ /* 0x000fe400078e0098 */
[----:B------:R-:W-:Y:S01]  /*3b480*/  IMAD.MOV.U32 R146, RZ, RZ, R154 ;  /* 0x000000ffff927224 */ /* 0x000fe200078e009a */
[----:B----4-:R-:W-:-:S05]  /*3b490*/  LOP3.LUT R0, R2, 0x300, RZ, 0xc0, !PT ;  /* 0x0000030002007812 */ /* 0x010fca00078ec0ff */
[----:B------:R-:W-:Y:S01]  /*3b4a0*/  IMAD.IADD R0, R54, 0x1, R0 ;  /* 0x0000000136007824 */ /* 0x000fe200078e0200 */
[----:B------:R-:W-:Y:S01]  /*3b4b0*/  LOP3.LUT R54, R153, 0xffff, RZ, 0xc0, !PT ;  /* 0x0000ffff99367812 */ /* 0x000fe200078ec0ff */
[----:B------:R-:W-:Y:S02]  /*3b4c0*/  IMAD.MOV.U32 R153, RZ, RZ, R149 ;  /* 0x000000ffff997224 */ /* 0x000fe400078e0095 */
[----:B------:R-:W-:Y:S02]  /*3b4d0*/  IMAD.MOV.U32 R149, RZ, RZ, R135 ;  /* 0x000000ffff957224 */ /* 0x000fe400078e0087 */
[----:B------:R-:W4:Y:S04]  /*3b4e0*/  LDL.LU R135, [R1+0xf2c] ;  /* 0x000f2c0001877983 */ /* 0x000f280000300800 */
[----:B------:R-:W4:Y:S04]  /*3b4f0*/  LDL.LU R134, [R1+0x1124] ;  /* 0x0011240001867983 */ /* 0x000f280000300800 */
[----:B------:R-:W3:Y:S04]  /*3b500*/  LDL.LU R152, [R1+0xf08] ;  /* 0x000f080001987983 */ /* 0x000ee80000300800 */
[----:B------:R-:W3:Y:S01]  /*3b510*/  LDL.LU R154, [R1+0x10fc] ;  /* 0x0010fc00019a7983 */ /* 0x000ee20000300800 */
[----:B------:R-:W-:-:S03]  /*3b520*/  SHF.R.U32.HI R139, RZ, 0x8, R49 ;  /* 0x00000008ff8b7819 */ /* 0x000fc60000011631 */
[----:B------:R-:W4:Y:S01]  /*3b530*/  LDL.LU R126, [R1+0xf0c] ;  /* 0x000f0c00017e7983 */ /* 0x000f220000300800 */
[----:B------:R-:W-:-:S03]  /*3b540*/  LOP3.LUT R139, R139, 0xffff, RZ, 0xc0, !PT ;  /* 0x0000ffff8b8b7812 */ /* 0x000fc600078ec0ff */
[----:B------:R-:W4:Y:S04]  /*3b550*/  LDL.LU R127, [R1+0x1100] ;  /* 0x00110000017f7983 */ /* 0x000f280000300800 */
[----:B------:R-:W4:Y:S01]  /*3b560*/  LDL.LU R128, [R1+0xf10] ;  /* 0x000f100001807983 */ /* 0x000f220000300800 */
[----:B------:R-:W-:-:S03]  /*3b570*/  PRMT R161, R161, 0x5410, R133 ;  /* 0x00005410a1a17816 */ /* 0x000fc60000000085 */
[----:B------:R-:W4:Y:S01]  /*3b580*/  LDL.LU R129, [R1+0x1104] ;  /* 0x0011040001817983 */ /* 0x000f220000300800 */
[----:B------:R-:W-:-:S03]  /*3b590*/  PRMT R139, R48, 0x3340, R139 ;  /* 0x00003340308b7816 */ /* 0x000fc6000000008b */
[----:B------:R-:W4:Y:S01]  /*3b5a0*/  LDL.LU R130, [R1+0xf14] ;  /* 0x000f140001827983 */ /* 0x000f220000300800 */
[----:B------:R-:W-:-:S03]  /*3b5b0*/  PRMT R162, R162, 0x5410, R168 ;  /* 0x00005410a2a27816 */ /* 0x000fc600000000a8 */
[----:B------:R-:W4:Y:S01]  /*3b5c0*/  LDL.LU R131, [R1+0x1108] ;  /* 0x0011080001837983 */ /* 0x000f220000300800 */
[----:B------:R-:W-:-:S03]  /*3b5d0*/  PRMT R48, R175, 0x5410, R172 ;  /* 0x00005410af307816 */ /* 0x000fc600000000ac */
[----:B------:R-:W4:Y:S04]  /*3b5e0*/  LDL.LU R132, [R1+0xf04] ;  /* 0x000f040001847983 */ /* 0x000f280000300800 */
[----:B------:R-:W4:Y:S04]  /*3b5f0*/  LDL.LU R133, [R1+0x10f4] ;  /* 0x0010f40001857983 */ /* 0x000f280000300800 */
[----:B------:R-:W4:Y:S04]  /*3b600*/  LDL.LU R168, [R1+0xefc] ;  /* 0x000efc0001a87983 */ /* 0x000f280000300800 */
[----:B------:R-:W4:Y:S01]  /*3b610*/  LDL.LU R175, [R1+0x10f0] ;  /* 0x0010f00001af7983 */ /* 0x000f220000300800 */
[----:B------:R-:W-:-:S02]  /*3b620*/  SHF.R.U32.HI R49, RZ, 0x8, R51 ;  /* 0x00000008ff317819 */ /* 0x000fc40000011633 */
[----:B------:R-:W-:Y:S02]  /*3b630*/  SHF.R.U32.HI R51, RZ, 0x8, R50 ;  /* 0x00000008ff337819 */ /* 0x000fe40000011632 */
[----:B------:R-:W-:Y:S02]  /*3b640*/  LOP3.LUT R155, R155, 0xffff, RZ, 0xc0, !PT ;  /* 0x0000ffff9b9b7812 */ /* 0x000fe400078ec0ff */
[----:B------:R-:W-:Y:S02]  /*3b650*/  LOP3.LUT R50, R51, 0xffff, RZ, 0xc0, !PT ;  /* 0x0000ffff33327812 */ /* 0x000fe400078ec0ff */
[----:B------:R-:W-:Y:S02]  /*3b660*/  LOP3.LUT R49, R49, 0xffff, RZ, 0xc0, !PT ;  /* 0x0000ffff31317812 */ /* 0x000fe400078ec0ff */
[----:B------:R-:W-:Y:S02]  /*3b670*/  LOP3.LUT R147, R147, 0xffff, RZ, 0xc0, !PT ;  /* 0x0000ffff93937812 */ /* 0x000fe400078ec0ff */
[----:B------:R-:W-:-:S02]  /*3b680*/  LOP3.LUT R56, R163, 0xffff, RZ, 0xc0, !PT ;  /* 0x0000ffffa3387812 */ /* 0x000fc400078ec0ff */
[----:B------:R-:W-:Y:S02]  /*3b690*/  PRMT R155, R50, 0x3340, R155 ;  /* 0x00003340329b7816 */ /* 0x000fe4000000009b */
[----:B--2---:R-:W-:Y:S02]  /*3b6a0*/  PRMT R50, R165, 0x5410, R167 ;  /* 0x00005410a5327816 */ /* 0x004fe400000000a7 */
[----:B------:R-:W-:Y:S02]  /*3b6b0*/  PRMT R147, R49, 0x3340, R147 ;  /* 0x0000334031937816 */ /* 0x000fe40000000093 */
[----:B------:R-:W-:Y:S02]  /*3b6c0*/  LOP3.LUT R51, R159, 0xffff, RZ, 0xc0, !PT ;  /* 0x0000ffff9f337812 */ /* 0x000fe400078ec0ff */
[--C-:B------:R-:W-:Y:S02]  /*3b6d0*/  PRMT R165, R56, 0x3340, R53.reuse ;  /* 0x0000334038a57816 */ /* 0x100fe40000000035 */
[----:B------:R-:W-:-:S02]  /*3b6e0*/  SHF.R.U32.HI R163, RZ, 0x8, R53 ;  /* 0x00000008ffa37819 */ /* 0x000fc40000011635 */
[----:B---3--:R-:W-:Y:S02]  /*3b6f0*/  PRMT R59, R154, 0x5410, R152 ;  /* 0x000054109a3b7816 */ /* 0x008fe40000000098 */
[----:B------:R-:W2:Y:S04]  /*3b700*/  LDL.LU R152, [R1+0xef0] ;  /* 0x000ef00001987983 */ /* 0x000ea80000300800 */
[----:B------:R-:W2:Y:S01]  /*3b710*/  LDL.LU R154, [R1+0x10e4] ;  /* 0x0010e400019a7983 */ /* 0x000ea20000300800 */
[----:B------:R-:W-:Y:S02]  /*3b720*/  PRMT R49, R171, 0x5410, R173 ;  /* 0x00005410ab317816 */ /* 0x000fe400000000ad */
[----:B------:R-:W-:Y:S01]  /*3b730*/  SHF.R.U32.HI R57, RZ, 0x8, R56 ;  /* 0x00000008ff397819 */ /* 0x000fe20000011638 */
[----:B------:R-:W3:Y:S01]  /*3b740*/  LDL.LU R167, [R1+0xef4] ;  /* 0x000ef40001a77983 */ /* 0x000ee20000300800 */
[----:B------:R-:W-:-:S02]  /*3b750*/  SHF.R.U32.HI R53, RZ, 0x8, R54 ;  /* 0x00000008ff357819 */ /* 0x000fc40000011636 */
[----:B------:R-:W-:Y:S01]  /*3b760*/  SHF.R.U32.HI R56, RZ, 0x8, R55 ;  /* 0x00000008ff387819 */ /* 0x000fe20000011637 */
[----:B------:R-:W3:Y:S01]  /*3b770*/  LDL.LU R159, [R1+0x10ec] ;  /* 0x0010ec00019f7983 */ /* 0x000ee20000300800 */
[----:B------:R-:W-:Y:S02]  /*3b780*/  SHF.R.U32.HI R171, RZ, 0x8, R52 ;  /* 0x00000008ffab7819 */ /* 0x000fe40000011634 */
[----:B------:R-:W-:Y:S02]  /*3b790*/  PRMT R160, R160, 0x5410, R174 ;  /* 0x00005410a0a07816 */ /* 0x000fe400000000ae */
[----:B------:R-:W-:Y:S02]  /*3b7a0*/  PRMT R174, R54, 0x3340, R51 ;  /* 0x0000334036ae7816 */ /* 0x000fe40000000033 */
[----:B------:R-:W-:Y:S02]  /*3b7b0*/  LOP3.LUT R54, R53, 0xffff, RZ, 0xc0, !PT ;  /* 0x0000ffff35367812 */ /* 0x000fe400078ec0ff */
[----:B------:R-:W-:-:S02]  /*3b7c0*/  LOP3.LUT R53, R56, 0xffff, RZ, 0xc0, !PT ;  /* 0x0000ffff38357812 */ /* 0x000fc400078ec0ff */
[----:B------:R-:W-:-:S04]  /*3b7d0*/  LOP3.LUT R171, R171, 0xffff, RZ, 0xc0, !PT ;  /* 0x0000ffffabab7812 */ /* 0x000fc800078ec0ff */
[----:B------:R-:W-:Y:S02]  /*3b7e0*/  PRMT R171, R53, 0x3340, R171 ;  /* 0x0000334035ab7816 */ /* 0x000fe400000000ab */
[----:B------:R-:W-:Y:S02]  /*3b7f0*/  PRMT R53, R138, 0x5410, R149 ;  /* 0x000054108a357816 */ /* 0x000fe40000000095 */
[----:B------:R-:W0:Y:S01]  /*3b800*/  S2R R138, SR_TID.X ;  /* 0x00000000008a7919 */ /* 0x000e220000002100 */
[----:B------:R-:W-:Y:S02]  /*3b810*/  PRMT R173, R55, 0x3340, R52 ;  /* 0x0000334037ad7816 */ /* 0x000fe40000000034 */
[----:B------:R-:W-:Y:S02]  /*3b820*/  SHF.R.U32.HI R172, RZ, 0x8, R51 ;  /* 0x00000008ffac7819 */ /* 0x000fe40000011633 */
[----:B------:R-:W-:Y:S02]  /*3b830*/  LOP3.LUT R52, R57, 0xffff, RZ, 0xc0, !PT ;  /* 0x0000ffff39347812 */ /* 0x000fe400078ec0ff */
[----:B------:R-:W-:-:S02]  /*3b840*/  LOP3.LUT R163, R163, 0xffff, RZ, 0xc0, !PT ;  /* 0x0000ffffa3a37812 */ /* 0x000fc400078ec0ff */
[----:B------:R-:W-:Y:S02]  /*3b850*/  LOP3.LUT R172, R172, 0xffff, RZ, 0xc0, !PT ;  /* 0x0000ffffacac7812 */ /* 0x000fe400078ec0ff */
[----:B------:R-:W-:Y:S02]  /*3b860*/  PRMT R51, R153, 0x5410, R157 ;  /* 0x0000541099337816 */ /* 0x000fe4000000009d */
[----:B------:R-:W-:Y:S01]  /*3b870*/  PRMT R163, R52, 0x3340, R163 ;  /* 0x0000334034a37816 */ /* 0x000fe200000000a3 */
[----:B------:R-:W3:Y:S01]  /*3b880*/  LDL.LU R157, [R1+0xee4] ;  /* 0x000ee400019d7983 */ /* 0x000ee20000300800 */
[----:B------:R-:W-:-:S03]  /*3b890*/  PRMT R52, R150, 0x5410, R151 ;  /* 0x0000541096347816 */ /* 0x000fc60000000097 */
[----:B------:R-:W3:Y:S01]  /*3b8a0*/  LDL.LU R153, [R1+0x10d8] ;  /* 0x0010d80001997983 */ /* 0x000ee20000300800 */
[----:B------:R-:W-:-:S03]  /*3b8b0*/  PRMT R172, R54, 0x3340, R172 ;  /* 0x0000334036ac7816 */ /* 0x000fc600000000ac */
[----:B------:R-:W3:Y:S01]  /*3b8c0*/  LDL.LU R151, [R1+0xee8] ;  /* 0x000ee80001977983 */ /* 0x000ee20000300800 */
[----:B------:R-:W-:-:S03]  /*3b8d0*/  PRMT R54, R145, 0x5410, R146 ;  /* 0x0000541091367816 */ /* 0x000fc60000000092 */
[----:B------:R-:W3:Y:S01]  /*3b8e0*/  LDL.LU R150, [R1+0x10dc] ;  /* 0x0010dc0001967983 */ /* 0x000ee20000300800 */
[----:B------:R-:W-:-:S03]  /*3b8f0*/  PRMT R55, R143, 0x5410, R144 ;  /* 0x000054108f377816 */ /* 0x000fc60000000090 */
[----:B------:R-:W3:Y:S01]  /*3b900*/  LDL.LU R149, [R1+0xeec] ;  /* 0x000eec0001957983 */ /* 0x000ee20000300800 */
[----:B0-----:R-:W-:-:S03]  /*3b910*/  LOP3.LUT R138, R138, 0x7f, RZ, 0xc0, !PT ;  /* 0x0000007f8a8a7812 */ /* 0x001fc600078ec0ff */
[----:B------:R-:W3:Y:S01]  /*3b920*/  LDL.LU R146, [R1+0x10e0] ;  /* 0x0010e00001927983 */ /* 0x000ee20000300800 */
[----:B------:R-:W-:-:S03]  /*3b930*/  PRMT R56, R141, 0x5410, R142 ;  /* 0x000054108d387816 */ /* 0x000fc6000000008e */
[----:B------:R-:W3:Y:S01]  /*3b940*/  LDL.LU R145, [R1+0xedc] ;  /* 0x000edc0001917983 */ /* 0x000ee20000300800 */
[----:B------:R-:W-:Y:S01]  /*3b950*/  LEA R2, R138, UR4, 0x4 ;  /* 0x000000048a027c11 */ /* 0x000fe2000f8e20ff */
[----:B------:R-:W-:Y:S02]  /*3b960*/  ULDC UR4, c[0x0][0x228] ;  /* 0x00008a0000047ab9 */ /* 0x000fe40000000800 */
[----:B------:R-:W3:Y:S01]  /*3b970*/  LDL.LU R144, [R1+0x10c8] ;  /* 0x0010c80001907983 */ /* 0x000ee20000300800 */
[----:B------:R-:W-:-:S03]  /*3b980*/  PRMT R57, R136, 0x5410, R137 ;  /* 0x0000541088397816 */ /* 0x000fc60000000089 */
[----:B------:R-:W3:Y:S04]  /*3b990*/  LDL.LU R143, [R1+0xee0] ;  /* 0x000ee000018f7983 */ /* 0x000ee80000300800 */
[----:B------:R-:W3:Y:S01]  /*3b9a0*/  LDL.LU R142, [R1+0x10d0] ;  /* 0x0010d000018e7983 */ /* 0x000ee20000300800 */
[----:B----4-:R-:W-:-:S03]  /*3b9b0*/  PRMT R58, R134, 0x5410, R135 ;  /* 0x00005410863a7816 */ /* 0x010fc60000000087 */
[----:B------:R-:W4:Y:S04]  /*3b9c0*/  LDL.LU R141, [R1+0xec4] ;  /* 0x000ec400018d7983 */ /* 0x000f280000300800 */
[----:B------:R-:W4:Y:S04]  /*3b9d0*/  LDL.LU R138, [R1+0x10c0] ;  /* 0x0010c000018a7983 */ /* 0x000f280000300800 */
[----:B------:R-:W4:Y:S04]  /*3b9e0*/  LDL.LU R137, [R1+0xebc] ;  /* 0x000ebc0001897983 */ /* 0x000f280000300800 */
[----:B------:R-:W4:Y:S04]  /*3b9f0*/  LDL.LU R136, [R1+0x10bc] ;  /* 0x0010bc0001887983 */ /* 0x000f280000300800 */
[----:B------:R-:W4:Y:S04]  /*3ba00*/  LDL.LU R135, [R1+0xec0] ;  /* 0x000ec00001877983 */ /* 0x000f280000300800 */
[----:B------:R-:W4:Y:S04]  /*3ba10*/  LDL.LU R134, [R1+0x10b8] ;  /* 0x0010b80001867983 */ /* 0x000f280000300800 */
[----:B------:R-:W-:Y:S01]  /*3ba20*/  STL [R1+0xe48], R2 ;  /* 0x000e480201007387 */ /* 0x000fe20000100800 */
[----:B--2---:R-:W-:-:S03]  /*3ba30*/  PRMT R65, R154, 0x5410, R152 ;  /* 0x000054109a417816 */ /* 0x004fc60000000098 */
[----:B------:R-:W2:Y:S04]  /*3ba40*/  LDL.LU R152, [R1+0xeb0] ;  /* 0x000eb00001987983 */ /* 0x000ea80000300800 */
[----:B------:R-:W2:Y:S01]  /*3ba50*/  LDL.LU R154, [R1+0x10b0] ;  /* 0x0010b000019a7983 */ /* 0x000ea20000300800 */
[----:B------:R-:W-:Y:S02]  /*3ba60*/  PRMT R61, R129, 0x5410, R128 ;  /* 0x00005410813d7816 */ /* 0x000fe40000000080 */
[----:B------:R-:W-:Y:S01]  /*3ba70*/  PRMT R62, R131, 0x5410, R130 ;  /* 0x00005410833e7816 */ /* 0x000fe20000000082 */
[----:B------:R-:W2:Y:S01]  /*3ba80*/  LDL.LU R129, [R1+0xeb4] ;  /* 0x000eb40001817983 */ /* 0x000ea20000300800 */
[----:B------:R-:W-:-:S03]  /*3ba90*/  PRMT R63, R133, 0x5410, R132 ;  /* 0x00005410853f7816 */ /* 0x000fc60000000084 */
[----:B------:R-:W2:Y:S01]  /*3baa0*/  LDL.LU R130, [R1+0x10ac] ;  /* 0x0010ac0001827983 */ /* 0x000ea20000300800 */
[----:B------:R-:W-:-:S03]  /*3bab0*/  PRMT R64, R175, 0x5410, R168 ;  /* 0x00005410af407816 */ /* 0x000fc600000000a8 */
[----:B------:R-:W2:Y:S01]  /*3bac0*/  LDL.LU R131, [R1+0xeb8] ;  /* 0x000eb80001837983 */ /* 0x000ea20000300800 */
[----:B---3--:R-:W-:-:S03]  /*3bad0*/  PRMT R66, R159, 0x5410, R167 ;  /* 0x000054109f427816 */ /* 0x008fc600000000a7 */
[----:B------:R-:W3:Y:S04]  /*3bae0*/  LDL.LU R132, [R1+0x10a4] ;  /* 0x0010a40001847983 */ /* 0x000ee80000300800 */
[----:B------:R-:W3:Y:S04]  /*3baf0*/  LDL.LU R133, [R1+0xea8] ;  /* 0x000ea80001857983 */ /* 0x000ee80000300800 */
[----:B------:R-:W3:Y:S04]  /*3bb00*/  LDL.LU R168, [R1+0x109c] ;  /* 0x00109c0001a87983 */ /* 0x000ee80000300800 */
[----:B------:R-:W3:Y:S04]  /*3bb10*/  LDL.LU R175, [R1+0xeac] ;  /* 0x000eac0001af7983 */ /* 0x000ee80000300800 */
[----:B------:R-:W3:Y:S04]  /*3bb20*/  LDL.LU R167, [R1+0x1094] ;  /* 0x0010940001a77983 */ /* 0x000ee80000300800 */
[----:B------:R-:W3:Y:S01]  /*3bb30*/  LDL.LU R159, [R1+0x1070] ;  /* 0x00107000019f7983 */ /* 0x000ee20000300800 */
[----:B------:R-:W-:-:S03]  /*3bb40*/  PRMT R67, R153, 0x5410, R157 ;  /* 0x0000541099437816 */ /* 0x000fc6000000009d */
[----:B------:R-:W3:Y:S04]  /*3bb50*/  LDL.LU R157, [R1+0xe88] ;  /* 0x000e8800019d7983 */ /* 0x000ee80000300800 */
[----:B------:R-:W3:Y:S01]  /*3bb60*/  LDL.LU R153, [R1+0x106c] ;  /* 0x00106c0001997983 */ /* 0x000ee20000300800 */
[----:B------:R-:W-:Y:S02]  /*3bb70*/  PRMT R68, R150, 0x5410, R151 ;  /* 0x0000541096447816 */ /* 0x000fe40000000097 */
[----:B------:R-:W-:Y:S02]  /*3bb80*/  PRMT R69, R146, 0x5410, R149 ;  /* 0x0000541092457816 */ /* 0x000fe40000000095 */
[----:B------:R-:W-:Y:S02]  /*3bb90*/  PRMT R70, R144, 0x5410, R145 ;  /* 0x0000541090467816 */ /* 0x000fe40000000091 */
[----:B------:R-:W-:-:S02]  /*3bba0*/  PRMT R71, R142, 0x5410, R143 ;  /* 0x000054108e477816 */ /* 0x000fc4000000008f */
[----:B----4-:R-:W-:Y:S02]  /*3bbb0*/  PRMT R72, R138, 0x5410, R141 ;  /* 0x000054108a487816 */ /* 0x010fe4000000008d */
[----:B------:R-:W-:Y:S02]  /*3bbc0*/  PRMT R74, R134, 0x5410, R135 ;  /* 0x00005410864a7816 */ /* 0x000fe40000000087 */
        /* <DEDUP_REMOVED lines=8> */
[----:B------:R-:W-:-:S03]  /*3bc50*/  PRMT R73, R136, 0x5410, R137 ;  /* 0x0000541088497816 */ /* 0x000fc60000000089 */
[----:B------:R-:W4:Y:S04]  /*3bc60*/  LDL.LU R143, [R1+0xec8] ;  /* 0x000ec800018f7983 */ /* 0x000f280000300800 */
[----:B------:R-:W4:Y:S04]  /*3bc70*/  LDL.LU R142, [R1+0x1088] ;  /* 0x00108800018e7983 */ /* 0x000f280000300800 */
[----:B------:R-:W4:Y:S04]  /*3bc80*/  LDL.LU R141, [R1+0xecc] ;  /* 0x000ecc00018d7983 */ /* 0x000f280000300800 */
[----:B------:R-:W4:Y:S04]  /*3bc90*/  LDL.LU R138, [R1+0x1084] ;  /* 0x00108400018a7983 */ /* 0x000f280000300800 */
[----:B------:R-:W4:Y:S04]  /*3bca0*/  LDL.LU R137, [R1+0xea0] ;  /* 0x000ea00001897983 */ /* 0x000f280000300800 */
[----:B------:R-:W4:Y:S01]  /*3bcb0*/  LDL.LU R136, [R1+0x1054] ;  /* 0x0010540001887983 */ /* 0x000f220000300800 */
[----:B--2---:R-:W-:-:S03]  /*3bcc0*/  PRMT R75, R154, 0x5410, R152 ;  /* 0x000054109a4b7816 */ /* 0x004fc60000000098 */
[----:B------:R-:W2:Y:S04]  /*3bcd0*/  LDL.LU R152, [R1+0xea4] ;  /* 0x000ea40001987983 */ /* 0x000ea80000300800 */
[----:B------:R-:W2:Y:S01]  /*3bce0*/  LDL.LU R154, [R1+0x104c] ;  /* 0x00104c00019a7983 */ /* 0x000ea20000300800 */
[----:B------:R-:W-:Y:S02]  /*3bcf0*/  PRMT R60, R127, 0x5410, R126 ;  /* 0x000054107f3c7816 */ /* 0x000fe4000000007e */
[----:B------:R-:W-:Y:S02]  /*3bd00*/  PRMT R76, R130, 0x5410, R129 ;  /* 0x00005410824c7816 */ /* 0x000fe40000000081 */
[----:B---3--:R-:W-:Y:S02]  /*3bd10*/  PRMT R77, R132, 0x5410, R131 ;  /* 0x00005410844d7816 */ /* 0x008fe40000000083 */
[----:B------:R-:W-:-:S02]  /*3bd20*/  PRMT R78, R168, 0x5410, R133 ;  /* 0x00005410a84e7816 */ /* 0x000fc40000000085 */
[----:B------:R-:W-:Y:S02]  /*3bd30*/  PRMT R79, R167, 0x5410, R175 ;  /* 0x00005410a74f7816 */ /* 0x000fe400000000af */
[----:B------:R-:W-:Y:S02]  /*3bd40*/  PRMT R80, R159, 0x5410, R252 ;  /* 0x000054109f507816 */ /* 0x000fe400000000fc */
[----:B------:R-:W-:Y:S02]  /*3bd50*/  PRMT R81, R153, 0x5410, R157 ;  /* 0x0000541099517816 */ /* 0x000fe4000000009d */
[----:B----4-:R-:W-:Y:S02]  /*3bd60*/  PRMT R82, R135, 0x5410, R158 ;  /* 0x0000541087527816 */ /* 0x010fe4000000009e */
[----:B------:R-:W3:Y:S01]  /*3bd70*/  LDL.LU R135, [R1+0xe98] ;  /* 0x000e980001877983 */ /* 0x000ee20000300800 */
[----:B------:R-:W-:-:S03]  /*3bd80*/  PRMT R83, R134, 0x5410, R166 ;  /* 0x0000541086537816 */ /* 0x000fc600000000a6 */
        /* <DEDUP_REMOVED lines=19> */
[----:B------:R-:W-:Y:S01]  /*3bec0*/  PRMT R89, R146, 0x5410, R149 ;  /* 0x0000541092597816 */ /* 0x000fe20000000095 */
[----:B------:R-:W4:Y:S01]  /*3bed0*/  LDL.LU R151, [R1+0xf7c] ;  /* 0x000f7c0001977983 */ /* 0x000f220000300800 */
[----:B------:R-:W-:-:S03]  /*3bee0*/  PRMT R90, R144, 0x5410, R145 ;  /* 0x00005410905a7816 */ /* 0x000fc60000000091 */
[----:B------:R-:W4:Y:S01]  /*3bef0*/  LDL.LU R150, [R1+0x1164] ;  /* 0x0011640001967983 */ /* 0x000f220000300800 */
[----:B------:R-:W-:-:S03]  /*3bf00*/  PRMT R84, R142, 0x5410, R143 ;  /* 0x000054108e547816 */ /* 0x000fc6000000008f */
[----:B------:R-:W4:Y:S04]  /*3bf10*/  LDL.LU R149, [R1+0xf80] ;  /* 0x000f800001957983 */ /* 0x000f280000300800 */
[----:B------:R-:W4:Y:S01]  /*3bf20*/  LDL.LU R146, [R1+0x1168] ;  /* 0x0011680001927983 */ /* 0x000f220000300800 */
[----:B------:R-:W-:-:S03]  /*3bf30*/  PRMT R85, R138, 0x5410, R141 ;  /* 0x000054108a557816 */ /* 0x000fc6000000008d */
        /* <DEDUP_REMOVED lines=9> */
[----:B---3--:R-:W-:-:S03]  /*3bfd0*/  PRMT R91, R134, 0x5410, R135 ;  /* 0x00005410865b7816 */ /* 0x008fc60000000087 */
[----:B------:R-:W3:Y:S04]  /*3bfe0*/  LDL.LU R135, [R1+0xf70] ;  /* 0x000f700001877983 */ /* 0x000ee80000300800 */
[----:B------:R-:W3:Y:S01]  /*3bff0*/  LDL.LU R134, [R1+0x1158] ;  /* 0x0011580001867983 */ /* 0x000ee20000300800 */
[----:B--2---:R-:W-:-:S03]  /*3c000*/  PRMT R99, R154, 0x5410, R152 ;  /* 0x000054109a637816 */ /* 0x004fc60000000098 */
[----:B------:R-:W2:Y:S04]  /*3c010*/  LDL.LU R152, [R1+0xf00] ;  /* 0x000f000001987983 */ /* 0x000ea80000300800 */
[----:B------:R-:W2:Y:S01]  /*3c020*/  LDL.LU R154, [R1+0x1060] ;  /* 0x00106000019a7983 */ /* 0x000ea20000300800 */
[----:B----4-:R-:W-:Y:S02]  /*3c030*/  PRMT R96, R127, 0x5410, R126 ;  /* 0x000054107f607816 */ /* 0x010fe4000000007e */
        /* <DEDUP_REMOVED lines=17> */
[----:B------:R-:W4:Y:S01]  /*3c150*/  LDL.LU R159, [R1+0x117c] ;  /* 0x00117c00019f7983 */ /* 0x000f220000300800 */
[----:B------:R-:W-:-:S03]  /*3c160*/  PRMT R104, R150, 0x5410, R151 ;  /* 0x0000541096687816 */ /* 0x000fc60000000097 */
[----:B------:R-:W4:Y:S04]  /*3c170*/  LDL.LU R157, [R1+0xf8c] ;  /* 0x000f8c00019d7983 */ /* 0x000f280000300800 */
[----:B------:R-:W4:Y:S01]  /*3c180*/  LDL.LU R153, [R1+0x1170] ;  /* 0x0011700001997983 */ /* 0x000f220000300800 */
[----:B------:R-:W-:Y:S02]  /*3c190*/  PRMT R105, R146, 0x5410, R149 ;  /* 0x0000541092697816 */ /* 0x000fe40000000095 */
[----:B------:R-:W-:Y:S02]  /*3c1a0*/  PRMT R106, R144, 0x5410, R145 ;  /* 0x00005410906a7816 */ /* 0x000fe40000000091 */
[----:B------:R-:W-:Y:S02]  /*3c1b0*/  PRMT R100, R142, 0x5410, R143 ;  /* 0x000054108e647816 */ /* 0x000fe4000000008f */
[----:B------:R-:W-:-:S02]  /*3c1c0*/  PRMT R101, R138, 0x5410, R141 ;  /* 0x000054108a657816 */ /* 0x000fc4000000008d */
[----:B------:R-:W-:Y:S02]  /*3c1d0*/  PRMT R102, R136, 0x5410, R137 ;  /* 0x0000541088667816 */ /* 0x000fe40000000089 */
[----:B---3--:R-:W-:Y:S02]  /*3c1e0*/  PRMT R103, R134, 0x5410, R135 ;  /* 0x0000541086677816 */ /* 0x008fe40000000087 */
        /* <DEDUP_REMOVED lines=14> */
[----:B--2---:R-:W-:-:S03]  /*3c2d0*/  PRMT R107, R154, 0x5410, R152 ;  /* 0x000054109a6b7816 */ /* 0x004fc60000000098 */
[----:B------:R-:W2:Y:S04]  /*3c2e0*/  LDL.LU R152, [R1+0xfbc] ;  /* 0x000fbc0001987983 */ /* 0x000ea80000300800 */
[----:B------:R-:W2:Y:S04]  /*3c2f0*/  LDL.LU R154, [R1+0x118c] ;  /* 0x00118c00019a7983 */ /* 0x000ea80000300800 */
[----:B------:R-:W-:Y:S01]  /*3c300*/  STSM.16.M88.4 [R0], R48 ;  /* 0x0000003000007844 */ /* 0x000fe20000000200 */
[----:B------:R-:W-:Y:S06]  /*3c310*/  BAR.SYNC.DEFER_BLOCKING 0x0 ;  /* 0x0000000000007b1d */ /* 0x000fec0000010000 */
[----:B------:R-:W0:Y:S02]  /*3c320*/  LDS.128 R48, [R2] ;  /* 0x0000000002307984 */ /* 0x000e240000000c00 */
[----:B------:R-:W-:Y:S01]  /*3c330*/  BAR.SYNC.DEFER_BLOCKING 0x0 ;  /* 0x0000000000007b1d */ /* 0x000fe20000010000 */
[----:B----4-:R-:W-:-:S02]  /*3c340*/  PRMT R113, R129, 0x5410, R128 ;  /* 0x0000541081717816 */ /* 0x010fc40000000080 */
[----:B------:R-:W-:Y:S02]  /*3c350*/  PRMT R114, R131, 0x5410, R130 ;  /* 0x0000541083727816 */ /* 0x000fe40000000082 */
[----:B------:R-:W-:Y:S01]  /*3c360*/  PRMT R108, R133, 0x5410, R132 ;  /* 0x00005410856c7816 */ /* 0x000fe20000000084 */
[----:B------:R-:W-:Y:S02]  /*3c370*/  STSM.16.M88.4 [R0], R52 ;  /* 0x0000003400007844 */ /* 0x000fe40000000200 */
[----:B------:R-:W-:Y:S01]  /*3c380*/  BAR.SYNC.DEFER_BLOCKING 0x0 ;  /* 0x0000000000007b1d */ /* 0x000fe20000010000 */
[----:B------:R-:W-:Y:S02]  /*3c390*/  PRMT R109, R175, 0x5410, R168 ;  /* 0x00005410af6d7816 */ /* 0x000fe400000000a8 */
[----:B------:R-:W-:-:S03]  /*3c3a0*/  PRMT R110, R159, 0x5410, R167 ;  /* 0x000054109f6e7816 */ /* 0x000fc600000000a7 */
[----:B------:R-:W1:Y:S01]  /*3c3b0*/  LDS.128 R52, [R2] ;  /* 0x0000000002347984 */ /* 0x000e620000000c00 */
[----:B---3--:R-:W-:Y:S01]  /*3c3c0*/  PRMT R115, R134, 0x5410, R135 ;  /* 0x0000541086737816 */ /* 0x008fe20000000087 */
[----:B------:R-:W-:Y:S06]  /*3c3d0*/  BAR.SYNC.DEFER_BLOCKING 0x0 ;  /* 0x0000000000007b1d */ /* 0x000fec0000010000 */
[----:B------:R-:W3:Y:S04]  /*3c3e0*/  LDL.LU R135, [R1+0xf38] ;  /* 0x000f380001877983 */ /* 0x000ee80000300800 */
        /* <DEDUP_REMOVED lines=11> */
[----:B------:R-:W-:Y:S01]  /*3c4a0*/  STSM.16.M88.4 [R0], R56 ;  /* 0x0000003800007844 */ /* 0x000fe20000000200 */
[----:B------:R-:W-:Y:S06]  /*3c4b0*/  BAR.SYNC.DEFER_BLOCKING 0x0 ;  /* 0x0000000000007b1d */ /* 0x000fec0000010000 */
[----:B------:R-:W1:Y:S02]  /*3c4c0*/  LDS.128 R56, [R2] ;  /* 0x0000000002387984 */ /* 0x000e640000000c00 */
[----:B------:R-:W-:Y:S06]  /*3c4d0*/  BAR.SYNC.DEFER_BLOCKING 0x0 ;  /* 0x0000000000007b1d */ /* 0x000fec0000010000 */
[----:B------:R-:W-:Y:S02]  /*3c4e0*/  STSM.16.M88.4 [R0], R60 ;  /* 0x0000003c00007844 */ /* 0x000fe40000000200 */
[----:B------:R-:W-:Y:S06]  /*3c4f0*/  BAR.SYNC.DEFER_BLOCKING 0x0 ;  /* 0x0000000000007b1d */ /* 0x000fec0000010000 */
[----:B------:R-:W1:Y:S02]  /*3c500*/  LDS.128 R60, [R2] ;  /* 0x00000000023c7984 */ /* 0x000e640000000c00 */
[----:B------:R-:W-:Y:S01]  /*3c510*/  BAR.SYNC.DEFER_BLOCKING 0x0 ;  /* 0x0000000000007b1d */ /* 0x000fe20000010000 */
[----:B--2---:R-:W-:-:S05]  /*3c520*/  PRMT R119, R154, 0x5410, R152 ;  /* 0x000054109a777816 */ /* 0x004fca0000000098 */
[----:B------:R-:W2:Y:S04]  /*3c530*/  LDL.LU R152, [R1+0xfdc] ;  /* 0x000fdc0001987983 */ /* 0x000ea80000300800 */
[----:B------:R-:W2:Y:S04]  /*3c540*/  LDL.LU R154, [R1+0x11ac] ;  /* 0x0011ac00019a7983 */ /* 0x000ea80000300800 */
[----:B------:R-:W-:Y:S01]  /*3c550*/  STSM.16.M88.4 [R0], R64 ;  /* 0x0000004000007844 */ /* 0x000fe20000000200 */
[----:B------:R-:W-:Y:S06]  /*3c560*/  BAR.SYNC.DEFER_BLOCKING 0x0 ;  /* 0x0000000000007b1d */ /* 0x000fec0000010000 */
[----:B------:R-:W1:Y:S02]  /*3c570*/  LDS.128 R64, [R2] ;  /* 0x0000000002407984 */ /* 0x000e640000000c00 */
[----:B------:R-:W-:Y:S06]  /*3c580*/  BAR.SYNC.DEFER_BLOCKING 0x0 ;  /* 0x0000000000007b1d */ /* 0x000fec0000010000 */
[----:B------:R-:W-:Y:S02]  /*3c590*/  STSM.16.M88.4 [R0], R68 ;  /* 0x0000004400007844 */ /* 0x000fe40000000200 */
[----:B------:R-:W-:Y:S01]  /*3c5a0*/  BAR.SYNC.DEFER_BLOCKING 0x0 ;  /* 0x0000000000007b1d */ /* 0x000fe20000010000 */
[----:B------:R-:W-:-:S02]  /*3c5b0*/  PRMT R111, R153, 0x5410, R157 ;  /* 0x00005410996f7816 */ /* 0x000fc4000000009d */
[----:B------:R-:W-:Y:S02]  /*3c5c0*/  PRMT R120, R150, 0x5410, R151 ;  /* 0x0000541096787816 */ /* 0x000fe40000000097 */
[----:B------:R-:W-:Y:S01]  /*3c5d0*/  PRMT R121, R146, 0x5410, R149 ;  /* 0x0000541092797816 */ /* 0x000fe20000000095 */
[----:B------:R-:W4:Y:S01]  /*3c5e0*/  LDL.LU R157, [R1+0xfe0] ;  /* 0x000fe000019d7983 */ /* 0x000f220000300800 */
[----:B------:R-:W-:-:S03]  /*3c5f0*/  PRMT R118, R136, 0x5410, R137 ;  /* 0x0000541088767816 */ /* 0x000fc60000000089 */
[----:B------:R-:W4:Y:S04]  /*3c600*/  LDL.LU R153, [R1+0x11b4] ;  /* 0x0011b40001997983 */ /* 0x000f280000300800 */
[----:B------:R-:W4:Y:S04]  /*3c610*/  LDL.LU R151, [R1+0xf50] ;  /* 0x000f500001977983 */ /* 0x000f280000300800 */
[----:B------:R-:W4:Y:S04]  /*3c620*/  LDL.LU R150, [R1+0x1080] ;  /* 0x0010800001967983 */ /* 0x000f280000300800 */
[----:B------:R-:W1:Y:S01]  /*3c630*/  LDS.128 R68, [R2] ;  /* 0x0000000002447984 */ /* 0x000e620000000c00 */
[----:B------:R-:W-:Y:S01]  /*3c640*/  BAR.SYNC.DEFER_BLOCKING 0x0 ;  /* 0x0000000000007b1d */ /* 0x000fe20000010000 */
[----:B------:R-:W-:-:S02]  /*3c650*/  PRMT R122, R144, 0x5410, R145 ;  /* 0x00005410907a7816 */ /* 0x000fc40000000091 */
[----:B------:R-:W-:-:S03]  /*3c660*/  PRMT R117, R138, 0x5410, R141 ;  /* 0x000054108a757816 */ /* 0x000fc6000000008d */
[----:B------:R-:W4:Y:S04]  /*3c670*/  LDL.LU R149, [R1+0x1004] ;  /* 0x0010040001957983 */ /* 0x000f280000300800 */
[----:B------:R-:W4:Y:S04]  /*3c680*/  LDL.LU R136, [R1+0x11dc] ;  /* 0x0011dc0001887983 */ /* 0x000f280000300800 */
[----:B------:R-:W4:Y:S01]  /*3c690*/  LDL.LU R146, [R1+0x1008] ;  /* 0x0010080001927983 */ /* 0x000f220000300800 */
[----:B------:R-:W-:-:S03]  /*3c6a0*/  PRMT R116, R142, 0x5410, R143 ;  /* 0x000054108e747816 */ /* 0x000fc6000000008f */
[----:B------:R-:W4:Y:S04]  /*3c6b0*/  LDL.LU R137, [R1+0x11e8] ;  /* 0x0011e80001897983 */ /* 0x000f280000300800 */
[----:B------:R-:W-:Y:S01]  /*3c6c0*/  STSM.16.M88.4 [R0], R72 ;  /* 0x0000004800007844 */ /* 0x000fe20000000200 */
[----:B------:R-:W-:Y:S06]  /*3c6d0*/  BAR.SYNC.DEFER_BLOCKING 0x0 ;  /* 0x0000000000007b1d */ /* 0x000fec0000010000 */
[----:B------:R-:W4:Y:S04]  /*3c6e0*/  LDL.LU R145, [R1+0x100c] ;  /* 0x00100c0001917983 */ /* 0x000f280000300800 */
[----:B------:R-:W4:Y:S04]  /*3c6f0*/  LDL.LU R138, [R1+0x11e4] ;  /* 0x0011e400018a7983 */ /* 0x000f280000300800 */
[----:B------:R-:W4:Y:S04]  /*3c700*/  LDL.LU R144, [R1+0xff4] ;  /* 0x000ff40001907983 */ /* 0x000f280000300800 */
[----:B------:R-:W4:Y:S04]  /*3c710*/  LDL.LU R143, [R1+0x11c8] ;  /* 0x0011c800018f7983 */ /* 0x000f280000300800 */
[----:B------:R-:W4:Y:S04]  /*3c720*/  LDL.LU R142, [R1+0xff8] ;  /* 0x000ff800018e7983 */ /* 0x000f280000300800 */
[----:B------:R-:W4:Y:S04]  /*3c730*/  LDL.LU R141, [R1+0x11cc] ;  /* 0x0011cc00018d7983 */ /* 0x000f280000300800 */
[----:B------:R-:W1:Y:S01]  /*3c740*/  LDS.128 R72, [R2] ;  /* 0x0000000002487984 */ /* 0x000e620000000c00 */
[----:B------:R-:W-:Y:S06]  /*3c750*/  BAR.SYNC.DEFER_BLOCKING 0x0 ;  /* 0x0000000000007b1d */ /* 0x000fec0000010000 */
[----:B------:R-:W-:Y:S02]  /*3c760*/  STSM.16.M88.4 [R0], R76 ;  /* 0x0000004c00007844 */ /* 0x000fe40000000200 */
[----:B------:R-:W-:Y:S01]  /*3c770*/  BAR.SYNC.DEFER_BLOCKING 0x0 ;  /* 0x0000000000007b1d */ /* 0x000fe20000010000 */
[----:B---3--:R-:W-:-:S02]  /*3c780*/  PRMT R123, R134, 0x5410, R135 ;  /* 0x00005410867b7816 */ /* 0x008fc40000000087 */
[----:B------:R-:W-:-:S03]  /*3c790*/  PRMT R112, R127, 0x5410, R126 ;  /* 0x000054107f707816 */ /* 0x000fc6000000007e */
[----:B------:R-:W3:Y:S04]  /*3c7a0*/  LDL.LU R135, [R1+0xffc] ;  /* 0x000ffc0001877983 */ /* 0x000ee80000300800 */
[----:B------:R-:W3:Y:S04]  /*3c7b0*/  LDL.LU R134, [R1+0x11d4] ;  /* 0x0011d40001867983 */ /* 0x000ee80000300800 */
[----:B------:R-:W1:Y:S01]  /*3c7c0*/  LDS.128 R76, [R2] ;  /* 0x00000000024c7984 */ /* 0x000e620000000c00 */
        /* <DEDUP_REMOVED lines=9> */
[----:B------:R-:W-:Y:S01]  /*3c860*/  BAR.SYNC.DEFER_BLOCKING 0x0 ;  /* 0x0000000000007b1d */ /* 0x000fe20000010000 */
[----:B----4-:R-:W-:-:S05]  /*3c870*/  PRMT R128, R129, 0x5410, R128 ;  /* 0x0000541081807816 */ /* 0x010fca0000000080 */
[----:B------:R-:W4:Y:S04]  /*3c880*/  LDL.LU R19, [R1+0x1024] ;  /* 0x0010240001137983 */ /* 0x000f280000300800 */
[----:B------:R-:W1:Y:S01]  /*3c890*/  LDS.128 R84, [R2] ;  /* 0x0000000002547984 */ /* 0x000e620000000c00 */
[----:B------:R-:W-:Y:S06]  /*3c8a0*/  BAR.SYNC.DEFER_BLOCKING 0x0 ;  /* 0x0000000000007b1d */ /* 0x000fec0000010000 */
[----:B------:R-:W-:Y:S02]  /*3c8b0*/  STSM.16.M88.4 [R0], R88 ;  /* 0x0000005800007844 */ /* 0x000fe40000000200 */
[----:B------:R-:W-:Y:S06]  /*3c8c0*/  BAR.SYNC.DEFER_BLOCKING 0x0 ;  /* 0x0000000000007b1d */ /* 0x000fec0000010000 */
[----:B------:R-:W1:Y:S02]  /*3c8d0*/  LDS.128 R88, [R2] ;  /* 0x0000000002587984 */ /* 0x000e640000000c00 */
[----:B------:R-:W-:Y:S06]  /*3c8e0*/  BAR.SYNC.DEFER_BLOCKING 0x0 ;  /* 0x0000000000007b1d */ /* 0x000fec0000010000 */
[----:B------:R-:W-:Y:S02]  /*3c8f0*/  STSM.16.M88.4 [R0], R92 ;  /* 0x0000005c00007844 */ /* 0x000fe40000000200 */
[----:B------:R-:W-:Y:S06]  /*3c900*/  BAR.SYNC.DEFER_BLOCKING 0x0 ;  /* 0x0000000000007b1d */ /* 0x000fec0000010000 */
[----:B------:R-:W1:Y:S02]  /*3c910*/  LDS.128 R92, [R2] ;  /* 0x00000000025c7984 */ /* 0x000e640000000c00 */
[----:B------:R-:W-:Y:S01]  /*3c920*/  BAR.SYNC.DEFER_BLOCKING 0x0 ;  /* 0x0000000000007b1d */ /* 0x000fe20000010000 */
[----:B------:R-:W-:-:S02]  /*3c930*/  PRMT R129, R131, 0x5410, R130 ;  /* 0x0000541083817816 */ /* 0x000fc40000000082 */
[----:B------:R-:W-:Y:S02]  /*3c940*/  PRMT R130, R133, 0x5410, R132 ;  /* 0x0000541085827816 */ /* 0x000fe40000000084 */
[----:B------:R-:W-:Y:S02]  /*3c950*/  PRMT R132, R143, 0x5410, R144 ;  /* 0x000054108f847816 */ /* 0x000fe40000000090 */
[----:B------:R-:W-:Y:S01]  /*3c960*/  PRMT R138, R138, 0x5410, R145 ;  /* 0x000054108a8a7816 */ /* 0x000fe20000000091 */
[----:B------:R-:W4:Y:S01]  /*3c970*/  LDL.LU R144, [R1+0x120c] ;  /* 0x00120c0001907983 */ /* 0x000f220000300800 */
[----:B------:R-:W-:-:S03]  /*3c980*/  PRMT R137, R137, 0x5410, R146 ;  /* 0x0000541089897816 */ /* 0x000fc60000000092 */
[----:B------:R-:W4:Y:S04]  /*3c990*/  LDL.LU R20, [R1+0x1028] ;  /* 0x0010280001147983 */ /* 0x000f280000300800 */
[----:B------:R-:W4:Y:S01]  /*3c9a0*/  LDL.LU R145, [R1+0x1210] ;  /* 0x0012100001917983 */ /* 0x000f220000300800 */
[----:B------:R-:W-:-:S03]  /*3c9b0*/  PRMT R124, R175, 0x5410, R168 ;  /* 0x00005410af7c7816 */ /* 0x000fc600000000a8 */
[----:B------:R-:W4:Y:S04]  /*3c9c0*/  LDL.LU R21, [R1+0x1014] ;  /* 0x0010140001157983 */ /* 0x000f280000300800 */
[----:B------:R-:W-:Y:S01]  /*3c9d0*/  STSM.16.M88.4 [R0], R96 ;  /* 0x0000006000007844 */ /* 0x000fe20000000200 */
[----:B------:R-:W-:Y:S01]  /*3c9e0*/  BAR.SYNC.DEFER_BLOCKING 0x0 ;  /* 0x0000000000007b1d */ /* 0x000fe20000010000 */
[----:B------:R-:W-:Y:S02]  /*3c9f0*/  PRMT R133, R141, 0x5410, R142 ;  /* 0x000054108d857816 */ /* 0x000fe4000000008e */
[----:B------:R-:W-:-:S03]  /*3ca00*/  PRMT R125, R159, 0x5410, R167 ;  /* 0x000054109f7d7816 */ /* 0x000fc600000000a7 */
        /* <DEDUP_REMOVED lines=9> */
[----:B------:R-:W4:Y:S04]  /*3caa0*/  LDL.LU R143, [R1+0x11f8] ;  /* 0x0011f800018f7983 */ /* 0x000f280000300800 */
[----:B------:R-:W1:Y:S01]  /*3cab0*/  LDS.128 R96, [R2] ;  /* 0x0000000002607984 */ /* 0x000e620000000c00 */
[----:B------:R-:W-:Y:S01]  /*3cac0*/  BAR.SYNC.DEFER_BLOCKING 0x0 ;  /* 0x0000000000007b1d */ /* 0x000fe20000010000 */
[----:B---3--:R-:W-:-:S05]  /*3cad0*/  PRMT R134, R134, 0x5410, R135 ;  /* 0x0000541086867816 */ /* 0x008fca0000000087 */
[----:B------:R-:W3:Y:S04]  /*3cae0*/  LDL.LU R24, [R1+0x1048] ;  /* 0x0010480001187983 */ /* 0x000ee80000300800 */
[----:B------:R-:W-:Y:S01]  /*3caf0*/  STSM.16.M88.4 [R0], R100 ;  /* 0x0000006400007844 */ /* 0x000fe20000000200 */
[----:B------:R-:W-:Y:S01]  /*3cb00*/  BAR.SYNC.DEFER_BLOCKING 0x0 ;  /* 0x0000000000007b1d */ /* 0x000fe20000010000 */
[----:B------:R-:W-:Y:S02]  /*3cb10*/  PRMT R136, R136, 0x5410, R149 ;  /* 0x0000541088887816 */ /* 0x000fe40000000095 */
[----:B------:R-:W-:-:S03]  /*3cb20*/  PRMT R131, R150, 0x5410, R151 ;  /* 0x0000541096837816 */ /* 0x000fc60000000097 */
[----:B------:R-:W1:Y:S02]  /*3cb30*/  LDS.128 R100, [R2] ;  /* 0x0000000002647984 */ /* 0x000e640000000c00 */
[----:B------:R-:W-:Y:S01]  /*3cb40*/  BAR.SYNC.DEFER_BLOCKING 0x0 ;  /* 0x0000000000007b1d */ /* 0x000fe20000010000 */
[----:B--2---:R-:W-:-:S05]  /*3cb50*/  PRMT R135, R154, 0x5410, R152 ;  /* 0x000054109a877816 */ /* 0x004fca0000000098 */
        /* <DEDUP_REMOVED lines=13> */
[----:B------:R-:W-:Y:S01]  /*3cc30*/  STSM.16.M88.4 [R0], R104 ;  /* 0x0000006800007844 */ /* 0x000fe20000000200 */
[----:B------:R-:W-:Y:S06]  /*3cc40*/  BAR.SYNC.DEFER_BLOCKING 0x0 ;  /* 0x0000000000007b1d */ /* 0x000fec0000010000 */
[----:B------:R-:W1:Y:S02]  /*3cc50*/  LDS.128 R104, [R2] ;  /* 0x0000000002687984 */ /* 0x000e640000000c00 */
        /* <DEDUP_REMOVED lines=13> */
[----:B----4-:R-:W-:-:S02]  /*3cd30*/  PRMT R144, R144, 0x5410, R19 ;  /* 0x0000541090907816 */ /* 0x010fc40000000013 */
[----:B------:R-:W-:Y:S02]  /*3cd40*/  PRMT R145, R145, 0x5410, R20 ;  /* 0x0000541091917816 */ /* 0x000fe40000000014 */
[----:B------:R-:W-:Y:S01]  /*3cd50*/  PRMT R146, R146, 0x5410, R21 ;  /* 0x0000541092927816 */ /* 0x000fe20000000015 */
[----:B------:R-:W4:Y:S01]  /*3cd60*/  LDL.LU R19, [R1+0x108c] ;  /* 0x00108c0001137983 */ /* 0x000f220000300800 */
[----:B------:R-:W-:Y:S02]  /*3cd70*/  PRMT R139, R140, 0x5410, R139 ;  /* 0x000054108c8b7816 */ /* 0x000fe4000000008b */
[----:B------:R-:W-:Y:S01]  /*3cd80*/  PRMT R143, R143, 0x5410, R157 ;  /* 0x000054108f8f7816 */ /* 0x000fe2000000009d */
[----:B------:R-:W4:Y:S04]  /*3cd90*/  LDL.LU R20, [R1+0x123c] ;  /* 0x00123c0001147983 */ /* 0x000f280000300800 */
[----:B------:R-:W-:Y:S01]  /*3cda0*/  STSM.16.M88.4 [R0], R120 ;  /* 0x0000007800007844 */ /* 0x000fe20000000200 */
[----:B------:R-:W-:Y:S01]  /*3cdb0*/  BAR.SYNC.DEFER_BLOCKING 0x0 ;  /* 0x0000000000007b1d */ /* 0x000fe20000010000 */
[----:B------:R-:W-:-:S02]  /*3cdc0*/  PRMT R140, R23, 0x5410, R22 ;  /* 0x00005410178c7816 */ /* 0x000fc40000000016 */
[----:B------:R-:W-:-:S03]  /*3cdd0*/  PRMT R141, R141, 0x5410, R175 ;  /* 0x000054108d8d7816 */ /* 0x000fc600000000af */
[----:B------:R-:W4:Y:S01]  /*3cde0*/  LDL.LU R21, [R1+0x107c] ;  /* 0x00107c0001157983 */ /* 0x000f220000300800 */
[----:B------:R-:W-:-:S03]  /*3cdf0*/  PRMT R142, R142, 0x5410, R159 ;  /* 0x000054108e8e7816 */ /* 0x000fc6000000009f */
        /* <DEDUP_REMOVED lines=10> */
[----:B--2---:R-:W-:Y:S02]  /*3cea0*/  PRMT R153, R153, 0x5410, R25 ;  /* 0x0000541099997816 */ /* 0x004fe40000000019 */
[----:B------:R-:W-:Y:S02]  /*3ceb0*/  PRMT R147, R148, 0x5410, R147 ;  /* 0x0000541094937816 */ /* 0x000fe40000000093 */
[----:B------:R-:W-:Y:S01]  /*3cec0*/  PRMT R154, R154, 0x5410, R26 ;  /* 0x000054109a9a7816 */ /* 0x000fe2000000001a */
[----:B------:R-:W2:Y:S01]  /*3ced0*/  LDL.LU R24, [R1+0x10f8] ;  /* 0x0010f80001187983 */ /* 0x000ea20000300800 */
[----:B------:R-:W-:-:S03]  /*3cee0*/  PRMT R148, R28, 0x5410, R27 ;  /* 0x000054101c947816 */ /* 0x000fc6000000001b */
[----:B------:R-:W2:Y:S04]  /*3cef0*/  LDL.LU R25, [R1+0x1250] ;  /* 0x0012500001197983 */ /* 0x000ea80000300800 */
[----:B------:R-:W3:Y:S01]  /*3cf00*/  LDL.LU R26, [R1+0x10c4] ;  /* 0x0010c400011a7983 */ /* 0x000ee20000300800 */
[----:B------:R-:W-:-:S03]  /*3cf10*/  PRMT R150, R150, 0x5410, R168 ;  /* 0x0000541096967816 */ /* 0x000fc600000000a8 */
[----:B------:R-:W3:Y:S04]  /*3cf20*/  LDL.LU R27, [R1+0x1248] ;  /* 0x00124800011b7983 */ /* 0x000ee80000300800 */
[----:B------:R-:W1:Y:S01]  /*3cf30*/  LDS.128 R124, [R2] ;  /* 0x00000000027c7984 */ /* 0x000e620000000c00 */
[----:B------:R-:W-:Y:S01]  /*3cf40*/  BAR.SYNC.DEFER_BLOCKING 0x0 ;  /* 0x0000000000007b1d */ /* 0x000fe20000010000 */
[----:B------:R-:W-:Y:S02]  /*3cf50*/  PRMT R149, R149, 0x5410, R29 ;  /* 0x0000541095957816 */ /* 0x000fe4000000001d */
[----:B------:R-:W-:-:S03]  /*3cf60*/  PRMT R151, R151, 0x5410, R167 ;  /* 0x0000541097977816 */ /* 0x000fc600000000a7 */
[----:B------:R-:W3:Y:S04]  /*3cf70*/  LDL.LU R28, [R1+0x10a8] ;  /* 0x0010a800011c7983 */ /* 0x000ee80000300800 */
[----:B------:R-:W3:Y:S04]  /*3cf80*/  LDL.LU R168, [R1+0x1244] ;  /* 0x0012440001a87983 */ /* 0x000ee80000300800 */
[----:B------:R-:W3:Y:S04]  /*3cf90*/  LDL.LU R29, [R1+0x10a0] ;  /* 0x0010a000011d7983 */ /* 0x000ee80000300800 */
[----:B------:R-:W3:Y:S04]  /*3cfa0*/  LDL.LU R167, [R1+0x1240] ;  /* 0x0012400001a77983 */ /* 0x000ee80000300800 */
[----:B------:R-:W-:Y:S01]  /*3cfb0*/  STSM.16.M88.4 [R0], R128 ;  /* 0x0000008000007844 */ /* 0x000fe20000000200 */
[----:B------:R-:W-:Y:S06]  /*3cfc0*/  BAR.SYNC.DEFER_BLOCKING 0x0 ;  /* 0x0000000000007b1d */ /* 0x000fec0000010000 */
[----:B------:R-:W3:Y:S04]  /*3cfd0*/  LDL.LU R3, [R1+0x1150] ;  /* 0x0011500001037983 */ /* 0x000ee80000300800 */
[----:B------:R-:W3:Y:S04]  /*3cfe0*/  LDL.LU R6, [R1+0x1258] ;  /* 0x0012580001067983 */ /* 0x000ee80000300800 */
[----:B------:R-:W3:Y:S04]  /*3cff0*/  LDL.LU R7, [R1+0x1148] ;  /* 0x0011480001077983 */ /* 0x000ee80000300800 */
[----:B------:R-:W3:Y:S04]  /*3d000*/  LDL.LU R4, [R1+0x1254] ;  /* 0x0012540001047983 */ /* 0x000ee80000300800 */
[----:B------:R-:W1:Y:S01]  /*3d010*/  LDS.128 R128, [R2] ;  /* 0x0000000002807984 */ /* 0x000e620000000c00 */
[----:B------:R-:W-:Y:S06]  /*3d020*/  BAR.SYNC.DEFER_BLOCKING 0x0 ;  /* 0x0000000000007b1d */ /* 0x000fec0000010000 */
[----:B------:R-:W3:Y:S04]  /*3d030*/  LDL.LU R5, [R1+0x10cc] ;  /* 0x0010cc0001057983 */ /* 0x000ee80000300800 */
        /* <DEDUP_REMOVED lines=13> */
[----:B------:R-:W-:Y:S01]  /*3d110*/  BAR.SYNC.DEFER_BLOCKING 0x0 ;  /* 0x0000000000007b1d */ /* 0x000fe20000010000 */
[----:B----4-:R-:W-:-:S05]  /*3d120*/  PRMT R159, R159, 0x5410, R175 ;  /* 0x000054109f9f7816 */ /* 0x010fca00000000af */
[----:B------:R-:W4:Y:S04]  /*3d130*/  LDL.LU R175, [R1+0x124c] ;  /* 0x00124c0001af7983 */ /* 0x000f280000300800 */
[----:B------:R-:W1:Y:S01]  /*3d140*/  LDS.128 R144, [R2] ;  /* 0x0000000002907984 */ /* 0x000e620000000c00 */
[----:B------:R-:W-:Y:S01]  /*3d150*/  BAR.SYNC.DEFER_BLOCKING 0x0 ;  /* 0x0000000000007b1d */ /* 0x000fe20000010000 */
[----:B------:R-:W-:-:S05]  /*3d160*/  PRMT R155, R156, 0x5410, R155 ;  /* 0x000054109c9b7816 */ /* 0x000fca000000009b */
[----:B------:R-:W-:Y:S02]  /*3d170*/  STSM.16.M88.4 [R0], R148 ;  /* 0x0000009400007844 */ /* 0x000fe40000000200 */
[----:B------:R-:W-:Y:S01]  /*3d180*/  BAR.SYNC.DEFER_BLOCKING 0x0 ;  /* 0x0000000000007b1d */ /* 0x000fe20000010000 */
[----:B------:R-:W-:Y:S02]  /*3d190*/  PRMT R156, R20, 0x5410, R19 ;  /* 0x00005410149c7816 */ /* 0x000fe40000000013 */
[----:B------:R-:W-:-:S03]  /*3d1a0*/  PRMT R157, R157, 0x5410, R21 ;  /* 0x000054109d9d7816 */ /* 0x000fc60000000015 */
[----:B------:R-:W4:Y:S04]  /*3d1b0*/  LDL.LU.64 R18, [R1+0xe60] ;  /* 0x000e600001127983 */ /* 0x000f280000300a00 */
[----:B------:R-:W4:Y:S01]  /*3d1c0*/  LDL.LU.64 R20, [R1+0xe40] ;  /* 0x000e400001147983 */ /* 0x000f220000300a00 */
[----:B------:R-:W-:-:S03]  /*3d1d0*/  PRMT R158, R23, 0x5410, R22 ;  /* 0x00005410179e7816 */ /* 0x000fc60000000016 */
[----:B------:R-:W4:Y:S04]  /*3d1e0*/  LDL.LU.64 R22, [R1+0xe58] ;  /* 0x000e580001167983 */ /* 0x000f280000300a00 */
[----:B------:R-:W1:Y:S01]  /*3d1f0*/  LDS.128 R148, [R2] ;  /* 0x0000000002947984 */ /* 0x000e620000000c00 */
[----:B------:R-:W-:Y:S01]  /*3d200*/  BAR.SYNC.DEFER_BLOCKING 0x0 ;  /* 0x0000000000007b1d */ /* 0x000fe20000010000 */
[----:B------:R-:W-:Y:S02]  /*3d210*/  PRMT R163, R165, 0x5410, R163 ;  /* 0x00005410a5a37816 */ /* 0x000fe400000000a3 */
[----:B--2---:R-:W-:Y:S02]  /*3d220*/  PRMT R165, R25, 0x5410, R24 ;  /* 0x0000541019a57816 */ /* 0x004fe40000000018 */
[----:B---3--:R-:W-:Y:S01]  /*3d230*/  PRMT R166, R27, 0x5410, R26 ;  /* 0x000054101ba67816 */ /* 0x008fe2000000001a */
[----:B------:R-:W2:Y:S04]  /*3d240*/  LDL.LU.64 R24, [R1+0xe38] ;  /* 0x000e380001187983 */ /* 0x000ea80000300a00 */
[----:B------:R-:W3:Y:S01]  /*3d250*/  LDL.LU.64 R26, [R1+0xe50] ;  /* 0x000e5000011a7983 */ /* 0x000ee20000300a00 */
[----:B------:R-:W-:-:S02]  /*3d260*/  PRMT R168, R168, 0x5410, R28 ;  /* 0x00005410a8a87816 */ /* 0x000fc4000000001c */
[----:B------:R-:W-:Y:S02]  /*3d270*/  PRMT R167, R167, 0x5410, R29 ;  /* 0x00005410a7a77816 */ /* 0x000fe4000000001d */
[----:B------:R-:W3:Y:S04]  /*3d280*/  LDL.LU.64 R28, [R1+0xe30] ;  /* 0x000e3000011c7983 */ /* 0x000ee80000300a00 */
        /* <DEDUP_REMOVED lines=14> */
[----:B------:R-:W-:-:S05]  /*3d370*/  PRMT R171, R173, 0x5410, R171 ;  /* 0x00005410adab7816 */ /* 0x000fca00000000ab */
[----:B------:R-:W1:Y:S02]  /*3d380*/  LDS.128 R164, [R2] ;  /* 0x0000000002a47984 */ /* 0x000e640000000c00 */
[----:B------:R-:W-:Y:S06]  /*3d390*/  BAR.SYNC.DEFER_BLOCKING 0x0 ;  /* 0x0000000000007b1d */ /* 0x000fec0000010000 */
[----:B------:R4:W-:Y:S02]  /*3d3a0*/  STSM.16.M88.4 [R0], R168 ;  /* 0x000000a800007844 */ /* 0x0009e40000000200 */
[----:B----4-:R-:W-:-:S02]  /*3d3b0*/  PRMT R168, R175, 0x5410, R5 ;  /* 0x00005410afa87816 */ /* 0x010fc40000000005 */
[----:B------:R-:W-:Y:S01]  /*3d3c0*/  PRMT R171, R174, 0x5410, R172 ;  /* 0x00005410aeab7816 */ /* 0x000fe200000000ac */
[----:B------:R-:W-:Y:S01]  /*3d3d0*/  BAR.SYNC.DEFER_BLOCKING 0x0 ;  /* 0x0000000000007b1d */ /* 0x000fe20000010000 */
[----:B------:R-:W-:Y:S02]  /*3d3e0*/  PRMT R169, R6, 0x5410, R3 ;  /* 0x0000541006a97816 */ /* 0x000fe40000000003 */
[----:B------:R-:W-:-:S03]  /*3d3f0*/  PRMT R170, R4, 0x5410, R7 ;  /* 0x0000541004aa7816 */ /* 0x000fc60000000007 */
[----:B------:R-:W4:Y:S02]  /*3d400*/  LDS.128 R172, [R2] ;  /* 0x0000000002ac7984 */ /* 0x000f240000000c00 */
[----:B------:R-:W-:Y:S01]  /*3d410*/  BAR.SYNC.DEFER_BLOCKING 0x0 ;  /* 0x0000000000007b1d */ /* 0x000fe20000010000 */
[----:B0-----:R-:W-:-:S05]  /*3d420*/  PRMT R252, R48, 0x7770, RZ ;  /* 0x0000777030fc7816 */ /* 0x001fca00000000ff */
[----:B------:R0:W-:Y:S02]  /*3d430*/  STSM.16.M88.4 [R0], R168 ;  /* 0x000000a800007844 */ /* 0x0001e40000000200 */
[----:B------:R-:W-:Y:S01]  /*3d440*/  BAR.SYNC.DEFER_BLOCKING 0x0 ;  /* 0x0000000000007b1d */ /* 0x000fe20000010000 */
[----:B0-----:R-:W-:-:S05]  /*3d450*/  PRMT R0, R48, 0x7771, RZ ;  /* 0x0000777130007816 */ /* 0x001fca00000000ff */
[----:B------:R-:W-:Y:S04]  /*3d460*/  @P3 STG.E.U8 desc[UR6][R18.64], R252 ;  /* 0x000000fc12003986 */ /* 0x000fe8000c101106 */
[----:B------:R0:W-:Y:S02]  /*3d470*/  @P6 STG.E.U8 desc[UR6][R20.64], R0 ;  /* 0x0000000014006986 */ /* 0x0001e4000c101106 */
[C---:B0-----:R-:W-:Y:S02]  /*3d480*/  PRMT R0, R48.reuse, 0x7772, RZ ;  /* 0x0000777230007816 */ /* 0x041fe400000000ff */
[----:B------:R-:W-:-:S03]  /*3d490*/  PRMT R48, R48, 0x7773, RZ ;  /* 0x0000777330307816 */ /* 0x000fc600000000ff */
[----:B------:R0:W-:Y:S04]  /*3d4a0*/  @P2 STG.E.U8 desc[UR6][R22.64], R0 ;  /* 0x0000000016002986 */ /* 0x0001e8000c101106 */
[----:B--2---:R-:W-:Y:S01]  /*3d4b0*/  @P1 STG.E.U8 desc[UR6][R24.64], R48 ;  /* 0x0000003018001986 */ /* 0x004fe2000c101106 */
[----:B0-----:R-:W-:-:S05]  /*3d4c0*/  PRMT R0, R49, 0x7770, RZ ;  /* 0x0000777031007816 */ /* 0x001fca00000000ff */
[----:B---3--:R0:W-:Y:S02]  /*3d4d0*/  @P0 STG.E.U8 desc[UR6][R26.64], R0 ;  /* 0x000000001a000986 */ /* 0x0081e4000c101106 */
[----:B0-----:R-:W-:-:S05]  /*3d4e0*/  PRMT R0, R49, 0x7771, RZ ;  /* 0x0000777131007816 */ /* 0x001fca00000000ff */
[----:B------:R0:W-:Y:S04]  /*3d4f0*/  @P5 STG.E.U8 desc[UR6][R28.64], R0 ;  /* 0x000000001c005986 */ /* 0x0001e8000c101106 */
[----:B0-----:R-:W2:Y:S04]  /*3d500*/  LDL.LU.64 R28, [R1+0xe28] ;  /* 0x000e2800011c7983 */ /* 0x001ea80000300a00 */
[----:B------:R-:W3:Y:S04]  /*3d510*/  LDL.LU.64 R26, [R1+0xe20] ;  /* 0x000e2000011a7983 */ /* 0x000ee80000300a00 */
[----:B------:R-:W4:Y:S04]  /*3d520*/  LDL.LU.64 R6, [R1+0xe18] ;  /* 0x000e180001067983 */ /* 0x000f280000300a00 */
[----:B------:R-:W4:Y:S04]  /*3d530*/  LDL.LU.64 R4, [R1+0xe10] ;  /* 0x000e100001047983 */ /* 0x000f280000300a00 */
[----:B------:R-:W4:Y:S04]  /*3d540*/  LDL.LU.64 R18, [R1+0xe08] ;  /* 0x000e080001127983 */ /* 0x000f280000300a00 */
[----:B------:R-:W4:Y:S04]  /*3d550*/  LDL.LU.64 R20, [R1+0xe00] ;  /* 0x000e000001147983 */ /* 0x000f280000300a00 */
[----:B------:R-:W4:Y:S01]  /*3d560*/  LDL.LU.64 R22, [R1+0xdf8] ;  /* 0x000df80001167983 */ /* 0x000f220000300a00 */
[----:B------:R-:W-:-:S13]  /*3d570*/  LOP3.LUT P4, RZ, R15, 0x10000000, RZ, 0xc0, !PT ;  /* 0x100000000fff7812 */ /* 0x000fda000788c0ff */
[----:B------:R-:W-:Y:S02]  /*3d580*/  @P4 LOP3.LUT R190, R190, 0x80, RZ, 0xfc, !PT ;  /* 0x00000080bebe4812 */ /* 0x000fe400078efcff */
[----:B------:R-:W-:Y:S02]  /*3d590*/  LOP3.LUT P4, RZ, R15, 0x40000000, RZ, 0xc0, !PT ;  /* 0x400000000fff7812 */ /* 0x000fe4000788c0ff */
[----:B------:R-:W-:-:S11]  /*3d5a0*/  LOP3.LUT R190, R190, 0xfffffeff, RZ, 0xc0, !PT ;  /* 0xfffffeffbebe7812 */ /* 0x000fd600078ec0ff */
[----:B------:R-:W-:Y:S02]  /*3d5b0*/  @P4 LOP3.LUT R190, R190, 0x100, RZ, 0xfc, !PT ;  /* 0x00000100bebe4812 */ /* 0x000fe400078efcff */
[----:B------:R-:W-:Y:S02]  /*3d5c0*/  LOP3.LUT P4, RZ, R15, 0x80000000, RZ, 0xc0, !PT ;  /* 0x800000000fff7812 */ /* 0x000fe4000788c0ff */
[----:B------:R-:W-:Y:S02]  /*3d5d0*/  LOP3.LUT R190, R190, 0xfffffdff, RZ, 0xc0, !PT ;  /* 0xfffffdffbebe7812 */ /* 0x000fe400078ec0ff */
[----:B------:R-:W-:-:S09]  /*3d5e0*/  LOP3.LUT P2, RZ, R14, 0x100000, RZ, 0xc0, !PT ;  /* 0x001000000eff7812 */ /* 0x000fd2000784c0ff */
[----:B------:R-:W-:Y:S02]  /*3d5f0*/  @P4 LOP3.LUT R190, R190, 0x200, RZ, 0xfc, !PT ;  /* 0x00000200bebe4812 */ /* 0x000fe400078efcff */
[----:B------:R-:W-:Y:S02]  /*3d600*/  LOP3.LUT P4, RZ, R14, 0x2, RZ, 0xc0, !PT ;  /* 0x000000020eff7812 */ /* 0x000fe4000788c0ff */
[----:B------:R-:W-:Y:S02]  /*3d610*/  LOP3.LUT R190, R190, 0xfffffbff, RZ, 0xc0, !PT ;  /* 0xfffffbffbebe7812 */ /* 0x000fe400078ec0ff */
[----:B------:R-:W-:Y:S02]  /*3d620*/  PRMT R0, R49, 0x7772, RZ ;  /* 0x0000777231007816 */ /* 0x000fe400000000ff */
[----:B------:R-:W-:-:S07]  /*3d630*/  LOP3.LUT P1, RZ, R14, 0x20000, RZ, 0xc0, !PT ;  /* 0x000200000eff7812 */ /* 0x000fce000782c0ff */
[----:B------:R-:W-:Y:S02]  /*3d640*/  @P4 LOP3.LUT R190, R190, 0x400, RZ, 0xfc, !PT ;  /* 0x00000400bebe4812 */ /* 0x000fe400078efcff */
[----:B------:R-:W-:Y:S02]  /*3d650*/  LOP3.LUT P4, RZ, R14, 0x10, RZ, 0xc0, !PT ;  /* 0x000000100eff7812 */ /* 0x000fe4000788c0ff */
[----:B------:R-:W-:Y:S02]  /*3d660*/  LOP3.LUT R190, R190, 0xfffff7ff, RZ, 0xc0, !PT ;  /* 0xfffff7ffbebe7812 */ /* 0x000fe400078ec0ff */
[----:B------:R-:W-:-:S09]  /*3d670*/  PRMT R49, R49, 0x7773, RZ ;  /* 0x0000777331317816 */ /* 0x000fd200000000ff */
        /* <DEDUP_REMOVED lines=8> */
[C---:B------:R-:W-:Y:S02]  /*3d700*/  LOP3.LUT P4, RZ, R14.reuse, 0x200, RZ, 0xc0, !PT ;  /* 0x000002000eff7812 */ /* 0x040fe4000788c0ff */
[----:B------:R-:W-:Y:S02]  /*3d710*/  LOP3.LUT P5, RZ, R14, 0x4000, RZ, 0xc0, !PT ;  /* 0x000040000eff7812 */ /* 0x000fe400078ac0ff */
[----:B------:R-:W-:-:S09]  /*3d720*/  LOP3.LUT R190, R190, 0xffffbfff, RZ, 0xc0, !PT ;  /* 0xffffbfffbebe7812 */ /* 0x000fd200078ec0ff */
[----:B------:R-:W-:Y:S02]  /*3d730*/  @P4 LOP3.LUT R190, R190, 0x4000, RZ, 0xfc, !PT ;  /* 0x00004000bebe4812 */ /* 0x000fe400078efcff */
[----:B------:R-:W-:Y:S01]  /*3d740*/  LOP3.LUT P4, RZ, R14, 0x1000, RZ, 0xc0, !PT ;  /* 0x000010000eff7812 */ /* 0x000fe2000788c0ff */
[----:B--2---:R0:W-:Y:S04]  /*3d750*/  @P2 STG.E.U8 desc[UR6][R28.64], R0 ;  /* 0x000000001c002986 */ /* 0x0041e8000c101106 */
[----:B0-----:R-:W2:Y:S04]  /*3d760*/  LDL.LU.64 R28, [R1+0xdf0] ;  /* 0x000df000011c7983 */ /* 0x001ea80000300a00 */
[----:B---3--:R0:W-:Y:S04]  /*3d770*/  @P1 STG.E.U8 desc[UR6][R26.64], R49 ;  /* 0x000000311a001986 */ /* 0x0081e8000c101106 */
[----:B0-----:R-:W3:Y:S04]  /*3d780*/  LDL.LU.64 R26, [R1+0xde8] ;  /* 0x000de800011a7983 */ /* 0x001ee80000300a00 */
[----:B------:R-:W3:Y:S04]  /*3d790*/  LDL.LU.64 R24, [R1+0xde0] ;  /* 0x000de00001187983 */ /* 0x000ee80000300a00 */
[----:B------:R-:W3:Y:S01]  /*3d7a0*/  LDL.LU.64 R48, [R1+0xdd8] ;  /* 0x000dd80001307983 */ /* 0x000ee20000300a00 */
[----:B------:R-:W-:-:S03]  /*3d7b0*/  PRMT R0, R50, 0x7770, RZ ;  /* 0x0000777032007816 */ /* 0x000fc600000000ff */
[----:B------:R-:W3:Y:S04]  /*3d7c0*/  LDL.LU.64 R168, [R1+0xdd0] ;  /* 0x000dd00001a87983 */ /* 0x000ee80000300a00 */
[----:B----4-:R0:W-:Y:S04]  /*3d7d0*/  @P0 STG.E.U8 desc[UR6][R6.64], R0 ;  /* 0x0000000006000986 */ /* 0x0101e8000c101106 */
[----:B------:R-:W4:Y:S04]  /*3d7e0*/  LDL.LU.64 R170, [R1+0xdc8] ;  /* 0x000dc80001aa7983 */ /* 0x000f280000300a00 */
[----:B------:R-:W4:Y:S01]  /*3d7f0*/  LDL.LU.64 R2, [R1+0xdc0] ;  /* 0x000dc00001027983 */ /* 0x000f220000300a00 */
[----:B0-----:R-:W-:-:S03]  /*3d800*/  PRMT R0, R50, 0x7771, RZ ;  /* 0x0000777132007816 */ /* 0x001fc600000000ff */
[----:B------:R-:W4:Y:S04]  /*3d810*/  LDL.LU.64 R6, [R1+0xdb8] ;  /* 0x000db80001067983 */ /* 0x000f280000300a00 */
[----:B------:R0:W-:Y:S02]  /*3d820*/  @P5 STG.E.U8 desc[UR6][R4.64], R0 ;  /* 0x0000000004005986 */ /* 0x0001e4000c101106 */
[----:B0-----:R-:W-:Y:S02]  /*3d830*/  PRMT R0, R50, 0x7772, RZ ;  /* 0x0000777232007816 */ /* 0x001fe400000000ff */
[----:B------:R-:W4:Y:S04]  /*3d840*/  LDL.LU.64 R4, [R1+0xdb0] ;  /* 0x000db00001047983 */ /* 0x000f280000300a00 */
[----:B------:R0:W-:Y:S01]  /*3d850*/  @P4 STG.E.U8 desc[UR6][R18.64], R0 ;  /* 0x0000000012004986 */ /* 0x0001e2000c101106 */
[----:B------:R-:W-:-:S02]  /*3d860*/  LOP3.LUT P4, RZ, R190, 0x4000, RZ, 0xc0, !PT ;  /* 0x00004000beff7812 */ /* 0x000fc4000788c0ff */
[----:B------:R-:W-:Y:S01]  /*3d870*/  PRMT R50, R50, 0x7773, RZ ;  /* 0x0000777332327816 */ /* 0x000fe200000000ff */
[----:B0-----:R-:W4:Y:S10]  /*3d880*/  LDL.LU.64 R18, [R1+0xda8] ;  /* 0x000da80001127983 */ /* 0x001f340000300a00 */
[----:B------:R0:W-:Y:S01]  /*3d890*/  @P4 STG.E.U8 desc[UR6][R20.64], R50 ;  /* 0x0000003214004986 */ /* 0x0001e2000c101106 */
[----:B------:R-:W-:-:S02]  /*3d8a0*/  LOP3.LUT P4, RZ, R190, 0x2000, RZ, 0xc0, !PT ;  /* 0x00002000beff7812 */ /* 0x000fc4000788c0ff */
[----:B------:R-:W-:Y:S01]  /*3d8b0*/  PRMT R0, R51, 0x7770, RZ ;  /* 0x0000777033007816 */ /* 0x000fe200000000ff */
[----:B0-----:R-:W4:Y:S10]  /*3d8c0*/  LDL.LU.64 R20, [R1+0xda0] ;  /* 0x000da00001147983 */ /* 0x001f340000300a00 */
[----:B------:R0:W-:Y:S04]  /*3d8d0*/  @P4 STG.E.U8 desc[UR6][R22.64], R0 ;  /* 0x0000000016004986 */ /* 0x0001e8000c101106 */
[----:B0-----:R-:W4:Y:S01]  /*3d8e0*/  LDL.LU.64 R22, [R1+0xd98] ;  /* 0x000d980001167983 */ /* 0x001f220000300a00 */
[----:B------:R-:W-:-:S02]  /*3d8f0*/  LOP3.LUT P4, RZ, R190, 0x1000, RZ, 0xc0, !PT ;  /* 0x00001000beff7812 */ /* 0x000fc4000788c0ff */
[----:B------:R-:W-:Y:S02]  /*3d900*/  PRMT R0, R51, 0x7771, RZ ;  /* 0x0000777133007816 */ /* 0x000fe400000000ff */
[C---:B------:R-:W-:Y:S02]  /*3d910*/  LOP3.LUT P3, RZ, R15.reuse, 0x2000000, RZ, 0xc0, !PT ;  /* 0x020000000fff7812 */ /* 0x040fe4000786c0ff */
[C---:B------:R-:W-:Y:S02]  /*3d920*/  LOP3.LUT P6, RZ, R15.reuse, 0x800000, RZ, 0xc0, !PT ;  /* 0x008000000fff7812 */ /* 0x040fe400078cc0ff */
[C---:B------:R-:W-:Y:S02]  /*3d930*/  LOP3.LUT P2, RZ, R15.reuse, 0x400000, RZ, 0xc0, !PT ;  /* 0x004000000fff7812 */ /* 0x040fe4000784c0ff */
[C---:B------:R-:W-:Y:S02]  /*3d940*/  LOP3.LUT P1, RZ, R15.reuse, 0x100000, RZ, 0xc0, !PT ;  /* 0x001000000fff7812 */ /* 0x040fe4000782c0ff */
[----:B------:R-:W-:-:S02]  /*3d950*/  LOP3.LUT P0, RZ, R15, 0x20000, RZ, 0xc0, !PT ;  /* 0x000200000fff7812 */ /* 0x000fc4000780c0ff */
[----:B------:R-:W-:Y:S01]  /*3d960*/  LOP3.LUT P5, RZ, R15, 0x8000, RZ, 0xc0, !PT ;  /* 0x000080000fff7812 */ /* 0x000fe200078ac0ff */
[----:B--2---:R0:W-:Y:S01]  /*3d970*/  @P4 STG.E.U8 desc[UR6][R28.64], R0 ;  /* 0x000000001c004986 */ /* 0x0041e2000c101106 */
[C---:B------:R-:W-:Y:S02]  /*3d980*/  LOP3.LUT P4, RZ, R190.reuse, 0x800, RZ, 0xc0, !PT ;  /* 0x00000800beff7812 */ /* 0x040fe4000788c0ff */
[----:B0-----:R-:W-:Y:S01]  /*3d990*/  PRMT R0, R51, 0x7772, RZ ;  /* 0x0000777233007816 */ /* 0x001fe200000000ff */
[----:B------:R-:W2:Y:S10]  /*3d9a0*/  LDL.LU.64 R28, [R1+0x12a0] ;  /* 0x0012a000011c7983 */ /* 0x000eb40000300a00 */
[----:B---3--:R1:W-:Y:S01]  /*3d9b0*/  @P4 STG.E.U8 desc[UR6][R26.64], R0 ;  /* 0x000000001a004986 */ /* 0x0083e2000c101106 */
[----:B------:R-:W-:-:S02]  /*3d9c0*/  LOP3.LUT P4, RZ, R190, 0x400, RZ, 0xc0, !PT ;  /* 0x00000400beff7812 */ /* 0x000fc4000788c0ff */
[----:B------:R-:W-:Y:S02]  /*3d9d0*/  PRMT R51, R51, 0x7773, RZ ;  /* 0x0000777333337816 */ /* 0x000fe400000000ff */
[----:B-1----:R-:W-:Y:S01]  /*3d9e0*/  PRMT R0, R52, 0x7770, RZ ;  /* 0x0000777034007816 */ /* 0x002fe200000000ff */
[----:B------:R-:W3:Y:S08]  /*3d9f0*/  LDL.LU.64 R26, [R1+0x1298] ;  /* 0x00129800011a7983 */ /* 0x000ef00000300a00 */
[----:B------:R0:W-:Y:S01]  /*3da00*/  @P4 STG.E.U8 desc[UR6][R24.64], R51 ;  /* 0x0000003318004986 */ /* 0x0001e2000c101106 */
[----:B------:R-:W-:-:S03]  /*3da10*/  LOP3.LUT P4, RZ, R190, 0x200, RZ, 0xc0, !PT ;  /* 0x00000200beff7812 */ /* 0x000fc6000788c0ff */
[----:B0-----:R-:W3:Y:S10]  /*3da20*/  LDL.LU.64 R24, [R1+0x1290] ;  /* 0x0012900001187983 */ /* 0x001ef40000300a00 */
[----:B------:R0:W-:Y:S01]  /*3da30*/  @P4 STG.E.U8 desc[UR6][R48.64], R0 ;  /* 0x0000000030004986 */ /* 0x0001e2000c101106 */
[----:B------:R-:W-:-:S02]  /*3da40*/  LOP3.LUT P4, RZ, R190, 0x100, RZ, 0xc0, !PT ;  /* 0x00000100beff7812 */ /* 0x000fc4000788c0ff */
[----:B0-----:R-:W-:-:S11]  /*3da50*/  PRMT R0, R52, 0x7771, RZ ;  /* 0x0000777134007816 */ /* 0x001fd600000000ff */
[----:B------:R0:W-:Y:S01]  /*3da60*/  @P4 STG.E.U8 desc[UR6][R168.64], R0 ;  /* 0x00000000a8004986 */ /* 0x0001e2000c101106 */
[----:B------:R-:W-:Y:S02]  /*3da70*/  LOP3.LUT P4, RZ, R190, 0x80, RZ, 0xc0, !PT ;  /* 0x00000080beff7812 */ /* 0x000fe4000788c0ff */
[C---:B0-----:R-:W-:Y:S02]  /*3da80*/  PRMT R0, R52.reuse, 0x7772, RZ ;  /* 0x0000777234007816 */ /* 0x041fe400000000ff */
[----:B------:R-:W-:-:S09]  /*3da90*/  PRMT R52, R52, 0x7773, RZ ;  /* 0x0000777334347816 */ /* 0x000fd200000000ff */
[----:B----4-:R0:W-:Y:S04]  /*3daa0*/  @P4 STG.E.U8 desc[UR6][R170.64], R0 ;  /* 0x00000000aa004986 */ /* 0x0101e8000c101106 */
[----:B------:R-:W-:Y:S01]  /*3dab0*/  @P3 STG.E.U8 desc[UR6][R2.64], R52 ;  /* 0x0000003402003986 */ /* 0x000fe2000c101106 */
[----:B0-----:R-:W-:-:S05]  /*3dac0*/  PRMT R0, R53, 0x7770, RZ ;  /* 0x0000777035007816 */ /* 0x001fca00000000ff */
[----:B------:R0:W-:Y:S02]  /*3dad0*/  @P6 STG.E.U8 desc[UR6][R6.64], R0 ;  /* 0x0000000006006986 */ /* 0x0001e4000c101106 */
[----:B0-----:R-:W-:-:S05]  /*3dae0*/  PRMT R0, R53, 0x7771, RZ ;  /* 0x0000777135007816 */ /* 0x001fca00000000ff */
[----:B------:R0:W-:Y:S02]  /*3daf0*/  @P2 STG.E.U8 desc[UR6][R4.64], R0 ;  /* 0x0000000004002986 */ /* 0x0001e4000c101106 */
[C---:B0-----:R-:W-:Y:S02]  /*3db00*/  PRMT R0, R53.reuse, 0x7772, RZ ;  /* 0x0000777235007816 */ /* 0x041fe400000000ff */
[----:B------:R-:W-:-:S03]  /*3db10*/  PRMT R53, R53, 0x7773, RZ ;  /* 0x0000777335357816 */ /* 0x000fc600000000ff */
[----:B------:R0:W-:Y:S04]  /*3db20*/  @P1 STG.E.U8 desc[UR6][R18.64], R0 ;  /* 0x0000000012001986 */ /* 0x0001e8000c101106 */
[----:B------:R-:W-:Y:S01]  /*3db30*/  @P0 STG.E.U8 desc[UR6][R20.64], R53 ;  /* 0x0000003514000986 */ /* 0x000fe2000c101106 */
[----:B0-----:R-:W-:-:S05]  /*3db40*/  PRMT R0, R54, 0x7770, RZ ;  /* 0x0000777036007816 */ /* 0x001fca00000000ff */
[----:B------:R0:W-:Y:S04]  /*3db50*/  @P5 STG.E.U8 desc[UR6][R22.64], R0 ;  /* 0x0000000016005986 */ /* 0x0001e8000c101106 */
[----:B0-----:R-:W4:Y:S04]  /*3db60*/  LDL.LU.64 R22, [R1+0xd90] ;  /* 0x000d900001167983 */ /* 0x001f280000300a00 */
[----:B------:R-:W2:Y:S04]  /*3db70*/  LDL.LU.64 R20, [R1+0xd88] ;  /* 0x000d880001147983 */ /* 0x000ea80000300a00 */
[----:B------:R-:W3:Y:S04]  /*3db80*/  LDL.LU.64 R170, [R1+0xd80] ;  /* 0x000d800001aa7983 */ /* 0x000ee80000300a00 */
[----:B------:R-:W3:Y:S04]  /*3db90*/  LDL.LU.64 R2, [R1+0xd78] ;  /* 0x000d780001027983 */ /* 0x000ee80000300a00 */
[----:B------:R-:W3:Y:S04]  /*3dba0*/  LDL.LU.64 R6, [R1+0xd70] ;  /* 0x000d700001067983 */ /* 0x000ee80000300a00 */
[----:B------:R-:W3:Y:S04]  /*3dbb0*/  LDL.LU.64 R4, [R1+0xd68] ;  /* 0x000d680001047983 */ /* 0x000ee80000300a00 */
[----:B------:R-:W3:Y:S01]  /*3dbc0*/  LDL.LU.64 R18, [R1+0xd60] ;  /* 0x000d600001127983 */ /* 0x000ee20000300a00 */
[----:B------:R-:W-:-:S02]  /*3dbd0*/  LOP3.LUT P4, RZ, R16, 0x400000, RZ, 0xc0, !PT ;  /* 0x0040000010ff7812 */ /* 0x000fc4000788c0ff */
[----:B------:R-:W-:-:S11]  /*3dbe0*/  LOP3.LUT R190, R190, 0xfffffffe, RZ, 0xc0, !PT ;  /* 0xfffffffebebe7812 */ /* 0x000fd600078ec0ff */
[----:B------:R-:W-:Y:S02]  /*3dbf0*/  @P4 LOP3.LUT R191, R191, 0x80000000, RZ, 0xfc, !PT ;  /* 0x80000000bfbf4812 */ /* 0x000fe400078efcff */
[----:B------:R-:W-:-:S13]  /*3dc00*/  LOP3.LUT P4, RZ, R16, 0x800000, RZ, 0xc0, !PT ;  /* 0x0080000010ff7812 */ /* 0x000fda000788c0ff */
[----:B------:R-:W-:Y:S02]  /*3dc10*/  @P4 LOP3.LUT R190, R190, 0x1, RZ, 0xfc, !PT ;  /* 0x00000001bebe4812 */ /* 0x000fe400078efcff */
[----:B------:R-:W-:Y:S02]  /*3dc20*/  LOP3.LUT P4, RZ, R16, 0x2000000, RZ, 0xc0, !PT ;  /* 0x0200000010ff7812 */ /* 0x000fe4000788c0ff */
[----:B------:R-:W-:-:S11]  /*3dc30*/  LOP3.LUT R190, R190, 0xfffffffd, RZ, 0xc0, !PT ;  /* 0xfffffffdbebe7812 */ /* 0x000fd600078ec0ff */
        /* <DEDUP_REMOVED lines=10> */
[C---:B------:R-:W-:Y:S02]  /*3dce0*/  LOP3.LUT P4, RZ, R15.reuse, 0x2, RZ, 0xc0, !PT ;  /* 0x000000020fff7812 */ /* 0x040fe4000788c0ff */
[----:B------:R-:W-:Y:S02]  /*3dcf0*/  LOP3.LUT R190, R190, 0xffffffdf, RZ, 0xc0, !PT ;  /* 0xffffffdfbebe7812 */ /* 0x000fe400078ec0ff */
[C---:B------:R-:W-:Y:S02]  /*3dd00*/  LOP3.LUT P2, RZ, R15.reuse, 0x4000, RZ, 0xc0, !PT ;  /* 0x000040000fff7812 */ /* 0x040fe4000784c0ff */
[----:B------:R-:W-:Y:S02]  /*3dd10*/  LOP3.LUT P1, RZ, R15, 0x1000, RZ, 0xc0, !PT ;  /* 0x000010000fff7812 */ /* 0x000fe4000782c0ff */
[----:B------:R-:W-:-:S05]  /*3dd20*/  PRMT R0, R54, 0x7771, RZ ;  /* 0x0000777136007816 */ /* 0x000fca00000000ff */
[----:B------:R-:W-:Y:S02]  /*3dd30*/  @P4 LOP3.LUT R190, R190, 0x20, RZ, 0xfc, !PT ;  /* 0x00000020bebe4812 */ /* 0x000fe400078efcff */
[C---:B------:R-:W-:Y:S02]  /*3dd40*/  LOP3.LUT P4, RZ, R15.reuse, 0x10, RZ, 0xc0, !PT ;  /* 0x000000100fff7812 */ /* 0x040fe4000788c0ff */
[C---:B------:R-:W-:Y:S02]  /*3dd50*/  LOP3.LUT P0, RZ, R15.reuse, 0x200, RZ, 0xc0, !PT ;  /* 0x000002000fff7812 */ /* 0x040fe4000780c0ff */
[----:B------:R-:W-:Y:S02]  /*3dd60*/  LOP3.LUT P5, RZ, R15, 0x80, RZ, 0xc0, !PT ;  /* 0x000000800fff7812 */ /* 0x000fe400078ac0ff */
[----:B------:R-:W-:-:S07]  /*3dd70*/  LOP3.LUT R190, R190, 0xffffffbf, RZ, 0xc0, !PT ;  /* 0xffffffbfbebe7812 */ /* 0x000fce00078ec0ff */
[----:B------:R-:W-:Y:S02]  /*3dd80*/  @P4 LOP3.LUT R190, R190, 0x40, RZ, 0xfc, !PT ;  /* 0x00000040bebe4812 */ /* 0x000fe400078efcff */
[----:B------:R-:W-:Y:S01]  /*3dd90*/  LOP3.LUT P4, RZ, R15, 0x40, RZ, 0xc0, !PT ;  /* 0x000000400fff7812 */ /* 0x000fe2000788c0ff */
[----:B----4-:R0:W-:Y:S02]  /*3dda0*/  @P2 STG.E.U8 desc[UR6][R22.64], R0 ;  /* 0x0000000016002986 */ /* 0x0101e4000c101106 */
[C---:B0-----:R-:W-:Y:S02]  /*3ddb0*/  PRMT R0, R54.reuse, 0x7772, RZ ;  /* 0x0000777236007816 */ /* 0x041fe400000000ff */
[----:B------:R-:W4:Y:S01]  /*3ddc0*/  LDL.LU.64 R22, [R1+0xd58] ;  /* 0x000d580001167983 */ /* 0x000f220000300a00 */
[----:B------:R-:W-:-:S03]  /*3ddd0*/  PRMT R54, R54, 0x7773, RZ ;  /* 0x0000777336367816 */ /* 0x000fc600000000ff */
[----:B--2---:R0:W-:Y:S04]  /*3dde0*/  @P1 STG.E.U8 desc[UR6][R20.64], R0 ;  /* 0x0000000014001986 */ /* 0x0041e8000c101106 */
[----:B---3--:R-:W-:Y:S01]  /*3ddf0*/  @P0 STG.E.U8 desc[UR6][R170.64], R54 ;  /* 0x00000036aa000986 */ /* 0x008fe2000c101106 */
[----:B0-----:R-:W-:-:S03]  /*3de00*/  PRMT R0, R55, 0x7770, RZ ;  /* 0x0000777037007816 */ /* 0x001fc600000000ff */
[----:B------:R-:W2:Y:S04]  /*3de10*/  LDL.LU.64 R20, [R1+0xd50] ;  /* 0x000d500001147983 */ /* 0x000ea80000300a00 */
[----:B------:R0:W-:Y:S04]  /*3de20*/  @P5 STG.E.U8 desc[UR6][R2.64], R0 ;  /* 0x0000000002005986 */ /* 0x0001e8000c101106 */
[----:B------:R-:W3:Y:S04]  /*3de30*/  LDL.LU.64 R52, [R1+0xd40] ;  /* 0x000d400001347983 */ /* 0x000ee80000300a00 */
[----:B------:R-:W3:Y:S01]  /*3de40*/  LDL.LU.64 R50, [R1+0xd38] ;  /* 0x000d380001327983 */ /* 0x000ee20000300a00 */
[----:B0-----:R-:W-:-:S03]  /*3de50*/  PRMT R0, R55, 0x7771, RZ ;  /* 0x0000777137007816 */ /* 0x001fc600000000ff */
[----:B------:R-:W3:Y:S04]  /*3de60*/  LDL.LU.64 R48, [R1+0xd30] ;  /* 0x000d300001307983 */ /* 0x000ee80000300a00 */
[----:B------:R0:W-:Y:S01]  /*3de70*/  @P4 STG.E.U8 desc[UR6][R6.64], R0 ;  /* 0x0000000006004986 */ /* 0x0001e2000c101106 */
[----:B------:R-:W-:-:S03]  /*3de80*/  LOP3.LUT P4, RZ, R190, 0x40, RZ, 0xc0, !PT ;  /* 0x00000040beff7812 */ /* 0x000fc6000788c0ff */
[----:B------:R-:W3:Y:S04]  /*3de90*/  LDL.LU.64 R168, [R1+0xd28] ;  /* 0x000d280001a87983 */ /* 0x000ee80000300a00 */
[----:B------:R-:W3:Y:S01]  /*3dea0*/  LDL.LU.64 R170, [R1+0xd20] ;  /* 0x000d200001aa7983 */ /* 0x000ee20000300a00 */
[----:B0-----:R-:W-:-:S03]  /*3deb0*/  PRMT R0, R55, 0x7772, RZ ;  /* 0x0000777237007816 */ /* 0x001fc600000000ff */
[----:B------:R-:W3:Y:S04]  /*3dec0*/  LDL.LU.64 R2, [R1+0xd18] ;  /* 0x000d180001027983 */ /* 0x000ee80000300a00 */
[----:B------:R0:W-:Y:S01]  /*3ded0*/  @P4 STG.E.U8 desc[UR6][R4.64], R0 ;  /* 0x0000000004004986 */ /* 0x0001e2000c101106 */
[C---:B------:R-:W-:Y:S02]  /*3dee0*/  LOP3.LUT P4, RZ, R190.reuse, 0x20, RZ, 0xc0, !PT ;  /* 0x00000020beff7812 */ /* 0x040fe4000788c0ff */
[----:B------:R-:W-:Y:S01]  /*3def0*/  PRMT R55, R55, 0x7773, RZ ;  /* 0x0000777337377816 */ /* 0x000fe200000000ff */
[----:B------:R-:W3:Y:S04]  /*3df00*/  LDL.LU.64 R6, [R1+0xd10] ;  /* 0x000d100001067983 */ /* 0x000ee80000300a00 */
[----:B0-----:R-:W3:Y:S06]  /*3df10*/  LDL.LU.64 R4, [R1+0xd08] ;  /* 0x000d080001047983 */ /* 0x001eec0000300a00 */
[----:B------:R0:W-:Y:S04]  /*3df20*/  @P4 STG.E.U8 desc[UR6][R18.64], R55 ;  /* 0x0000003712004986 */ /* 0x0001e8000c101106 */
[----:B0-----:R-:W3:Y:S04]  /*3df30*/  LDL.LU.64 R54, [R1+0xd48] ;  /* 0x000d480001367983 */ /* 0x001ee80000300a00 */
[----:B------:R-:W3:Y:S01]  /*3df40*/  LDL.LU.64 R18, [R1+0xd00] ;  /* 0x000d000001127983 */ /* 0x000ee20000300a00 */
        /* <DEDUP_REMOVED lines=8> */
[----:B----4-:R0:W-:Y:S01]  /*3dfd0*/  @P4 STG.E.U8 desc[UR6][R22.64], R0 ;  /* 0x0000000016004986 */ /* 0x0101e2000c101106 */
[----:B------:R-:W-:Y:S02]  /*3dfe0*/  LOP3.LUT P4, RZ, R190, 0x8, RZ, 0xc0, !PT ;  /* 0x00000008beff7812 */ /* 0x000fe4000788c0ff */
[----:B0-----:R-:W-:Y:S01]  /*3dff0*/  PRMT R0, R56, 0x7771, RZ ;  /* 0x0000777138007816 */ /* 0x001fe200000000ff */
[----:B------:R-:W4:Y:S10]  /*3e000*/  LDL.LU.64 R22, [R1+0x1288] ;  /* 0x0012880001167983 */ /* 0x000f340000300a00 */
[----:B--2---:R0:W-:Y:S01]  /*3e010*/  @P4 STG.E.U8 desc[UR6][R20.64], R0 ;  /* 0x0000000014004986 */ /* 0x0041e2000c101106 */
[----:B------:R-:W-:-:S02]  /*3e020*/  LOP3.LUT P4, RZ, R190, 0x4, RZ, 0xc0, !PT ;  /* 0x00000004beff7812 */ /* 0x000fc4000788c0ff */
[C---:B0-----:R-:W-:Y:S01]  /*3e030*/  PRMT R0, R56.reuse, 0x7772, RZ ;  /* 0x0000777238007816 */ /* 0x041fe200000000ff */
[----:B------:R-:W2:Y:S01]  /*3e040*/  LDL.LU.64 R20, [R1+0x1280] ;  /* 0x0012800001147983 */ /* 0x000ea20000300a00 */
[----:B------:R-:W-:-:S09]  /*3e050*/  PRMT R56, R56, 0x7773, RZ ;  /* 0x0000777338387816 */ /* 0x000fd200000000ff */
[----:B---3--:R0:W-:Y:S01]  /*3e060*/  @P4 STG.E.U8 desc[UR6][R54.64], R0 ;  /* 0x0000000036004986 */ /* 0x0081e2000c101106 */
[----:B------:R-:W-:-:S13]  /*3e070*/  LOP3.LUT P4, RZ, R190, 0x2, RZ, 0xc0, !PT ;  /* 0x00000002beff7812 */ /* 0x000fda000788c0ff */
[----:B------:R-:W-:Y:S01]  /*3e080*/  @P4 STG.E.U8 desc[UR6][R52.64], R56 ;  /* 0x0000003834004986 */ /* 0x000fe2000c101106 */
[----:B------:R-:W-:Y:S02]  /*3e090*/  LOP3.LUT P4, RZ, R190, 0x1, RZ, 0xc0, !PT ;  /* 0x00000001beff7812 */ /* 0x000fe4000788c0ff */
[----:B0-----:R-:W-:-:S11]  /*3e0a0*/  PRMT R0, R57, 0x7770, RZ ;  /* 0x0000777039007816 */ /* 0x001fd600000000ff */
[----:B------:R0:W-:Y:S01]  /*3e0b0*/  @P4 STG.E.U8 desc[UR6][R50.64], R0 ;  /* 0x0000000032004986 */ /* 0x0001e2000c101106 */
[----:B------:R-:W-:Y:S02]  /*3e0c0*/  LOP3.LUT P4, RZ, R191, 0x80000000, RZ, 0xc0, !PT ;  /* 0x80000000bfff7812 */ /* 0x000fe4000788c0ff */
[----:B0-----:R-:W-:-:S11]  /*3e0d0*/  PRMT R0, R57, 0x7771, RZ ;  /* 0x0000777139007816 */ /* 0x001fd600000000ff */
[----:B------:R0:W-:Y:S02]  /*3e0e0*/  @P4 STG.E.U8 desc[UR6][R48.64], R0 ;  /* 0x0000000030004986 */ /* 0x0001e4000c101106 */
[C---:B0-----:R-:W-:Y:S02]  /*3e0f0*/  PRMT R0, R57.reuse, 0x7772, RZ ;  /* 0x0000777239007816 */ /* 0x041fe400000000ff */
[----:B------:R-:W-:-:S03]  /*3e100*/  PRMT R57, R57, 0x7773, RZ ;  /* 0x0000777339397816 */ /* 0x000fc600000000ff */
[----:B------:R0:W-:Y:S04]  /*3e110*/  @P3 STG.E.U8 desc[UR6][R168.64], R0 ;  /* 0x00000000a8003986 */ /* 0x0001e8000c101106 */
[----:B------:R-:W-:Y:S01]  /*3e120*/  @P6 STG.E.U8 desc[UR6][R170.64], R57 ;  /* 0x00000039aa006986 */ /* 0x000fe2000c101106 */
[----:B0-----:R-:W-:-:S05]  /*3e130*/  PRMT R0, R58, 0x7770, RZ ;  /* 0x000077703a007816 */ /* 0x001fca00000000ff */
[----:B------:R0:W-:Y:S02]  /*3e140*/  @P2 STG.E.U8 desc[UR6][R2.64], R0 ;  /* 0x0000000002002986 */ /* 0x0001e4000c101106 */
[----:B0-----:R-:W-:-:S05]  /*3e150*/  PRMT R0, R58, 0x7771, RZ ;  /* 0x000077713a007816 */ /* 0x001fca00000000ff */
[----:B------:R0:W-:Y:S02]  /*3e160*/  @P1 STG.E.U8 desc[UR6][R6.64], R0 ;  /* 0x0000000006001986 */ /* 0x0001e4000c101106 */
[C---:B0-----:R-:W-:Y:S02]  /*3e170*/  PRMT R0, R58.reuse, 0x7772, RZ ;  /* 0x000077723a007816 */ /* 0x041fe400000000ff */
[----:B------:R-:W-:-:S03]  /*3e180*/  PRMT R58, R58, 0x7773, RZ ;  /* 0x000077733a3a7816 */ /* 0x000fc600000000ff */
[----:B------:R-:W-:Y:S04]  /*3e190*/  @P0 STG.E.U8 desc[UR6][R4.64], R0 ;  /* 0x0000000004000986 */ /* 0x000fe8000c101106 */
[----:B------:R0:W-:Y:S04]  /*3e1a0*/  @P5 STG.E.U8 desc[UR6][R18.64], R58 ;  /* 0x0000003a12005986 */ /* 0x0001e8000c101106 */
[----:B0-----:R-:W3:Y:S04]  /*3e1b0*/  LDL.LU.64 R18, [R1+0xcf8] ;  /* 0x000cf80001127983 */ /* 0x001ee80000300a00 */
[----:B------:R-:W4:Y:S04]  /*3e1c0*/  LDL.LU.64 R4, [R1+0xcf0] ;  /* 0x000cf00001047983 */ /* 0x000f280000300a00 */
[----:B------:R-:W2:Y:S04]  /*3e1d0*/  LDL.LU.64 R48, [R1+0xce8] ;  /* 0x000ce80001307983 */ /* 0x000ea80000300a00 */
[----:B------:R-:W2:Y:S04]  /*3e1e0*/  LDL.LU.64 R168, [R1+0xce0] ;  /* 0x000ce00001a87983 */ /* 0x000ea80000300a00 */
[----:B------:R-:W2:Y:S04]  /*3e1f0*/  LDL.LU.64 R170, [R1+0xcd8] ;  /* 0x000cd80001aa7983 */ /* 0x000ea80000300a00 */
[----:B------:R-:W2:Y:S04]  /*3e200*/  LDL.LU.64 R2, [R1+0xcd0] ;  /* 0x000cd00001027983 */ /* 0x000ea80000300a00 */
[----:B------:R-:W2:Y:S01]  /*3e210*/  LDL.LU.64 R6, [R1+0xcc8] ;  /* 0x000cc80001067983 */ /* 0x000ea20000300a00 */
[----:B------:R-:W-:-:S02]  /*3e220*/  LOP3.LUT P4, RZ, R17, 0x8000, RZ, 0xc0, !PT ;  /* 0x0000800011ff7812 */ /* 0x000fc4000788c0ff */
[----:B------:R-:W-:-:S11]  /*3e230*/  LOP3.LUT R191, R191, 0xff7fffff, RZ, 0xc0, !PT ;  /* 0xff7fffffbfbf7812 */ /* 0x000fd600078ec0ff */
[----:B------:R-:W-:Y:S02]  /*3e240*/  @P4 LOP3.LUT R191, R191, 0x800000, RZ, 0xfc, !PT ;  /* 0x00800000bfbf4812 */ /* 0x000fe400078efcff */
[----:B------:R-:W-:Y:S02]  /*3e250*/  LOP3.LUT P4, RZ, R17, 0x20000, RZ, 0xc0, !PT ;  /* 0x0002000011ff7812 */ /* 0x000fe4000788c0ff */
[----:B------:R-:W-:-:S11]  /*3e260*/  LOP3.LUT R191, R191, 0xfeffffff, RZ, 0xc0, !PT ;  /* 0xfeffffffbfbf7812 */ /* 0x000fd600078ec0ff */
[----:B------:R-:W-:Y:S02]  /*3e270*/  @P4 LOP3.LUT R191, R191, 0x1000000, RZ, 0xfc, !PT ;  /* 0x01000000bfbf4812 */ /* 0x000fe400078efcff */
[----:B------:R-:W-:Y:S02]  /*3e280*/  LOP3.LUT P4, RZ, R17, 0x100000, RZ, 0xc0, !PT ;  /* 0x0010000011ff7812 */ /* 0x000fe4000788c0ff */
[----:B------:R-:W-:Y:S02]  /*3e290*/  LOP3.LUT R191, R191, 0xfdffffff, RZ, 0xc0, !PT ;  /* 0xfdffffffbfbf7812 */ /* 0x000fe400078ec0ff */
[----:B------:R-:W-:Y:S02]  /*3e2a0*/  LOP3.LUT P2, RZ, R16, 0x80, RZ, 0xc0, !PT ;  /* 0x0000008010ff7812 */ /* 0x000fe4000784c0ff */
[----:B------:R-:W-:-:S07]  /*3e2b0*/  PRMT R0, R59, 0x7770, RZ ;  /* 0x000077703b007816 */ /* 0x000fce00000000ff */
[----:B------:R-:W-:Y:S02]  /*3e2c0*/  @P4 LOP3.LUT R191, R191, 0x2000000, RZ, 0xfc, !PT ;  /* 0x02000000bfbf4812 */ /* 0x000fe400078efcff */
[----:B------:R-:W-:Y:S02]  /*3e2d0*/  LOP3.LUT P4, RZ, R17, 0x400000, RZ, 0xc0, !PT ;  /* 0x0040000011ff7812 */ /* 0x000fe4000788c0ff */
[----:B------:R-:W-:Y:S02]  /*3e2e0*/  LOP3.LUT R191, R191, 0xfbffffff, RZ, 0xc0, !PT ;  /* 0xfbffffffbfbf7812 */ /* 0x000fe400078ec0ff */
[----:B------:R-:W-:-:S09]  /*3e2f0*/  LOP3.LUT P1, RZ, R16, 0x40, RZ, 0xc0, !PT ;  /* 0x0000004010ff7812 */ /* 0x000fd2000782c0ff */
[----:B------:R-:W-:Y:S02]  /*3e300*/  @P4 LOP3.LUT R191, R191, 0x4000000, RZ, 0xfc, !PT ;  /* 0x04000000bfbf4812 */ /* 0x000fe400078efcff */
[----:B------:R-:W-:Y:S02]  /*3e310*/  LOP3.LUT P4, RZ, R17, 0x800000, RZ, 0xc0, !PT ;  /* 0x0080000011ff7812 */ /* 0x000fe4000788c0ff */
[----:B------:R-:W-:Y:S02]  /*3e320*/  LOP3.LUT R191, R191, 0xf7ffffff, RZ, 0xc0, !PT ;  /* 0xf7ffffffbfbf7812 */ /* 0x000fe400078ec0ff */
[C---:B------:R-:W-:Y:S02]  /*3e330*/  LOP3.LUT P0, RZ, R16.reuse, 0x10, RZ, 0xc0, !PT ;  /* 0x0000001010ff7812 */ /* 0x040fe4000780c0ff */
[----:B------:R-:W-:-:S07]  /*3e340*/  LOP3.LUT P5, RZ, R16, 0x2, RZ, 0xc0, !PT ;  /* 0x0000000210ff7812 */ /* 0x000fce00078ac0ff */
        /* <DEDUP_REMOVED lines=10> */
[----:B------:R-:W-:Y:S01]  /*3e3f0*/  LOP3.LUT P4, RZ, R17, 0x80000000, RZ, 0xc0, !PT ;  /* 0x8000000011ff7812 */ /* 0x000fe2000788c0ff */
[----:B---3--:R0:W-:Y:S04]  /*3e400*/  @P2 STG.E.U8 desc[UR6][R18.64], R0 ;  /* 0x0000000012002986 */ /* 0x0081e8000c101106 */
[----:B0-----:R-:W3:Y:S01]  /*3e410*/  LDL.LU.64 R18, [R1+0xcc0] ;  /* 0x000cc00001127983 */ /* 0x001ee20000300a00 */
[----:B------:R-:W-:-:S05]  /*3e420*/  PRMT R0, R59, 0x7771, RZ ;  /* 0x000077713b007816 */ /* 0x000fca00000000ff */
[----:B----4-:R0:W-:Y:S04]  /*3e430*/  @P1 STG.E.U8 desc[UR6][R4.64], R0 ;  /* 0x0000000004001986 */ /* 0x0101e8000c101106 */
[----:B0-----:R-:W4:Y:S01]  /*3e440*/  LDL.LU.64 R4, [R1+0xcb8] ;  /* 0x000cb80001047983 */ /* 0x001f220000300a00 */
[C---:B------:R-:W-:Y:S02]  /*3e450*/  PRMT R0, R59.reuse, 0x7772, RZ ;  /* 0x000077723b007816 */ /* 0x040fe400000000ff */
[----:B------:R-:W-:Y:S01]  /*3e460*/  PRMT R59, R59, 0x7773, RZ ;  /* 0x000077733b3b7816 */ /* 0x000fe200000000ff */
[----:B------:R-:W4:Y:S04]  /*3e470*/  LDL.LU.64 R56, [R1+0xca8] ;  /* 0x000ca80001387983 */ /* 0x000f280000300a00 */
[----:B--2---:R-:W-:Y:S04]  /*3e480*/  @P0 STG.E.U8 desc[UR6][R48.64], R0 ;  /* 0x0000000030000986 */ /* 0x004fe8000c101106 */
[----:B------:R0:W-:Y:S04]  /*3e490*/  @P5 STG.E.U8 desc[UR6][R168.64], R59 ;  /* 0x0000003ba8005986 */ /* 0x0001e8000c101106 */
[----:B0-----:R-:W2:Y:S04]  /*3e4a0*/  LDL.LU.64 R58, [R1+0xcb0] ;  /* 0x000cb000013a7983 */ /* 0x001ea80000300a00 */
[----:B------:R-:W2:Y:S01]  /*3e4b0*/  LDL.LU.64 R54, [R1+0xca0] ;  /* 0x000ca00001367983 */ /* 0x000ea20000300a00 */
[----:B------:R-:W-:-:S03]  /*3e4c0*/  PRMT R0, R60, 0x7770, RZ ;  /* 0x000077703c007816 */ /* 0x000fc600000000ff */
[----:B------:R-:W2:Y:S04]  /*3e4d0*/  LDL.LU.64 R52, [R1+0xc98] ;  /* 0x000c980001347983 */ /* 0x000ea80000300a00 */
[----:B------:R0:W-:Y:S01]  /*3e4e0*/  @P4 STG.E.U8 desc[UR6][R170.64], R0 ;  /* 0x00000000aa004986 */ /* 0x0001e2000c101106 */
[----:B------:R-:W-:-:S03]  /*3e4f0*/  LOP3.LUT P4, RZ, R191, 0x40000000, RZ, 0xc0, !PT ;  /* 0x40000000bfff7812 */ /* 0x000fc6000788c0ff */
[----:B------:R-:W2:Y:S04]  /*3e500*/  LDL.LU.64 R50, [R1+0xc90] ;  /* 0x000c900001327983 */ /* 0x000ea80000300a00 */
[----:B------:R-:W2:Y:S01]  /*3e510*/  LDL.LU.64 R48, [R1+0xc88] ;  /* 0x000c880001307983 */ /* 0x000ea20000300a00 */
[----:B0-----:R-:W-:-:S03]  /*3e520*/  PRMT R0, R60, 0x7771, RZ ;  /* 0x000077713c007816 */ /* 0x001fc600000000ff */
[----:B------:R-:W2:Y:S04]  /*3e530*/  LDL.LU.64 R168, [R1+0xc80] ;  /* 0x000c800001a87983 */ /* 0x000ea80000300a00 */
[----:B------:R0:W-:Y:S01]  /*3e540*/  @P4 STG.E.U8 desc[UR6][R2.64], R0 ;  /* 0x0000000002004986 */ /* 0x0001e2000c101106 */
[----:B------:R-:W-:-:S03]  /*3e550*/  LOP3.LUT P4, RZ, R191, 0x20000000, RZ, 0xc0, !PT ;  /* 0x20000000bfff7812 */ /* 0x000fc6000788c0ff */
[----:B------:R-:W2:Y:S04]  /*3e560*/  LDL.LU.64 R170, [R1+0xc78] ;  /* 0x000c780001aa7983 */ /* 0x000ea80000300a00 */
[----:B0-----:R-:W2:Y:S01]  /*3e570*/  LDL.LU.64 R2, [R1+0xc70] ;  /* 0x000c700001027983 */ /* 0x001ea20000300a00 */
[----:B------:R-:W-:-:S05]  /*3e580*/  PRMT R0, R60, 0x7772, RZ ;  /* 0x000077723c007816 */ /* 0x000fca00000000ff */
[----:B------:R0:W-:Y:S04]  /*3e590*/  @P4 STG.E.U8 desc[UR6][R6.64], R0 ;  /* 0x0000000006004986 */ /* 0x0001e8000c101106 */
[----:B0-----:R-:W2:Y:S01]  /*3e5a0*/  LDL.LU.64 R6, [R1+0xc68] ;  /* 0x000c680001067983 */ /* 0x001ea20000300a00 */
[----:B------:R-:W-:Y:S02]  /*3e5b0*/  LOP3.LUT P4, RZ, R191, 0x10000000, RZ, 0xc0, !PT ;  /* 0x10000000bfff7812 */ /* 0x000fe4000788c0ff */
[----:B------:R-:W-:Y:S02]  /*3e5c0*/  PRMT R60, R60, 0x7773, RZ ;  /* 0x000077733c3c7816 */ /* 0x000fe400000000ff */
[----:B------:R-:W-:Y:S02]  /*3e5d0*/  PRMT R0, R61, 0x7770, RZ ;  /* 0x000077703d007816 */ /* 0x000fe400000000ff */
[----:B------:R-:W-:-:S02]  /*3e5e0*/  LOP3.LUT P3, RZ, R17, 0x4000, RZ, 0xc0, !PT ;  /* 0x0000400011ff7812 */ /* 0x000fc4000786c0ff */
[C---:B------:R-:W-:Y:S02]  /*3e5f0*/  LOP3.LUT P6, RZ, R17.reuse, 0x1000, RZ, 0xc0, !PT ;  /* 0x0000100011ff7812 */ /* 0x040fe400078cc0ff */
[C---:B------:R-:W-:Y:S02]  /*3e600*/  LOP3.LUT P2, RZ, R17.reuse, 0x200, RZ, 0xc0, !PT ;  /* 0x0000020011ff7812 */ /* 0x040fe4000784c0ff */
[C---:B------:R-:W-:Y:S02]  /*3e610*/  LOP3.LUT P1, RZ, R17.reuse, 0x80, RZ, 0xc0, !PT ;  /* 0x0000008011ff7812 */ /* 0x040fe4000782c0ff */
[C---:B------:R-:W-:Y:S02]  /*3e620*/  LOP3.LUT P0, RZ, R17.reuse, 0x40, RZ, 0xc0, !PT ;  /* 0x0000004011ff7812 */ /* 0x040fe4000780c0ff */
[----:B------:R-:W-:Y:S01]  /*3e630*/  LOP3.LUT P5, RZ, R17, 0x10, RZ, 0xc0, !PT ;  /* 0x0000001011ff7812 */ /* 0x000fe200078ac0ff */
[----:B---3--:R0:W-:Y:S01]  /*3e640*/  @P4 STG.E.U8 desc[UR6][R18.64], R60 ;  /* 0x0000003c12004986 */ /* 0x0081e2000c101106 */
[----:B------:R-:W-:-:S03]  /*3e650*/  LOP3.LUT P4, RZ, R191, 0x8000000, RZ, 0xc0, !PT ;  /* 0x08000000bfff7812 */ /* 0x000fc6000788c0ff */
[----:B0-----:R-:W3:Y:S10]  /*3e660*/  LDL.LU.64 R18, [R1+0x1278] ;  /* 0x0012780001127983 */ /* 0x001ef40000300a00 */
[----:B----4-:R0:W-:Y:S01]  /*3e670*/  @P4 STG.E.U8 desc[UR6][R4.64], R0 ;  /* 0x0000000004004986 */ /* 0x0101e2000c101106 */
[----:B------:R-:W-:-:S02]  /*3e680*/  LOP3.LUT P4, RZ, R191, 0x4000000, RZ, 0xc0, !PT ;  /* 0x04000000bfff7812 */ /* 0x000fc4000788c0ff */
[----:B0-----:R-:W-:Y:S01]  /*3e690*/  PRMT R0, R61, 0x7771, RZ ;  /* 0x000077713d007816 */ /* 0x001fe200000000ff */
[----:B------:R-:W4:Y:S10]  /*3e6a0*/  LDL.LU.64 R4, [R1+0x1270] ;  /* 0x0012700001047983 */ /* 0x000f340000300a00 */
[----:B--2---:R0:W-:Y:S01]  /*3e6b0*/  @P4 STG.E.U8 desc[UR6][R58.64], R0 ;  /* 0x000000003a004986 */ /* 0x0041e2000c101106 */
[----:B------:R-:W-:-:S02]  /*3e6c0*/  LOP3.LUT P4, RZ, R191, 0x2000000, RZ, 0xc0, !PT ;  /* 0x02000000bfff7812 */ /* 0x000fc4000788c0ff */
[----:B0-----:R-:W-:-:S11]  /*3e6d0*/  PRMT R0, R61, 0x7772, RZ ;  /* 0x000077723d007816 */ /* 0x001fd600000000ff */
[----:B------:R0:W-:Y:S01]  /*3e6e0*/  @P4 STG.E.U8 desc[UR6][R56.64], R0 ;  /* 0x0000000038004986 */ /* 0x0001e2000c101106 */
[----:B------:R-:W-:Y:S02]  /*3e6f0*/  LOP3.LUT P4, RZ, R191, 0x1000000, RZ, 0xc0, !PT ;  /* 0x01000000bfff7812 */ /* 0x000fe4000788c0ff */
[----:B------:R-:W-:-:S11]  /*3e700*/  PRMT R61, R61, 0x7773, RZ ;  /* 0x000077733d3d7816 */ /* 0x000fd600000000ff */
[----:B------:R-:W-:Y:S01]  /*3e710*/  @P4 STG.E.U8 desc[UR6][R54.64], R61 ;  /* 0x0000003d36004986 */ /* 0x000fe2000c101106 */
[----:B------:R-:W-:Y:S02]  /*3e720*/  LOP3.LUT P4, RZ, R191, 0x800000, RZ, 0xc0, !PT ;  /* 0x00800000bfff7812 */ /* 0x000fe4000788c0ff */
[----:B0-----:R-:W-:-:S11]  /*3e730*/  PRMT R0, R62, 0x7770, RZ ;  /* 0x000077703e007816 */ /* 0x001fd600000000ff */
        /* <DEDUP_REMOVED lines=48> */
[----:B------:R-:W-:-:S09]  /*3ea40*/  LOP3.LUT P5, RZ, R17, 0x1, RZ, 0xc0, !PT ;  /* 0x0000000111ff7812 */ /* 0x000fd200078ac0ff */
        /* <DEDUP_REMOVED lines=14> */
[----:B------:R-:W4:Y:S01]  /*3eb30*/  LDL.LU.64 R52, [R1+0xbf0] ;  /* 0x000bf00001347983 */ /* 0x000f220000300a00 */
[----:B------:R-:W-:-:S03]  /*3eb40*/  PRMT R64, R64, 0x7773, RZ ;  /* 0x0000777340407816 */ /* 0x000fc600000000ff */
[----:B------:R0:W-:Y:S04]  /*3eb50*/  @P5 STG.E.U8 desc[UR6][R50.64], R0 ;  /* 0x0000000032005986 */ /* 0x0001e8000c101106 */
[----:B------:R1:W-:Y:S01]  /*3eb60*/  @P4 STG.E.U8 desc[UR6][R48.64], R64 ;  /* 0x0000004030004986 */ /* 0x0003e2000c101106 */
[----:B------:R-:W-:Y:S02]  /*3eb70*/  LOP3.LUT P4, RZ, R191, 0x400000, RZ, 0xc0, !PT ;  /* 0x00400000bfff7812 */ /* 0x000fe4000788c0ff */
[----:B0-----:R-:W-:Y:S01]  /*3eb80*/  PRMT R0, R65, 0x7770, RZ ;  /* 0x0000777041007816 */ /* 0x001fe200000000ff */
[----:B------:R-:W4:Y:S04]  /*3eb90*/  LDL.LU.64 R50, [R1+0xbe8] ;  /* 0x000be80001327983 */ /* 0x000f280000300a00 */
[----:B-1----:R-:W4:Y:S06]  /*3eba0*/  LDL.LU.64 R48, [R1+0xbe0] ;  /* 0x000be00001307983 */ /* 0x002f2c0000300a00 */
[----:B------:R0:W-:Y:S01]  /*3ebb0*/  @P4 STG.E.U8 desc[UR6][R168.64], R0 ;  /* 0x00000000a8004986 */ /* 0x0001e2000c101106 */
[----:B------:R-:W-:-:S03]  /*3ebc0*/  LOP3.LUT P4, RZ, R191, 0x200000, RZ, 0xc0, !PT ;  /* 0x00200000bfff7812 */ /* 0x000fc6000788c0ff */
[----:B0-----:R-:W4:Y:S01]  /*3ebd0*/  LDL.LU.64 R168, [R1+0xbd8] ;  /* 0x000bd80001a87983 */ /* 0x001f220000300a00 */
[----:B------:R-:W-:-:S09]  /*3ebe0*/  PRMT R0, R65, 0x7771, RZ ;  /* 0x0000777141007816 */ /* 0x000fd200000000ff */
[----:B------:R0:W-:Y:S04]  /*3ebf0*/  @P4 STG.E.U8 desc[UR6][R170.64], R0 ;  /* 0x00000000aa004986 */ /* 0x0001e8000c101106 */
[----:B0-----:R-:W4:Y:S01]  /*3ec00*/  LDL.LU.64 R170, [R1+0xbd0] ;  /* 0x000bd00001aa7983 */ /* 0x001f220000300a00 */
[----:B------:R-:W-:Y:S02]  /*3ec10*/  LOP3.LUT P4, RZ, R191, 0x100000, RZ, 0xc0, !PT ;  /* 0x00100000bfff7812 */ /* 0x000fe4000788c0ff */
[C---:B------:R-:W-:Y:S02]  /*3ec20*/  PRMT R0, R65.reuse, 0x7772, RZ ;  /* 0x0000777241007816 */ /* 0x040fe400000000ff */
[----:B------:R-:W-:Y:S02]  /*3ec30*/  PRMT R65, R65, 0x7773, RZ ;  /* 0x0000777341417816 */ /* 0x000fe400000000ff */
[----:B------:R-:W-:-:S02]  /*3ec40*/  LOP3.LUT P3, RZ, R17, 0x80000, RZ, 0xc0, !PT ;  /* 0x0008000011ff7812 */ /* 0x000fc4000786c0ff */
[C---:B------:R-:W-:Y:S02]  /*3ec50*/  LOP3.LUT P6, RZ, R17.reuse, 0x200000, RZ, 0xc0, !PT ;  /* 0x0020000011ff7812 */ /* 0x040fe400078cc0ff */
[C---:B------:R-:W-:Y:S02]  /*3ec60*/  LOP3.LUT P2, RZ, R17.reuse, 0x1000000, RZ, 0xc0, !PT ;  /* 0x0100000011ff7812 */ /* 0x040fe4000784c0ff */
[C---:B------:R-:W-:Y:S02]  /*3ec70*/  LOP3.LUT P1, RZ, R17.reuse, 0x4000000, RZ, 0xc0, !PT ;  /* 0x0400000011ff7812 */ /* 0x040fe4000782c0ff */
[C---:B------:R-:W-:Y:S02]  /*3ec80*/  LOP3.LUT P0, RZ, R17.reuse, 0x8000000, RZ, 0xc0, !PT ;  /* 0x0800000011ff7812 */ /* 0x040fe4000780c0ff */
[----:B------:R-:W-:Y:S01]  /*3ec90*/  LOP3.LUT P5, RZ, R17, 0x20000000, RZ, 0xc0, !PT ;  /* 0x2000000011ff7812 */ /* 0x000fe200078ac0ff */
[----:B--2---:R0:W-:Y:S01]  /*3eca0*/  @P4 STG.E.U8 desc[UR6][R6.64], R0 ;  /* 0x0000000006004986 */ /* 0x0041e2000c101106 */
[----:B------:R-:W-:-:S02]  /*3ecb0*/  LOP3.LUT P4, RZ, R191, 0x80000, RZ, 0xc0, !PT ;  /* 0x00080000bfff7812 */ /* 0x000fc4000788c0ff */
[----:B0-----:R-:W-:Y:S01]  /*3ecc0*/  PRMT R0, R66, 0x7770, RZ ;  /* 0x0000777042007816 */ /* 0x001fe200000000ff */
[----:B------:R-:W2:Y:S10]  /*3ecd0*/  LDL.LU.64 R6, [R1+0x1268] ;  /* 0x0012680001067983 */ /* 0x000eb40000300a00 */
[----:B---3--:R0:W-:Y:S01]  /*3ece0*/  @P4 STG.E.U8 desc[UR6][R2.64], R65 ;  /* 0x0000004102004986 */ /* 0x0081e2000c101106 */
[----:B------:R-:W-:-:S03]  /*3ecf0*/  LOP3.LUT P4, RZ, R191, 0x40000, RZ, 0xc0, !PT ;  /* 0x00040000bfff7812 */ /* 0x000fc6000788c0ff */
[----:B0-----:R-:W3:Y:S10]  /*3ed00*/  LDL.LU.64 R2, [R1+0x1260] ;  /* 0x0012600001027983 */ /* 0x001ef40000300a00 */
[----:B------:R0:W-:Y:S01]  /*3ed10*/  @P4 STG.E.U8 desc[UR6][R62.64], R0 ;  /* 0x000000003e004986 */ /* 0x0001e2000c101106 */
[----:B------:R-:W-:-:S02]  /*3ed20*/  LOP3.LUT P4, RZ, R191, 0x20000, RZ, 0xc0, !PT ;  /* 0x00020000bfff7812 */ /* 0x000fc4000788c0ff */
[----:B0-----:R-:W-:-:S11]  /*3ed30*/  PRMT R0, R66, 0x7771, RZ ;  /* 0x0000777142007816 */ /* 0x001fd600000000ff */
[----:B------:R0:W-:Y:S01]  /*3ed40*/  @P4 STG.E.U8 desc[UR6][R60.64], R0 ;  /* 0x000000003c004986 */ /* 0x0001e2000c101106 */
[----:B------:R-:W-:Y:S02]  /*3ed50*/  LOP3.LUT P4, RZ, R191, 0x10000, RZ, 0xc0, !PT ;  /* 0x00010000bfff7812 */ /* 0x000fe4000788c0ff */
[----:B0-----:R-:W-:-:S11]  /*3ed60*/  PRMT R0, R66, 0x7772, RZ ;  /* 0x0000777242007816 */ /* 0x001fd600000000ff */
[----:B------:R0:W-:Y:S01]  /*3ed70*/  @P4 STG.E.U8 desc[UR6][R58.64], R0 ;  /* 0x000000003a004986 */ /* 0x0001e2000c101106 */
[----:B------:R-:W-:Y:S02]  /*3ed80*/  LOP3.LUT P4, RZ, R191, 0x8000, RZ, 0xc0, !PT ;  /* 0x00008000bfff7812 */ /* 0x000fe4000788c0ff */
[----:B------:R-:W-:Y:S02]  /*3ed90*/  PRMT R66, R66, 0x7773, RZ ;  /* 0x0000777342427816 */ /* 0x000fe400000000ff */
[----:B0-----:R-:W-:-:S09]  /*3eda0*/  PRMT R0, R67, 0x7770, RZ ;  /* 0x0000777043007816 */ /* 0x001fd200000000ff */
[----:B----4-:R-:W-:Y:S04]  /*3edb0*/  @P4 STG.E.U8 desc[UR6][R56.64], R66 ;  /* 0x0000004238004986 */ /* 0x010fe8000c101106 */
        /* <DEDUP_REMOVED lines=10> */
[----:B------:R0:W-:Y:S04]  /*3ee60*/  @P5 STG.E.U8 desc[UR6][R170.64], R0 ;  /* 0x00000000aa005986 */ /* 0x0001e8000c101106 */
[----:B0-----:R-:W4:Y:S04]  /*3ee70*/  LDL.LU.64 R170, [R1+0xbc8] ;  /* 0x000bc80001aa7983 */ /* 0x001f280000300a00 */
[----:B------:R-:W2:Y:S04]  /*3ee80*/  LDL.LU.64 R54, [R1+0xbc0] ;  /* 0x000bc00001367983 */ /* 0x000ea80000300a00 */
[----:B------:R-:W3:Y:S04]  /*3ee90*/  LDL.LU.64 R52, [R1+0xbb8] ;  /* 0x000bb80001347983 */ /* 0x000ee80000300a00 */
[----:B------:R-:W3:Y:S04]  /*3eea0*/  LDL.LU.64 R50, [R1+0xbb0] ;  /* 0x000bb00001327983 */ /* 0x000ee80000300a00 */
[----:B------:R-:W3:Y:S01]  /*3eeb0*/  LDL.LU.64 R48, [R1+0xba8] ;  /* 0x000ba80001307983 */ /* 0x000ee20000300a00 */
[----:B------:R-:W-:-:S03]  /*3eec0*/  LOP3.LUT P2, RZ, R16, 0x1, RZ, 0xc0, !PT ;  /* 0x0000000110ff7812 */ /* 0x000fc6000784c0ff */
[----:B------:R-:W3:Y:S01]  /*3eed0*/  LDL.LU.64 R168, [R1+0xba0] ;  /* 0x000ba00001a87983 */ /* 0x000ee20000300a00 */
[----:B------:R-:W-:Y:S02]  /*3eee0*/  PRMT R0, R68, 0x7772, RZ ;  /* 0x0000777244007816 */ /* 0x000fe400000000ff */
        /* <DEDUP_REMOVED lines=13> */
[----:B------:R-:W-:Y:S01]  /*3efc0*/  LOP3.LUT R191, R191, 0xfffff7ff, RZ, 0xc0, !PT ;  /* 0xfffff7ffbfbf7812 */ /* 0x000fe200078ec0ff */
[----:B----4-:R0:W-:Y:S04]  /*3efd0*/  @P2 STG.E.U8 desc[UR6][R170.64], R0 ;  /* 0x00000000aa002986 */ /* 0x0101e8000c101106 */
[----:B0-----:R-:W4:Y:S04]  /*3efe0*/  LDL.LU.64 R170, [R1+0xb98] ;  /* 0x000b980001aa7983 */ /* 0x001f280000300a00 */
[----:B------:R-:W4:Y:S02]  /*3eff0*/  LDL.LU.64 R66, [R1+0xb90] ;  /* 0x000b900001427983 */ /* 0x000f240000300a00 */
[----:B------:R-:W-:-:S02]  /*3f000*/  @P4 LOP3.LUT R191, R191, 0x800, RZ, 0xfc, !PT ;  /* 0x00000800bfbf4812 */ /* 0x000fc400078efcff */
[----:B------:R-:W-:Y:S01]  /*3f010*/  LOP3.LUT P4, RZ, R16, 0x2000, RZ, 0xc0, !PT ;  /* 0x0000200010ff7812 */ /* 0x000fe2000788c0ff */
[----:B------:R-:W4:Y:S01]  /*3f020*/  LDL.LU.64 R64, [R1+0xb88] ;  /* 0x000b880001407983 */ /* 0x000f220000300a00 */
[----:B------:R-:W-:-:S03]  /*3f030*/  LOP3.LUT R191, R191, 0xffffefff, RZ, 0xc0, !PT ;  /* 0xffffefffbfbf7812 */ /* 0x000fc600078ec0ff */
[----:B------:R-:W4:Y:S01]  /*3f040*/  LDL.LU.64 R62, [R1+0xb80] ;  /* 0x000b8000013e7983 */ /* 0x000f220000300a00 */
[C---:B------:R-:W-:Y:S02]  /*3f050*/  LOP3.LUT P1, RZ, R16.reuse, 0x4, RZ, 0xc0, !PT ;  /* 0x0000000410ff7812 */ /* 0x040fe4000782c0ff */
[C---:B------:R-:W-:Y:S01]  /*3f060*/  LOP3.LUT P0, RZ, R16.reuse, 0x8, RZ, 0xc0, !PT ;  /* 0x0000000810ff7812 */ /* 0x040fe2000780c0ff */
[----:B------:R-:W4:Y:S04]  /*3f070*/  LDL.LU.64 R60, [R1+0xb78] ;  /* 0x000b7800013c7983 */ /* 0x000f280000300a00 */
[----:B------:R-:W-:Y:S01]  /*3f080*/  @P4 LOP3.LUT R191, R191, 0x1000, RZ, 0xfc, !PT ;  /* 0x00001000bfbf4812 */ /* 0x000fe200078efcff */
[----:B------:R-:W4:Y:S01]  /*3f090*/  LDL.LU.64 R58, [R1+0xb70] ;  /* 0x000b7000013a7983 */ /* 0x000f220000300a00 */
[----:B------:R-:W-:-:S02]  /*3f0a0*/  LOP3.LUT P4, RZ, R16, 0x800, RZ, 0xc0, !PT ;  /* 0x0000080010ff7812 */ /* 0x000fc4000788c0ff */
[----:B------:R-:W-:Y:S01]  /*3f0b0*/  LOP3.LUT R191, R191, 0xffffdfff, RZ, 0xc0, !PT ;  /* 0xffffdfffbfbf7812 */ /* 0x000fe200078ec0ff */
[----:B------:R-:W4:Y:S01]  /*3f0c0*/  LDL.LU.64 R56, [R1+0xb68] ;  /* 0x000b680001387983 */ /* 0x000f220000300a00 */
[----:B------:R-:W-:-:S09]  /*3f0d0*/  LOP3.LUT P5, RZ, R16, 0x20, RZ, 0xc0, !PT ;  /* 0x0000002010ff7812 */ /* 0x000fd200078ac0ff */
[----:B------:R-:W-:Y:S02]  /*3f0e0*/  @P4 LOP3.LUT R191, R191, 0x2000, RZ, 0xfc, !PT ;  /* 0x00002000bfbf4812 */ /* 0x000fe400078efcff */
[----:B------:R-:W-:Y:S02]  /*3f0f0*/  LOP3.LUT P4, RZ, R16, 0x400, RZ, 0xc0, !PT ;  /* 0x0000040010ff7812 */ /* 0x000fe4000788c0ff */
[----:B------:R-:W-:Y:S02]  /*3f100*/  LOP3.LUT R191, R191, 0xffffbfff, RZ, 0xc0, !PT ;  /* 0xffffbfffbfbf7812 */ /* 0x000fe400078ec0ff */
[----:B------:R-:W-:Y:S02]  /*3f110*/  PRMT R68, R68, 0x7773, RZ ;  /* 0x0000777344447816 */ /* 0x000fe400000000ff */
[----:B------:R-:W-:-:S03]  /*3f120*/  PRMT R0, R69, 0x7770, RZ ;  /* 0x0000777045007816 */ /* 0x000fc600000000ff */
[----:B--2---:R0:W-:Y:S04]  /*3f130*/  @P1 STG.E.U8 desc[UR6][R54.64], R68 ;  /* 0x0000004436001986 */ /* 0x0041e8000c101106 */
[----:B------:R-:W-:Y:S01]  /*3f140*/  @P4 LOP3.LUT R191, R191, 0x4000, RZ, 0xfc, !PT ;  /* 0x00004000bfbf4812 */ /* 0x000fe200078efcff */
[----:B---3--:R1:W-:Y:S01]  /*3f150*/  @P0 STG.E.U8 desc[UR6][R52.64], R0 ;  /* 0x0000000034000986 */ /* 0x0083e2000c101106 */
[----:B------:R-:W-:-:S03]  /*3f160*/  LOP3.LUT P4, RZ, R16, 0x100, RZ, 0xc0, !PT ;  /* 0x0000010010ff7812 */ /* 0x000fc6000788c0ff */
[----:B0-----:R-:W2:Y:S01]  /*3f170*/  LDL.LU.64 R54, [R1+0xb60] ;  /* 0x000b600001367983 */ /* 0x001ea20000300a00 */
[----:B-1----:R-:W-:-:S03]  /*3f180*/  PRMT R0, R69, 0x7771, RZ ;  /* 0x0000777145007816 */ /* 0x002fc600000000ff */
[----:B------:R-:W3:Y:S04]  /*3f190*/  LDL.LU.64 R52, [R1+0xb58] ;  /* 0x000b580001347983 */ /* 0x000ee80000300a00 */
[----:B------:R0:W-:Y:S02]  /*3f1a0*/  @P5 STG.E.U8 desc[UR6][R50.64], R0 ;  /* 0x0000000032005986 */ /* 0x0001e4000c101106 */
[----:B0-----:R-:W-:Y:S02]  /*3f1b0*/  PRMT R0, R69, 0x7772, RZ ;  /* 0x0000777245007816 */ /* 0x001fe400000000ff */
[----:B------:R-:W3:Y:S04]  /*3f1c0*/  LDL.LU.64 R50, [R1+0xb50] ;  /* 0x000b500001327983 */ /* 0x000ee80000300a00 */
[----:B------:R0:W-:Y:S01]  /*3f1d0*/  @P4 STG.E.U8 desc[UR6][R48.64], R0 ;  /* 0x0000000030004986 */ /* 0x0001e2000c101106 */
[----:B------:R-:W-:-:S02]  /*3f1e0*/  LOP3.LUT P4, RZ, R191, 0x4000, RZ, 0xc0, !PT ;  /* 0x00004000bfff7812 */ /* 0x000fc4000788c0ff */
[----:B------:R-:W-:Y:S01]  /*3f1f0*/  PRMT R69, R69, 0x7773, RZ ;  /* 0x0000777345457816 */ /* 0x000fe200000000ff */
[----:B0-----:R-:W3:Y:S10]  /*3f200*/  LDL.LU.64 R48, [R1+0xb48] ;  /* 0x000b480001307983 */ /* 0x001ef40000300a00 */
[----:B------:R0:W-:Y:S01]  /*3f210*/  @P4 STG.E.U8 desc[UR6][R168.64], R69 ;  /* 0x00000045a8004986 */ /* 0x0001e2000c101106 */
[----:B------:R-:W-:-:S02]  /*3f220*/  LOP3.LUT P4, RZ, R191, 0x2000, RZ, 0xc0, !PT ;  /* 0x00002000bfff7812 */ /* 0x000fc4000788c0ff */
[----:B------:R-:W-:Y:S01]  /*3f230*/  PRMT R0, R70, 0x7770, RZ ;  /* 0x0000777046007816 */ /* 0x000fe200000000ff */
[----:B0-----:R-:W3:Y:S10]  /*3f240*/  LDL.LU.64 R168, [R1+0xb40] ;  /* 0x000b400001a87983 */ /* 0x001ef40000300a00 */
[----:B----4-:R0:W-:Y:S04]  /*3f250*/  @P4 STG.E.U8 desc[UR6][R170.64], R0 ;  /* 0x00000000aa004986 */ /* 0x0101e8000c101106 */
[----:B0-----:R-:W4:Y:S01]  /*3f260*/  LDL.LU.64 R170, [R1+0xb38] ;  /* 0x000b380001aa7983 */ /* 0x001f220000300a00 */
[----:B------:R-:W-:-:S02]  /*3f270*/  LOP3.LUT P4, RZ, R191, 0x1000, RZ, 0xc0, !PT ;  /* 0x00001000bfff7812 */ /* 0x000fc4000788c0ff */
[----:B------:R-:W-:-:S11]  /*3f280*/  PRMT R0, R70, 0x7771, RZ ;  /* 0x0000777146007816 */ /* 0x000fd600000000ff */
[----:B------:R0:W-:Y:S01]  /*3f290*/  @P4 STG.E.U8 desc[UR6][R66.64], R0 ;  /* 0x0000000042004986 */ /* 0x0001e2000c101106 */
[----:B------:R-:W-:Y:S02]  /*3f2a0*/  LOP3.LUT P4, RZ, R191, 0x800, RZ, 0xc0, !PT ;  /* 0x00000800bfff7812 */ /* 0x000fe4000788c0ff */
[----:B0-----:R-:W-:-:S11]  /*3f2b0*/  PRMT R0, R70, 0x7772, RZ ;  /* 0x0000777246007816 */ /* 0x001fd600000000ff */
[----:B------:R0:W-:Y:S01]  /*3f2c0*/  @P4 STG.E.U8 desc[UR6][R64.64], R0 ;  /* 0x0000000040004986 */ /* 0x0001e2000c101106 */
[----:B------:R-:W-:Y:S02]  /*3f2d0*/  LOP3.LUT P4, RZ, R191, 0x400, RZ, 0xc0, !PT ;  /* 0x00000400bfff7812 */ /* 0x000fe4000788c0ff */
[----:B------:R-:W-:-:S11]  /*3f2e0*/  PRMT R70, R70, 0x7773, RZ ;  /* 0x0000777346467816 */ /* 0x000fd600000000ff */
[----:B------:R-:W-:Y:S01]  /*3f2f0*/  @P4 STG.E.U8 desc[UR6][R62.64], R70 ;  /* 0x000000463e004986 */ /* 0x000fe2000c101106 */
[----:B------:R-:W-:Y:S02]  /*3f300*/  LOP3.LUT P4, RZ, R191, 0x200, RZ, 0xc0, !PT ;  /* 0x00000200bfff7812 */ /* 0x000fe4000788c0ff */
[----:B0-----:R-:W-:-:S11]  /*3f310*/  PRMT R0, R71, 0x7770, RZ ;  /* 0x0000777047007816 */ /* 0x001fd600000000ff */
[----:B------:R0:W-:Y:S01]  /*3f320*/  @P4 STG.E.U8 desc[UR6][R60.64], R0 ;  /* 0x000000003c004986 */ /* 0x0001e2000c101106 */
[----:B------:R-:W-:Y:S02]  /*3f330*/  LOP3.LUT P4, RZ, R191, 0x100, RZ, 0xc0, !PT ;  /* 0x00000100bfff7812 */ /* 0x000fe4000788c0ff */
[----:B0-----:R-:W-:-:S11]  /*3f340*/  PRMT R0, R71, 0x7771, RZ ;  /* 0x0000777147007816 */ /* 0x001fd600000000ff */
[----:B------:R0:W-:Y:S01]  /*3f350*/  @P4 STG.E.U8 desc[UR6][R58.64], R0 ;  /* 0x000000003a004986 */ /* 0x0001e2000c101106 */
[----:B------:R-:W-:Y:S02]  /*3f360*/  LOP3.LUT P4, RZ, R191, 0x80, RZ, 0xc0, !PT ;  /* 0x00000080bfff7812 */ /* 0x000fe4000788c0ff */
[C---:B------:R-:W-:Y:S02]  /*3f370*/  LOP3.LUT P3, RZ, R16.reuse, 0x4000000, RZ, 0xc0, !PT ;  /* 0x0400000010ff7812 */ /* 0x040fe4000786c0ff */
[C---:B------:R-:W-:Y:S02]  /*3f380*/  LOP3.LUT P6, RZ, R16.reuse, 0x8000000, RZ, 0xc0, !PT ;  /* 0x0800000010ff7812 */ /* 0x040fe400078cc0ff */
[----:B------:R-:W-:Y:S02]  /*3f390*/  LOP3.LUT P2, RZ, R16, 0x20000000, RZ, 0xc0, !PT ;  /* 0x2000000010ff7812 */ /* 0x000fe4000784c0ff */
[C---:B0-----:R-:W-:Y:S02]  /*3f3a0*/  PRMT R0, R71.reuse, 0x7772, RZ ;  /* 0x0000777247007816 */ /* 0x041fe400000000ff */
[----:B------:R-:W-:-:S03]  /*3f3b0*/  PRMT R71, R71, 0x7773, RZ ;  /* 0x0000777347477816 */ /* 0x000fc600000000ff */
[----:B------:R0:W-:Y:S01]  /*3f3c0*/  @P4 STG.E.U8 desc[UR6][R56.64], R0 ;  /* 0x0000000038004986 */ /* 0x0001e2000c101106 */
[----:B------:R-:W-:-:S03]  /*3f3d0*/  LOP3.LUT P1, RZ, R15, 0x1, RZ, 0xc0, !PT ;  /* 0x000000010fff7812 */ /* 0x000fc6000782c0ff */
[----:B--2---:R-:W-:Y:S01]  /*3f3e0*/  @P3 STG.E.U8 desc[UR6][R54.64], R71 ;  /* 0x0000004736003986 */ /* 0x004fe2000c101106 */
[----:B0-----:R-:W-:-:S05]  /*3f3f0*/  PRMT R0, R72, 0x7770, RZ ;  /* 0x0000777048007816 */ /* 0x001fca00000000ff */
[----:B---3--:R0:W-:Y:S01]  /*3f400*/  @P6 STG.E.U8 desc[UR6][R52.64], R0 ;  /* 0x0000000034006986 */ /* 0x0081e2000c101106 */
[C---:B------:R-:W-:Y:S02]  /*3f410*/  LOP3.LUT P0, RZ, R15.reuse, 0x4, RZ, 0xc0, !PT ;  /* 0x000000040fff7812 */ /* 0x040fe4000780c0ff */
[----:B------:R-:W-:Y:S02]  /*3f420*/  LOP3.LUT P5, RZ, R15, 0x8, RZ, 0xc0, !PT ;  /* 0x000000080fff7812 */ /* 0x000fe400078ac0ff */
[----:B0-----:R-:W-:-:S05]  /*3f430*/  PRMT R0, R72, 0x7771, RZ ;  /* 0x0000777148007816 */ /* 0x001fca00000000ff */
[----:B------:R0:W-:Y:S02]  /*3f440*/  @P2 STG.E.U8 desc[UR6][R50.64], R0 ;  /* 0x0000000032002986 */ /* 0x0001e4000c101106 */
[C---:B0-----:R-:W-:Y:S02]  /*3f450*/  PRMT R0, R72.reuse, 0x7772, RZ ;  /* 0x0000777248007816 */ /* 0x041fe400000000ff */
[----:B------:R-:W-:-:S03]  /*3f460*/  PRMT R72, R72, 0x7773, RZ ;  /* 0x0000777348487816 */ /* 0x000fc600000000ff */
[----:B------:R0:W-:Y:S04]  /*3f470*/  @P1 STG.E.U8 desc[UR6][R48.64], R0 ;  /* 0x0000000030001986 */ /* 0x0001e8000c101106 */
[----:B------:R-:W-:Y:S01]  /*3f480*/  @P0 STG.E.U8 desc[UR6][R168.64], R72 ;  /* 0x00000048a8000986 */ /* 0x000fe2000c101106 */
[----:B0-----:R-:W-:-:S05]  /*3f490*/  PRMT R0, R73, 0x7770, RZ ;  /* 0x0000777049007816 */ /* 0x001fca00000000ff */
[----:B----4-:R0:W-:Y:S04]  /*3f4a0*/  @P5 STG.E.U8 desc[UR6][R170.64], R0 ;  /* 0x00000000aa005986 */ /* 0x0101e8000c101106 */
[----:B0-----:R-:W2:Y:S04]  /*3f4b0*/  LDL.LU.64 R170, [R1+0xb30] ;  /* 0x000b300001aa7983 */ /* 0x001ea80000300a00 */
[----:B------:R-:W3:Y:S04]  /*3f4c0*/  LDL.LU.64 R54, [R1+0xb28] ;  /* 0x000b280001367983 */ /* 0x000ee80000300a00 */
[----:B------:R-:W4:Y:S04]  /*3f4d0*/  LDL.LU.64 R52, [R1+0xb20] ;  /* 0x000b200001347983 */ /* 0x000f280000300a00 */
[----:B------:R-:W4:Y:S04]  /*3f4e0*/  LDL.LU.64 R50, [R1+0xb18] ;  /* 0x000b180001327983 */ /* 0x000f280000300a00 */
[----:B------:R-:W4:Y:S01]  /*3f4f0*/  LDL.LU.64 R48, [R1+0xb10] ;  /* 0x000b100001307983 */ /* 0x000f220000300a00 */
[----:B------:R-:W-:-:S03]  /*3f500*/  LOP3.LUT P2, RZ, R15, 0x20, RZ, 0xc0, !PT ;  /* 0x000000200fff7812 */ /* 0x000fc6000784c0ff */
[----:B------:R-:W4:Y:S01]  /*3f510*/  LDL.LU.64 R168, [R1+0xb08] ;  /* 0x000b080001a87983 */ /* 0x000f220000300a00 */
        /* <DEDUP_REMOVED lines=15> */
[----:B--2---:R0:W-:Y:S04]  /*3f610*/  @P2 STG.E.U8 desc[UR6][R170.64], R0 ;  /* 0x00000000aa002986 */ /* 0x0041e8000c101106 */
[----:B0-----:R-:W2:Y:S04]  /*3f620*/  LDL.LU.64 R170, [R1+0xb00] ;  /* 0x000b000001aa7983 */ /* 0x001ea80000300a00 */
[----:B------:R-:W2:Y:S02]  /*3f630*/  LDL.LU.64 R66, [R1+0xaf8] ;  /* 0x000af80001427983 */ /* 0x000ea40000300a00 */
[----:B------:R-:W-:-:S02]  /*3f640*/  @P4 LOP3.LUT R191, R191, 0x8, RZ, 0xfc, !PT ;  /* 0x00000008bfbf4812 */ /* 0x000fc400078efcff */
[----:B------:R-:W-:Y:S01]  /*3f650*/  LOP3.LUT P4, RZ, R15, 0x80000, RZ, 0xc0, !PT ;  /* 0x000800000fff7812 */ /* 0x000fe2000788c0ff */
[----:B------:R-:W2:Y:S01]  /*3f660*/  LDL.LU.64 R64, [R1+0xaf0] ;  /* 0x000af00001407983 */ /* 0x000ea20000300a00 */
[----:B------:R-:W-:-:S03]  /*3f670*/  LOP3.LUT R191, R191, 0xffffffef, RZ, 0xc0, !PT ;  /* 0xffffffefbfbf7812 */ /* 0x000fc600078ec0ff */
[----:B------:R-:W2:Y:S01]  /*3f680*/  LDL.LU.64 R62, [R1+0xae8] ;  /* 0x000ae800013e7983 */ /* 0x000ea20000300a00 */
[----:B------:R-:W-:-:S03]  /*3f690*/  LOP3.LUT P1, RZ, R15, 0x100, RZ, 0xc0, !PT ;  /* 0x000001000fff7812 */ /* 0x000fc6000782c0ff */
[----:B------:R-:W2:Y:S04]  /*3f6a0*/  LDL.LU.64 R60, [R1+0xae0] ;  /* 0x000ae000013c7983 */ /* 0x000ea80000300a00 */
[----:B------:R-:W-:Y:S01]  /*3f6b0*/  @P4 LOP3.LUT R191, R191, 0x10, RZ, 0xfc, !PT ;  /* 0x00000010bfbf4812 */ /* 0x000fe200078efcff */
[----:B------:R-:W2:Y:S01]  /*3f6c0*/  LDL.LU.64 R58, [R1+0xad8] ;  /* 0x000ad800013a7983 */ /* 0x000ea20000300a00 */
[----:B------:R-:W-:Y:S02]  /*3f6d0*/  LOP3.LUT P4, RZ, R15, 0x40000, RZ, 0xc0, !PT ;  /* 0x000400000fff7812 */ /* 0x000fe4000788c0ff */
[----:B------:R-:W-:Y:S01]  /*3f6e0*/  LOP3.LUT R191, R191, 0xffffffdf, RZ, 0xc0, !PT ;  /* 0xffffffdfbfbf7812 */ /* 0x000fe200078ec0ff */
[----:B------:R-:W2:Y:S01]  /*3f6f0*/  LDL.LU.64 R56, [R1+0xad0] ;  /* 0x000ad00001387983 */ /* 0x000ea20000300a00 */
[----:B------:R-:W-:-:S09]  /*3f700*/  LOP3.LUT P0, RZ, R15, 0x400, RZ, 0xc0, !PT ;  /* 0x000004000fff7812 */ /* 0x000fd2000780c0ff */
[----:B------:R-:W-:Y:S02]  /*3f710*/  @P4 LOP3.LUT R191, R191, 0x20, RZ, 0xfc, !PT ;  /* 0x00000020bfbf4812 */ /* 0x000fe400078efcff */
[C---:B------:R-:W-:Y:S02]  /*3f720*/  LOP3.LUT P4, RZ, R15.reuse, 0x10000, RZ, 0xc0, !PT ;  /* 0x000100000fff7812 */ /* 0x040fe4000788c0ff */
[----:B------:R-:W-:Y:S02]  /*3f730*/  LOP3.LUT P5, RZ, R15, 0x800, RZ, 0xc0, !PT ;  /* 0x000008000fff7812 */ /* 0x000fe400078ac0ff */
[----:B------:R-:W-:Y:S02]  /*3f740*/  LOP3.LUT R191, R191, 0xffffffbf, RZ, 0xc0, !PT ;  /* 0xffffffbfbfbf7812 */ /* 0x000fe400078ec0ff */
[C---:B------:R-:W-:Y:S02]  /*3f750*/  PRMT R0, R73.reuse, 0x7772, RZ ;  /* 0x0000777249007816 */ /* 0x040fe400000000ff */
[----:B------:R-:W-:-:S03]  /*3f760*/  PRMT R73, R73, 0x7773, RZ ;  /* 0x0000777349497816 */ /* 0x000fc600000000ff */
[----:B---3--:R0:W-:Y:S02]  /*3f770*/  @P1 STG.E.U8 desc[UR6][R54.64], R0 ;  /* 0x0000000036001986 */ /* 0x0081e4000c101106 */
[----:B------:R-:W-:Y:S02]  /*3f780*/  @P4 LOP3.LUT R191, R191, 0x40, RZ, 0xfc, !PT ;  /* 0x00000040bfbf4812 */ /* 0x000fe400078efcff */
[----:B------:R-:W-:Y:S01]  /*3f790*/  LOP3.LUT P4, RZ, R15, 0x2000, RZ, 0xc0, !PT ;  /* 0x000020000fff7812 */ /* 0x000fe2000788c0ff */
[----:B----4-:R1:W-:Y:S01]  /*3f7a0*/  @P0 STG.E.U8 desc[UR6][R52.64], R73 ;  /* 0x0000004934000986 */ /* 0x0103e2000c101106 */
[----:B0-----:R-:W-:-:S03]  /*3f7b0*/  PRMT R0, R74, 0x7770, RZ ;  /* 0x000077704a007816 */ /* 0x001fc600000000ff */
[----:B------:R-:W3:Y:S04]  /*3f7c0*/  LDL.LU.64 R54, [R1+0xac8] ;  /* 0x000ac80001367983 */ /* 0x000ee80000300a00 */
[----:B------:R0:W-:Y:S04]  /*3f7d0*/  @P5 STG.E.U8 desc[UR6][R50.64], R0 ;  /* 0x0000000032005986 */ /* 0x0001e8000c101106 */
[----:B-1----:R-:W4:Y:S01]  /*3f7e0*/  LDL.LU.64 R52, [R1+0xac0] ;  /* 0x000ac00001347983 */ /* 0x002f220000300a00 */
[----:B0-----:R-:W-:-:S03]  /*3f7f0*/  PRMT R0, R74, 0x7771, RZ ;  /* 0x000077714a007816 */ /* 0x001fc600000000ff */
[----:B------:R-:W4:Y:S04]  /*3f800*/  LDL.LU.64 R50, [R1+0xab8] ;  /* 0x000ab80001327983 */ /* 0x000f280000300a00 */
[----:B------:R0:W-:Y:S01]  /*3f810*/  @P4 STG.E.U8 desc[UR6][R48.64], R0 ;  /* 0x0000000030004986 */ /* 0x0001e2000c101106 */
[C---:B------:R-:W-:Y:S02]  /*3f820*/  LOP3.LUT P4, RZ, R191.reuse, 0x40, RZ, 0xc0, !PT ;  /* 0x00000040bfff7812 */ /* 0x040fe4000788c0ff */
[----:B0-----:R-:W-:Y:S01]  /*3f830*/  PRMT R0, R74, 0x7772, RZ ;  /* 0x000077724a007816 */ /* 0x001fe200000000ff */
[----:B------:R-:W4:Y:S10]  /*3f840*/  LDL.LU.64 R48, [R1+0xab0] ;  /* 0x000ab00001307983 */ /* 0x000f340000300a00 */
[----:B------:R0:W-:Y:S01]  /*3f850*/  @P4 STG.E.U8 desc[UR6][R168.64], R0 ;  /* 0x00000000a8004986 */ /* 0x0001e2000c101106 */
[----:B------:R-:W-:-:S02]  /*3f860*/  LOP3.LUT P4, RZ, R191, 0x20, RZ, 0xc0, !PT ;  /* 0x00000020bfff7812 */ /* 0x000fc4000788c0ff */
[----:B------:R-:W-:Y:S01]  /*3f870*/  PRMT R74, R74, 0x7773, RZ ;  /* 0x000077734a4a7816 */ /* 0x000fe200000000ff */
[----:B0-----:R-:W4:Y:S10]  /*3f880*/  LDL.LU.64 R168, [R1+0xaa8] ;  /* 0x000aa80001a87983 */ /* 0x001f340000300a00 */
[----:B--2---:R0:W-:Y:S04]  /*3f890*/  @P4 STG.E.U8 desc[UR6][R170.64], R74 ;  /* 0x0000004aaa004986 */ /* 0x0041e8000c101106 */
[----:B0-----:R-:W2:Y:S01]  /*3f8a0*/  LDL.LU.64 R170, [R1+0xaa0] ;  /* 0x000aa00001aa7983 */ /* 0x001ea20000300a00 */
[----:B------:R-:W-:-:S02]  /*3f8b0*/  LOP3.LUT P4, RZ, R191, 0x10, RZ, 0xc0, !PT ;  /* 0x00000010bfff7812 */ /* 0x000fc4000788c0ff */
[----:B------:R-:W-:-:S11]  /*3f8c0*/  PRMT R0, R75, 0x7770, RZ ;  /* 0x000077704b007816 */ /* 0x000fd600000000ff */
[----:B------:R0:W-:Y:S01]  /*3f8d0*/  @P4 STG.E.U8 desc[UR6][R66.64], R0 ;  /* 0x0000000042004986 */ /* 0x0001e2000c101106 */
[----:B------:R-:W-:Y:S02]  /*3f8e0*/  LOP3.LUT P4, RZ, R191, 0x8, RZ, 0xc0, !PT ;  /* 0x00000008bfff7812 */ /* 0x000fe4000788c0ff */
[----:B0-----:R-:W-:-:S11]  /*3f8f0*/  PRMT R0, R75, 0x7771, RZ ;  /* 0x000077714b007816 */ /* 0x001fd600000000ff */
        /* <DEDUP_REMOVED lines=8> */
[----:B0-----:R-:W-:Y:S02]  /*3f980*/  PRMT R0, R76, 0x7770, RZ ;  /* 0x000077704c007816 */ /* 0x001fe400000000ff */
[----:B------:R-:W-:-:S09]  /*3f990*/  LOP3.LUT P3, RZ, R14, 0x1, RZ, 0xc0, !PT ;  /* 0x000000010eff7812 */ /* 0x000fd2000786c0ff */
[----:B------:R0:W-:Y:S01]  /*3f9a0*/  @P4 STG.E.U8 desc[UR6][R58.64], R0 ;  /* 0x000000003a004986 */ /* 0x0001e2000c101106 */
[----:B------:R-:W-:Y:S02]  /*3f9b0*/  LOP3.LUT P4, RZ, R16, 0x80000000, RZ, 0xc0, !PT ;  /* 0x8000000010ff7812 */ /* 0x000fe4000788c0ff */
[C---:B------:R-:W-:Y:S02]  /*3f9c0*/  LOP3.LUT P6, RZ, R14.reuse, 0x4, RZ, 0xc0, !PT ;  /* 0x000000040eff7812 */ /* 0x040fe400078cc0ff */
[----:B------:R-:W-:Y:S02]  /*3f9d0*/  LOP3.LUT P2, RZ, R14, 0x8, RZ, 0xc0, !PT ;  /* 0x000000080eff7812 */ /* 0x000fe4000784c0ff */
[----:B0-----:R-:W-:-:S07]  /*3f9e0*/  PRMT R0, R76, 0x7771, RZ ;  /* 0x000077714c007816 */ /* 0x001fce00000000ff */
[----:B------:R0:W-:Y:S01]  /*3f9f0*/  @P4 STG.E.U8 desc[UR6][R56.64], R0 ;  /* 0x0000000038004986 */ /* 0x0001e2000c101106 */
[----:B------:R-:W-:Y:S02]  /*3fa00*/  LOP3.LUT P1, RZ, R14, 0x20, RZ, 0xc0, !PT ;  /* 0x000000200eff7812 */ /* 0x000fe4000782c0ff */
[C---:B0-----:R-:W-:Y:S02]  /*3fa10*/  PRMT R0, R76.reuse, 0x7772, RZ ;  /* 0x000077724c007816 */ /* 0x041fe400000000ff */
[----:B------:R-:W-:-:S03]  /*3fa20*/  PRMT R76, R76, 0x7773, RZ ;  /* 0x000077734c4c7816 */ /* 0x000fc600000000ff */
[----:B---3--:R0:W-:Y:S01]  /*3fa30*/  @P3 STG.E.U8 desc[UR6][R54.64], R0 ;  /* 0x0000000036003986 */ /* 0x0081e2000c101106 */
[C---:B------:R-:W-:Y:S02]  /*3fa40*/  LOP3.LUT P0, RZ, R14.reuse, 0x100, RZ, 0xc0, !PT ;  /* 0x000001000eff7812 */ /* 0x040fe4000780c0ff */
[----:B------:R-:W-:Y:S01]  /*3fa50*/  LOP3.LUT P5, RZ, R14, 0x400, RZ, 0xc0, !PT ;  /* 0x000004000eff7812 */ /* 0x000fe200078ac0ff */
[----:B----4-:R-:W-:Y:S01]  /*3fa60*/  @P6 STG.E.U8 desc[UR6][R52.64], R76 ;  /* 0x0000004c34006986 */ /* 0x010fe2000c101106 */
[----:B0-----:R-:W-:-:S05]  /*3fa70*/  PRMT R0, R77, 0x7770, RZ ;  /* 0x000077704d007816 */ /* 0x001fca00000000ff */
[----:B------:R0:W-:Y:S02]  /*3fa80*/  @P2 STG.E.U8 desc[UR6][R50.64], R0 ;  /* 0x0000000032002986 */ /* 0x0001e4000c101106 */
[----:B0-----:R-:W-:-:S05]  /*3fa90*/  PRMT R0, R77, 0x7771, RZ ;  /* 0x000077714d007816 */ /* 0x001fca00000000ff */
[----:B------:R0:W-:Y:S02]  /*3faa0*/  @P1 STG.E.U8 desc[UR6][R48.64], R0 ;  /* 0x0000000030001986 */ /* 0x0001e4000c101106 */
[C---:B0-----:R-:W-:Y:S02]  /*3fab0*/  PRMT R0, R77.reuse, 0x7772, RZ ;  /* 0x000077724d007816 */ /* 0x041fe400000000ff */
[----:B------:R-:W-:-:S03]  /*3fac0*/  PRMT R77, R77, 0x7773, RZ ;  /* 0x000077734d4d7816 */ /* 0x000fc600000000ff */
[----:B------:R-:W-:Y:S04]  /*3fad0*/  @P0 STG.E.U8 desc[UR6][R168.64], R0 ;  /* 0x00000000a8000986 */ /* 0x000fe8000c101106 */
[----:B--2---:R0:W-:Y:S04]  /*3fae0*/  @P5 STG.E.U8 desc[UR6][R170.64], R77 ;  /* 0x0000004daa005986 */ /* 0x0041e8000c101106 */
        /* <DEDUP_REMOVED lines=26> */
[----:B------:R-:W2:Y:S01]  /*3fc90*/  LDL.LU.64 R64, [R1+0xa58] ;  /* 0x000a580001407983 */ /* 0x000ea20000300a00 */
[----:B------:R-:W-:Y:S02]  /*3fca0*/  LOP3.LUT P4, RZ, R9, 0x1000, RZ, 0xc0, !PT ;  /* 0x0000100009ff7812 */ /* 0x000fe4000788c0ff */
[----:B------:R-:W-:Y:S01]  /*3fcb0*/  LOP3.LUT R16, R16, 0xefffffff, RZ, 0xc0, !PT ;  /* 0xefffffff10107812 */ /* 0x000fe200078ec0ff */
[----:B------:R-:W2:Y:S04]  /*3fcc0*/  LDL.LU.64 R62, [R1+0xa50] ;  /* 0x000a5000013e7983 */ /* 0x000ea80000300a00 */
[----:B------:R-:W2:Y:S01]  /*3fcd0*/  LDL.LU.64 R60, [R1+0xa48] ;  /* 0x000a4800013c7983 */ /* 0x000ea20000300a00 */
[C---:B------:R-:W-:Y:S02]  /*3fce0*/  LOP3.LUT P1, RZ, R14.reuse, 0x2000, RZ, 0xc0, !PT ;  /* 0x000020000eff7812 */ /* 0x040fe4000782c0ff */
[----:B------:R-:W-:Y:S01]  /*3fcf0*/  LOP3.LUT P0, RZ, R14, 0x10000, RZ, 0xc0, !PT ;  /* 0x000100000eff7812 */ /* 0x000fe2000780c0ff */
[----:B------:R-:W2:Y:S02]  /*3fd00*/  LDL.LU.64 R58, [R1+0xa40] ;  /* 0x000a4000013a7983 */ /* 0x000ea40000300a00 */
[----:B------:R-:W-:-:S02]  /*3fd10*/  @P4 LOP3.LUT R16, R16, 0x10000000, RZ, 0xfc, !PT ;  /* 0x1000000010104812 */ /* 0x000fc400078efcff */
[----:B------:R-:W-:Y:S01]  /*3fd20*/  LOP3.LUT P4, RZ, R14, 0x1000000, RZ, 0xc0, !PT ;  /* 0x010000000eff7812 */ /* 0x000fe2000788c0ff */
[----:B------:R-:W2:Y:S01]  /*3fd30*/  LDL.LU.64 R56, [R1+0xa38] ;  /* 0x000a380001387983 */ /* 0x000ea20000300a00 */
[----:B------:R-:W-:-:S11]  /*3fd40*/  LOP3.LUT R16, R16, 0xdfffffff, RZ, 0xc0, !PT ;  /* 0xdfffffff10107812 */ /* 0x000fd600078ec0ff */
[----:B------:R-:W-:Y:S02]  /*3fd50*/  @P4 LOP3.LUT R16, R16, 0x20000000, RZ, 0xfc, !PT ;  /* 0x2000000010104812 */ /* 0x000fe400078efcff */
[----:B------:R-:W-:Y:S02]  /*3fd60*/  LOP3.LUT P4, RZ, R14, 0x200000, RZ, 0xc0, !PT ;  /* 0x002000000eff7812 */ /* 0x000fe4000788c0ff */
[----:B------:R-:W-:Y:S02]  /*3fd70*/  LOP3.LUT R16, R16, 0xbfffffff, RZ, 0xc0, !PT ;  /* 0xbfffffff10107812 */ /* 0x000fe400078ec0ff */
[----:B------:R-:W-:Y:S02]  /*3fd80*/  PRMT R0, R78, 0x7771, RZ ;  /* 0x000077714e007816 */ /* 0x000fe400000000ff */
[----:B------:R-:W-:-:S03]  /*3fd90*/  LOP3.LUT P5, RZ, R14, 0x40000, RZ, 0xc0, !PT ;  /* 0x000400000eff7812 */ /* 0x000fc600078ac0ff */
[----:B---3--:R0:W-:Y:S04]  /*3fda0*/  @P1 STG.E.U8 desc[UR6][R54.64], R0 ;  /* 0x0000000036001986 */ /* 0x0081e8000c101106 */
[----:B------:R-:W-:Y:S02]  /*3fdb0*/  @P4 LOP3.LUT R16, R16, 0x40000000, RZ, 0xfc, !PT ;  /* 0x4000000010104812 */ /* 0x000fe400078efcff */
[----:B------:R-:W-:Y:S02]  /*3fdc0*/  LOP3.LUT P4, RZ, R14, 0x80000, RZ, 0xc0, !PT ;  /* 0x000800000eff7812 */ /* 0x000fe4000788c0ff */
[C---:B0-----:R-:W-:Y:S01]  /*3fdd0*/  PRMT R0, R78.reuse, 0x7772, RZ ;  /* 0x000077724e007816 */ /* 0x041fe200000000ff */
[----:B------:R-:W3:Y:S01]  /*3fde0*/  LDL.LU.64 R54, [R1+0xa30] ;  /* 0x000a300001367983 */ /* 0x000ee20000300a00 */
[----:B------:R-:W-:-:S03]  /*3fdf0*/  PRMT R78, R78, 0x7773, RZ ;  /* 0x000077734e4e7816 */ /* 0x000fc600000000ff */
[----:B----4-:R0:W-:Y:S04]  /*3fe00*/  @P0 STG.E.U8 desc[UR6][R52.64], R0 ;  /* 0x0000000034000986 */ /* 0x0101e8000c101106 */
[----:B------:R1:W-:Y:S01]  /*3fe10*/  @P5 STG.E.U8 desc[UR6][R50.64], R78 ;  /* 0x0000004e32005986 */ /* 0x0003e2000c101106 */
[----:B0-----:R-:W-:-:S03]  /*3fe20*/  PRMT R0, R79, 0x7770, RZ ;  /* 0x000077704f007816 */ /* 0x001fc600000000ff */
[----:B------:R-:W4:Y:S04]  /*3fe30*/  LDL.LU.64 R52, [R1+0xa28] ;  /* 0x000a280001347983 */ /* 0x000f280000300a00 */
[----:B------:R0:W-:Y:S01]  /*3fe40*/  @P4 STG.E.U8 desc[UR6][R48.64], R0 ;  /* 0x0000000030004986 */ /* 0x0001e2000c101106 */
[----:B------:R-:W-:-:S03]  /*3fe50*/  LOP3.LUT P4, RZ, R16, 0x40000000, RZ, 0xc0, !PT ;  /* 0x4000000010ff7812 */ /* 0x000fc6000788c0ff */
[----:B-1----:R-:W4:Y:S01]  /*3fe60*/  LDL.LU.64 R50, [R1+0xa20] ;  /* 0x000a200001327983 */ /* 0x002f220000300a00 */
[----:B0-----:R-:W-:-:S03]  /*3fe70*/  PRMT R0, R79, 0x7771, RZ ;  /* 0x000077714f007816 */ /* 0x001fc600000000ff */
[----:B------:R-:W4:Y:S06]  /*3fe80*/  LDL.LU.64 R48, [R1+0xa18] ;  /* 0x000a180001307983 */ /* 0x000f2c0000300a00 */
[----:B------:R0:W-:Y:S01]  /*3fe90*/  @P4 STG.E.U8 desc[UR6][R168.64], R0 ;  /* 0x00000000a8004986 */ /* 0x0001e2000c101106 */
[----:B------:R-:W-:-:S03]  /*3fea0*/  LOP3.LUT P4, RZ, R16, 0x20000000, RZ, 0xc0, !PT ;  /* 0x2000000010ff7812 */ /* 0x000fc6000788c0ff */
[----:B0-----:R-:W4:Y:S01]  /*3feb0*/  LDL.LU.64 R168, [R1+0xa10] ;  /* 0x000a100001a87983 */ /* 0x001f220000300a00 */
[----:B------:R-:W-:-:S09]  /*3fec0*/  PRMT R0, R79, 0x7772, RZ ;  /* 0x000077724f007816 */ /* 0x000fd200000000ff */
[----:B--2---:R0:W-:Y:S04]  /*3fed0*/  @P4 STG.E.U8 desc[UR6][R170.64], R0 ;  /* 0x00000000aa004986 */ /* 0x0041e8000c101106 */
[----:B0-----:R-:W2:Y:S01]  /*3fee0*/  LDL.LU.64 R170, [R1+0xa08] ;  /* 0x000a080001aa7983 */ /* 0x001ea20000300a00 */
[----:B------:R-:W-:Y:S02]  /*3fef0*/  LOP3.LUT P4, RZ, R16, 0x10000000, RZ, 0xc0, !PT ;  /* 0x1000000010ff7812 */ /* 0x000fe4000788c0ff */
[----:B------:R-:W-:Y:S02]  /*3ff00*/  PRMT R79, R79, 0x7773, RZ ;  /* 0x000077734f4f7816 */ /* 0x000fe400000000ff */
[----:B------:R-:W-:-:S09]  /*3ff10*/  PRMT R0, R80, 0x7770, RZ ;  /* 0x0000777050007816 */ /* 0x000fd200000000ff */
[----:B------:R-:W-:Y:S01]  /*3ff20*/  @P4 STG.E.U8 desc[UR6][R66.64], R79 ;  /* 0x0000004f42004986 */ /* 0x000fe2000c101106 */
[----:B------:R-:W-:-:S13]  /*3ff30*/  LOP3.LUT P4, RZ, R16, 0x8000000, RZ, 0xc0, !PT ;  /* 0x0800000010ff7812 */ /* 0x000fda000788c0ff */
        /* <DEDUP_REMOVED lines=8> */
[----:B------:R-:W-:Y:S02]  /*3ffc0*/  PRMT R80, R80, 0x7773, RZ ;  /* 0x0000777350507816 */ /* 0x000fe400000000ff */
[----:B------:R-:W-:-:S09]  /*3ffd0*/  LOP3.LUT P3, RZ, R13, 0x20000, RZ, 0xc0, !PT ;  /* 0x000200000dff7812 */ /* 0x000fd2000786c0ff */
[----:B------:R-:W-:Y:S01]  /*3ffe0*/  @P4 STG.E.U8 desc[UR6][R58.64], R80 ;  /* 0x000000503a004986 */ /* 0x000fe2000c101106 */
[----:B------:R-:W-:Y:S02]  /*3fff0*/  LOP3.LUT P4, RZ, R16, 0x800000, RZ, 0xc0, !PT ;  /* 0x0080000010ff7812 */ /* 0x000fe4000788c0ff */
[----:B0-----:R-:W-:Y:S02]  /*40000*/  PRMT R0, R81, 0x7770, RZ ;  /* 0x0000777051007816 */ /* 0x001fe400000000ff */
[C---:B------:R-:W-:Y:S02]  /*40010*/  LOP3.LUT P6, RZ, R13.reuse, 0x2000, RZ, 0xc0, !PT ;  /* 0x000020000dff7812 */ /* 0x040fe400078cc0ff */
[C---:B------:R-:W-:Y:S02]  /*40020*/  LOP3.LUT P2, RZ, R13.reuse, 0x10000, RZ, 0xc0, !PT ;  /* 0x000100000dff7812 */ /* 0x040fe4000784c0ff */
[----:B------:R-:W-:-:S05]  /*40030*/  LOP3.LUT P1, RZ, R13, 0x800, RZ, 0xc0, !PT ;  /* 0x000008000dff7812 */ /* 0x000fca000782c0ff */
[----:B------:R0:W-:Y:S01]  /*40040*/  @P4 STG.E.U8 desc[UR6][R56.64], R0 ;  /* 0x0000000038004986 */ /* 0x0001e2000c101106 */
[----:B------:R-:W-:Y:S02]  /*40050*/  LOP3.LUT P0, RZ, R13, 0x4000, RZ, 0xc0, !PT ;  /* 0x000040000dff7812 */ /* 0x000fe4000780c0ff */
[----:B0-----:R-:W-:-:S05]  /*40060*/  PRMT R0, R81, 0x7771, RZ ;  /* 0x0000777151007816 */ /* 0x001fca00000000ff */
[----:B---3--:R0:W-:Y:S01]  /*40070*/  @P3 STG.E.U8 desc[UR6][R54.64], R0 ;  /* 0x0000000036003986 */ /* 0x0081e2000c101106 */
[----:B------:R-:W-:Y:S02]  /*40080*/  LOP3.LUT P5, RZ, R13, 0x200, RZ, 0xc0, !PT ;  /* 0x000002000dff7812 */ /* 0x000fe400078ac0ff */
[C---:B0-----:R-:W-:Y:S02]  /*40090*/  PRMT R0, R81.reuse, 0x7772, RZ ;  /* 0x0000777251007816 */ /* 0x041fe400000000ff */
[----:B------:R-:W-:-:S03]  /*400a0*/  PRMT R81, R81, 0x7773, RZ ;  /* 0x0000777351517816 */ /* 0x000fc600000000ff */
[----:B----4-:R0:W-:Y:S04]  /*400b0*/  @P6 STG.E.U8 desc[UR6][R52.64], R0 ;  /* 0x0000000034006986 */ /* 0x0101e8000c101106 */
[----:B------:R-:W-:Y:S01]  /*400c0*/  @P2 STG.E.U8 desc[UR6][R50.64], R81 ;  /* 0x0000005132002986 */ /* 0x000fe2000c101106 */
[----:B0-----:R-:W-:-:S05]  /*400d0*/  PRMT R0, R82, 0x7770, RZ ;  /* 0x0000777052007816 */ /* 0x001fca00000000ff */
[----:B------:R0:W-:Y:S02]  /*400e0*/  @P1 STG.E.U8 desc[UR6][R48.64], R0 ;  /* 0x0000000030001986 */ /* 0x0001e4000c101106 */
[----:B0-----:R-:W-:-:S05]  /*400f0*/  PRMT R0, R82, 0x7771, RZ ;  /* 0x0000777152007816 */ /* 0x001fca00000000ff */
[----:B------:R0:W-:Y:S02]  /*40100*/  @P0 STG.E.U8 desc[UR6][R168.64], R0 ;  /* 0x00000000a8000986 */ /* 0x0001e4000c101106 */
[----:B0-----:R-:W-:-:S05]  /*40110*/  PRMT R0, R82, 0x7772, RZ ;  /* 0x0000777252007816 */ /* 0x001fca00000000ff */
        /* <DEDUP_REMOVED lines=25> */
[----:B------:R-:W2:Y:S04]  /*402b0*/  LDL.LU.64 R66, [R1+0x9c8] ;  /* 0x0009c80001427983 */ /* 0x000ea80000300a00 */
[----:B------:R-:W2:Y:S04]  /*402c0*/  LDL.LU.64 R64, [R1+0x9c0] ;  /* 0x0009c00001407983 */ /* 0x000ea80000300a00 */
[----:B------:R-:W2:Y:S04]  /*402d0*/  LDL.LU.64 R62, [R1+0x9b8] ;  /* 0x0009b800013e7983 */ /* 0x000ea80000300a00 */
[----:B------:R-:W2:Y:S01]  /*402e0*/  LDL.LU.64 R60, [R1+0x9b0] ;  /* 0x0009b000013c7983 */ /* 0x000ea20000300a00 */
[----:B------:R-:W-:-:S02]  /*402f0*/  @P4 LOP3.LUT R16, R16, 0x80000, RZ, 0xfc, !PT ;  /* 0x0008000010104812 */ /* 0x000fc400078efcff */
[C---:B------:R-:W-:Y:S01]  /*40300*/  LOP3.LUT P4, RZ, R13.reuse, 0x40000, RZ, 0xc0, !PT ;  /* 0x000400000dff7812 */ /* 0x040fe2000788c0ff */
[----:B------:R-:W2:Y:S01]  /*40310*/  LDL.LU.64 R58, [R1+0x9a8] ;  /* 0x0009a800013a7983 */ /* 0x000ea20000300a00 */
[C---:B------:R-:W-:Y:S02]  /*40320*/  LOP3.LUT P1, RZ, R13.reuse, 0x80, RZ, 0xc0, !PT ;  /* 0x000000800dff7812 */ /* 0x040fe4000782c0ff */
[----:B------:R-:W-:Y:S01]  /*40330*/  LOP3.LUT R16, R16, 0xffefffff, RZ, 0xc0, !PT ;  /* 0xffefffff10107812 */ /* 0x000fe200078ec0ff */
[----:B------:R-:W2:Y:S01]  /*40340*/  LDL.LU.64 R56, [R1+0x9a0] ;  /* 0x0009a00001387983 */ /* 0x000ea20000300a00 */
[----:B------:R-:W-:Y:S02]  /*40350*/  LOP3.LUT P0, RZ, R13, 0x400, RZ, 0xc0, !PT ;  /* 0x000004000dff7812 */ /* 0x000fe4000780c0ff */
[----:B------:R-:W-:-:S05]  /*40360*/  PRMT R0, R83, 0x7770, RZ ;  /* 0x0000777053007816 */ /* 0x000fca00000000ff */
[----:B------:R-:W-:Y:S02]  /*40370*/  @P4 LOP3.LUT R16, R16, 0x100000, RZ, 0xfc, !PT ;  /* 0x0010000010104812 */ /* 0x000fe400078efcff */
[----:B------:R-:W-:Y:S01]  /*40380*/  LOP3.LUT P4, RZ, R14, 0x8000000, RZ, 0xc0, !PT ;  /* 0x080000000eff7812 */ /* 0x000fe2000788c0ff */
[----:B---3--:R0:W-:Y:S01]  /*40390*/  @P1 STG.E.U8 desc[UR6][R54.64], R0 ;  /* 0x0000000036001986 */ /* 0x0081e2000c101106 */
[----:B------:R-:W-:Y:S02]  /*403a0*/  LOP3.LUT R16, R16, 0xffdfffff, RZ, 0xc0, !PT ;  /* 0xffdfffff10107812 */ /* 0x000fe400078ec0ff */
[----:B------:R-:W-:Y:S02]  /*403b0*/  LOP3.LUT P5, RZ, R9, 0x800, RZ, 0xc0, !PT ;  /* 0x0000080009ff7812 */ /* 0x000fe400078ac0ff */
[----:B0-----:R-:W-:Y:S01]  /*403c0*/  PRMT R0, R83, 0x7771, RZ ;  /* 0x0000777153007816 */ /* 0x001fe200000000ff */
[----:B------:R-:W3:Y:S06]  /*403d0*/  LDL.LU.64 R54, [R1+0x998] ;  /* 0x0009980001367983 */ /* 0x000eec0000300a00 */
[----:B------:R-:W-:-:S02]  /*403e0*/  @P4 LOP3.LUT R16, R16, 0x200000, RZ, 0xfc, !PT ;  /* 0x0020000010104812 */ /* 0x000fc400078efcff */
[----:B------:R-:W-:Y:S01]  /*403f0*/  LOP3.LUT P4, RZ, R14, 0x4000000, RZ, 0xc0, !PT ;  /* 0x040000000eff7812 */ /* 0x000fe2000788c0ff */
[----:B----4-:R0:W-:Y:S01]  /*40400*/  @P0 STG.E.U8 desc[UR6][R52.64], R0 ;  /* 0x0000000034000986 */ /* 0x0101e2000c101106 */
[----:B------:R-:W-:-:S03]  /*40410*/  LOP3.LUT R16, R16, 0xffbfffff, RZ, 0xc0, !PT ;  /* 0xffbfffff10107812 */ /* 0x000fc600078ec0ff */
[----:B0-----:R-:W4:Y:S01]  /*40420*/  LDL.LU.64 R52, [R1+0x990] ;  /* 0x0009900001347983 */ /* 0x001f220000300a00 */
[----:B------:R-:W-:-:S07]  /*40430*/  PRMT R0, R83, 0x7772, RZ ;  /* 0x0000777253007816 */ /* 0x000fce00000000ff */
[----:B------:R-:W-:Y:S02]  /*40440*/  @P4 LOP3.LUT R16, R16, 0x400000, RZ, 0xfc, !PT ;  /* 0x0040000010104812 */ /* 0x000fe400078efcff */
[----:B------:R-:W-:Y:S01]  /*40450*/  LOP3.LUT P4, RZ, R9, 0x200, RZ, 0xc0, !PT ;  /* 0x0000020009ff7812 */ /* 0x000fe2000788c0ff */
[----:B------:R0:W-:Y:S01]  /*40460*/  @P5 STG.E.U8 desc[UR6][R50.64], R0 ;  /* 0x0000000032005986 */ /* 0x0001e2000c101106 */
[----:B------:R-:W-:-:S03]  /*40470*/  PRMT R83, R83, 0x7773, RZ ;  /* 0x0000777353537816 */ /* 0x000fc600000000ff */
[----:B0-----:R-:W4:Y:S08]  /*40480*/  LDL.LU.64 R50, [R1+0x988] ;  /* 0x0009880001327983 */ /* 0x001f300000300a00 */
[----:B------:R0:W-:Y:S01]  /*40490*/  @P4 STG.E.U8 desc[UR6][R48.64], R83 ;  /* 0x0000005330004986 */ /* 0x0001e2000c101106 */
[----:B------:R-:W-:Y:S02]  /*404a0*/  LOP3.LUT P4, RZ, R16, 0x400000, RZ, 0xc0, !PT ;  /* 0x0040000010ff7812 */ /* 0x000fe4000788c0ff */
[----:B------:R-:W-:Y:S01]  /*404b0*/  PRMT R0, R84, 0x7770, RZ ;  /* 0x0000777054007816 */ /* 0x000fe200000000ff */
[----:B0-----:R-:W4:Y:S10]  /*404c0*/  LDL.LU.64 R48, [R1+0x980] ;  /* 0x0009800001307983 */ /* 0x001f340000300a00 */
[----:B------:R0:W-:Y:S01]  /*404d0*/  @P4 STG.E.U8 desc[UR6][R168.64], R0 ;  /* 0x00000000a8004986 */ /* 0x0001e2000c101106 */
[----:B------:R-:W-:-:S03]  /*404e0*/  LOP3.LUT P4, RZ, R16, 0x200000, RZ, 0xc0, !PT ;  /* 0x0020000010ff7812 */ /* 0x000fc6000788c0ff */
[----:B0-----:R-:W4:Y:S01]  /*404f0*/  LDL.LU.64 R168, [R1+0x978] ;  /* 0x0009780001a87983 */ /* 0x001f220000300a00 */
[----:B------:R-:W-:-:S09]  /*40500*/  PRMT R0, R84, 0x7771, RZ ;  /* 0x0000777154007816 */ /* 0x000fd200000000ff */
[----:B--2---:R0:W-:Y:S04]  /*40510*/  @P4 STG.E.U8 desc[UR6][R170.64], R0 ;  /* 0x00000000aa004986 */ /* 0x0041e8000c101106 */
[----:B0-----:R-:W2:Y:S01]  /*40520*/  LDL.LU.64 R170, [R1+0x970] ;  /* 0x0009700001aa7983 */ /* 0x001ea20000300a00 */
[----:B------:R-:W-:Y:S02]  /*40530*/  LOP3.LUT P4, RZ, R16, 0x100000, RZ, 0xc0, !PT ;  /* 0x0010000010ff7812 */ /* 0x000fe4000788c0ff */
[C---:B------:R-:W-:Y:S02]  /*40540*/  PRMT R0, R84.reuse, 0x7772, RZ ;  /* 0x0000777254007816 */ /* 0x040fe400000000ff */
[----:B------:R-:W-:-:S09]  /*40550*/  PRMT R84, R84, 0x7773, RZ ;  /* 0x0000777354547816 */ /* 0x000fd200000000ff */
[----:B------:R0:W-:Y:S01]  /*40560*/  @P4 STG.E.U8 desc[UR6][R66.64], R0 ;  /* 0x0000000042004986 */ /* 0x0001e2000c101106 */
[----:B------:R-:W-:-:S13]  /*40570*/  LOP3.LUT P4, RZ, R16, 0x80000, RZ, 0xc0, !PT ;  /* 0x0008000010ff7812 */ /* 0x000fda000788c0ff */
[----:B------:R-:W-:Y:S01]  /*40580*/  @P4 STG.E.U8 desc[UR6][R64.64], R84 ;  /* 0x0000005440004986 */ /* 0x000fe2000c101106 */
[----:B------:R-:W-:Y:S02]  /*40590*/  LOP3.LUT P4, RZ, R16, 0x40000, RZ, 0xc0, !PT ;  /* 0x0004000010ff7812 */ /* 0x000fe4000788c0ff */
[----:B0-----:R-:W-:-:S11]  /*405a0*/  PRMT R0, R85, 0x7770, RZ ;  /* 0x0000777055007816 */ /* 0x001fd600000000ff */
[----:B------:R0:W-:Y:S01]  /*405b0*/  @P4 STG.E.U8 desc[UR6][R62.64], R0 ;  /* 0x000000003e004986 */ /* 0x0001e2000c101106 */
[----:B------:R-:W-:Y:S02]  /*405c0*/  LOP3.LUT P4, RZ, R16, 0x20000, RZ, 0xc0, !PT ;  /* 0x0002000010ff7812 */ /* 0x000fe4000788c0ff */
[----:B0-----:R-:W-:-:S11]  /*405d0*/  PRMT R0, R85, 0x7771, RZ ;  /* 0x0000777155007816 */ /* 0x001fd600000000ff */
[----:B------:R0:W-:Y:S01]  /*405e0*/  @P4 STG.E.U8 desc[UR6][R60.64], R0 ;  /* 0x000000003c004986 */ /* 0x0001e2000c101106 */
[C---:B------:R-:W-:Y:S02]  /*405f0*/  LOP3.LUT P4, RZ, R16.reuse, 0x10000, RZ, 0xc0, !PT ;  /* 0x0001000010ff7812 */ /* 0x040fe4000788c0ff */
[----:B0-----:R-:W-:Y:S01]  /*40600*/  PRMT R0, R85, 0x7772, RZ ;  /* 0x0000777255007816 */ /* 0x001fe200000000ff */
[----:B------:R-:W2:Y:S10]  /*40610*/  LDL.LU.64 R60, [R1+0x968] ;  /* 0x00096800013c7983 */ /* 0x000eb40000300a00 */
[----:B------:R0:W-:Y:S01]  /*40620*/  @P4 STG.E.U8 desc[UR6][R58.64], R0 ;  /* 0x000000003a004986 */ /* 0x0001e2000c101106 */
[----:B------:R-:W-:-:S02]  /*40630*/  LOP3.LUT P4, RZ, R16, 0x8000, RZ, 0xc0, !PT ;  /* 0x0000800010ff7812 */ /* 0x000fc4000788c0ff */
[C---:B------:R-:W-:Y:S02]  /*40640*/  LOP3.LUT P3, RZ, R14.reuse, 0x40000000, RZ, 0xc0, !PT ;  /* 0x400000000eff7812 */ /* 0x040fe4000786c0ff */
[----:B------:R-:W-:Y:S02]  /*40650*/  PRMT R85, R85, 0x7773, RZ ;  /* 0x0000777355557816 */ /* 0x000fe400000000ff */
[----:B------:R-:W-:Y:S01]  /*40660*/  LOP3.LUT P6, RZ, R14, 0x80000000, RZ, 0xc0, !PT ;  /* 0x800000000eff7812 */ /* 0x000fe200078cc0ff */
[----:B0-----:R-:W2:Y:S01]  /*40670*/  LDL.LU.64 R58, [R1+0x960] ;  /* 0x00096000013a7983 */ /* 0x001ea20000300a00 */
[----:B------:R-:W-:-:S05]  /*40680*/  PRMT R0, R86, 0x7770, RZ ;  /* 0x0000777056007816 */ /* 0x000fca00000000ff */
[----:B------:R0:W-:Y:S04]  /*40690*/  @P4 STG.E.U8 desc[UR6][R56.64], R85 ;  /* 0x0000005538004986 */ /* 0x0001e8000c101106 */
[----:B---3--:R1:W-:Y:S04]  /*406a0*/  @P3 STG.E.U8 desc[UR6][R54.64], R0 ;  /* 0x0000000036003986 */ /* 0x0083e8000c101106 */
[----:B0-----:R-:W3:Y:S01]  /*406b0*/  LDL.LU.64 R56, [R1+0x958] ;  /* 0x0009580001387983 */ /* 0x001ee20000300a00 */
[----:B-1----:R-:W-:-:S03]  /*406c0*/  PRMT R0, R86, 0x7771, RZ ;  /* 0x0000777156007816 */ /* 0x002fc600000000ff */
[----:B------:R-:W3:Y:S01]  /*406d0*/  LDL.LU.64 R54, [R1+0x950] ;  /* 0x0009500001367983 */ /* 0x000ee20000300a00 */
[----:B------:R-:W-:-:S03]  /*406e0*/  LOP3.LUT P2, RZ, R13, 0x1, RZ, 0xc0, !PT ;  /* 0x000000010dff7812 */ /* 0x000fc6000784c0ff */
[----:B----4-:R0:W-:Y:S04]  /*406f0*/  @P6 STG.E.U8 desc[UR6][R52.64], R0 ;  /* 0x0000000034006986 */ /* 0x0101e8000c101106 */
[----:B0-----:R-:W4:Y:S01]  /*40700*/  LDL.LU.64 R52, [R1+0x948] ;  /* 0x0009480001347983 */ /* 0x001f220000300a00 */
[----:B------:R-:W-:Y:S02]  /*40710*/  PRMT R0, R86, 0x7772, RZ ;  /* 0x0000777256007816 */ /* 0x000fe400000000ff */
[----:B------:R-:W-:-:S03]  /*40720*/  LOP3.LUT P1, RZ, R13, 0x2, RZ, 0xc0, !PT ;  /* 0x000000020dff7812 */ /* 0x000fc6000782c0ff */
[----:B------:R0:W-:Y:S01]  /*40730*/  @P2 STG.E.U8 desc[UR6][R50.64], R0 ;  /* 0x0000000032002986 */ /* 0x0001e2000c101106 */
[----:B------:R-:W-:-:S03]  /*40740*/  PRMT R86, R86, 0x7773, RZ ;  /* 0x0000777356567816 */ /* 0x000fc600000000ff */
[----:B0-----:R-:W4:Y:S01]  /*40750*/  LDL.LU.64 R50, [R1+0x940] ;  /* 0x0009400001327983 */ /* 0x001f220000300a00 */
[----:B------:R-:W-:-:S05]  /*40760*/  LOP3.LUT P0, RZ, R13, 0x800000, RZ, 0xc0, !PT ;  /* 0x008000000dff7812 */ /* 0x000fca000780c0ff */
[----:B------:R0:W-:Y:S01]  /*40770*/  @P1 STG.E.U8 desc[UR6][R48.64], R86 ;  /* 0x0000005630001986 */ /* 0x0001e2000c101106 */
[----:B------:R-:W-:-:S03]  /*40780*/  PRMT R0, R87, 0x7770, RZ ;  /* 0x0000777057007816 */ /* 0x000fc600000000ff */
[----:B0-----:R-:W4:Y:S01]  /*40790*/  LDL.LU.64 R48, [R1+0x938] ;  /* 0x0009380001307983 */ /* 0x001f220000300a00 */
[----:B------:R-:W-:-:S03]  /*407a0*/  LOP3.LUT P5, RZ, R13, 0x400000, RZ, 0xc0, !PT ;  /* 0x004000000dff7812 */ /* 0x000fc600078ac0ff */
[----:B------:R0:W-:Y:S04]  /*407b0*/  @P0 STG.E.U8 desc[UR6][R168.64], R0 ;  /* 0x00000000a8000986 */ /* 0x0001e8000c101106 */
[----:B0-----:R-:W4:Y:S01]  /*407c0*/  LDL.LU.64 R168, [R1+0x930] ;  /* 0x0009300001a87983 */ /* 0x001f220000300a00 */
[----:B------:R-:W-:Y:S02]  /*407d0*/  PRMT R0, R87, 0x7771, RZ ;  /* 0x0000777157007816 */ /* 0x000fe400000000ff */
[----:B------:R-:W-:-:S03]  /*407e0*/  LOP3.LUT P4, RZ, R13, 0x40000000, RZ, 0xc0, !PT ;  /* 0x400000000dff7812 */ /* 0x000fc6000788c0ff */
[----:B--2---:R0:W-:Y:S04]  /*407f0*/  @P5 STG.E.U8 desc[UR6][R170.64], R0 ;  /* 0x00000000aa005986 */ /* 0x0041e8000c101106 */
[----:B0-----:R-:W2:Y:S01]  /*40800*/  LDL.LU.64 R170, [R1+0x928] ;  /* 0x0009280001aa7983 */ /* 0x001ea20000300a00 */
[----:B------:R-:W-:-:S05]  /*40810*/  LOP3.LUT R16, R16, 0xffffff7f, RZ, 0xc0, !PT ;  /* 0xffffff7f10107812 */ /* 0x000fca00078ec0ff */
        /* <DEDUP_REMOVED lines=19> */
[C---:B------:R-:W-:Y:S02]  /*40950*/  LOP3.LUT P1, RZ, R13.reuse, 0x8, RZ, 0xc0, !PT ;  /* 0x000000080dff7812 */ /* 0x040fe4000782c0ff */
[----:B------:R-:W-:-:S05]  /*40960*/  LOP3.LUT P0, RZ, R13, 0x1000000, RZ, 0xc0, !PT ;  /* 0x010000000dff7812 */ /* 0x000fca000780c0ff */
[----:B------:R-:W-:Y:S02]  /*40970*/  @P4 LOP3.LUT R16, R16, 0x2000, RZ, 0xfc, !PT ;  /* 0x0000200010104812 */ /* 0x000fe400078efcff */
[----:B------:R-:W-:Y:S02]  /*40980*/  LOP3.LUT P4, RZ, R13, 0x20, RZ, 0xc0, !PT ;  /* 0x000000200dff7812 */ /* 0x000fe4000788c0ff */
[----:B------:R-:W-:Y:S02]  /*40990*/  PRMT R0, R87, 0x7772, RZ ;  /* 0x0000777257007816 */ /* 0x000fe400000000ff */
[----:B------:R-:W-:Y:S02]  /*409a0*/  LOP3.LUT P5, RZ, R13, 0x2000000, RZ, 0xc0, !PT ;  /* 0x020000000dff7812 */ /* 0x000fe400078ac0ff */
[----:B------:R-:W-:Y:S01]  /*409b0*/  LOP3.LUT R16, R16, 0xffffbfff, RZ, 0xc0, !PT ;  /* 0xffffbfff10107812 */ /* 0x000fe200078ec0ff */
[----:B------:R0:W-:Y:S01]  /*409c0*/  @P2 STG.E.U8 desc[UR6][R60.64], R0 ;  /* 0x000000003c002986 */ /* 0x0001e2000c101106 */
[----:B------:R-:W-:-:S05]  /*409d0*/  PRMT R87, R87, 0x7773, RZ ;  /* 0x0000777357577816 */ /* 0x000fca00000000ff */
[----:B------:R-:W-:Y:S01]  /*409e0*/  @P4 LOP3.LUT R16, R16, 0x4000, RZ, 0xfc, !PT ;  /* 0x0000400010104812 */ /* 0x000fe200078efcff */
[----:B------:R-:W-:Y:S01]  /*409f0*/  @P1 STG.E.U8 desc[UR6][R58.64], R87 ;  /* 0x000000573a001986 */ /* 0x000fe2000c101106 */
[----:B------:R-:W-:Y:S02]  /*40a00*/  LOP3.LUT P4, RZ, R13, 0x10, RZ, 0xc0, !PT ;  /* 0x000000100dff7812 */ /* 0x000fe4000788c0ff */
[----:B0-----:R-:W-:-:S05]  /*40a10*/  PRMT R0, R88, 0x7770, RZ ;  /* 0x0000777058007816 */ /* 0x001fca00000000ff */
[----:B---3--:R0:W-:Y:S02]  /*40a20*/  @P0 STG.E.U8 desc[UR6][R56.64], R0 ;  /* 0x0000000038000986 */ /* 0x0081e4000c101106 */
[----:B0-----:R-:W-:-:S05]  /*40a30*/  PRMT R0, R88, 0x7771, RZ ;  /* 0x0000777158007816 */ /* 0x001fca00000000ff */
[----:B------:R0:W-:Y:S02]  /*40a40*/  @P5 STG.E.U8 desc[UR6][R54.64], R0 ;  /* 0x0000000036005986 */ /* 0x0001e4000c101106 */
[----:B0-----:R-:W-:-:S05]  /*40a50*/  PRMT R0, R88, 0x7772, RZ ;  /* 0x0000777258007816 */ /* 0x001fca00000000ff */
[----:B----4-:R0:W-:Y:S01]  /*40a60*/  @P4 STG.E.U8 desc[UR6][R52.64], R0 ;  /* 0x0000000034004986 */ /* 0x0101e2000c101106 */
        /* <DEDUP_REMOVED lines=10> */
[----:B0-----:R-:W-:-:S11]  /*40b10*/  PRMT R0, R89, 0x7772, RZ ;  /* 0x0000777259007816 */ /* 0x001fd600000000ff */
[----:B--2---:R0:W-:Y:S04]  /*40b20*/  @P4 STG.E.U8 desc[UR6][R170.64], R0 ;  /* 0x00000000aa004986 */ /* 0x0041e8000c101106 */
[----:B0-----:R-:W2:Y:S04]  /*40b30*/  LDL.LU.64 R170, [R1+0x920] ;  /* 0x0009200001aa7983 */ /* 0x001ea80000300a00 */
[----:B------:R-:W3:Y:S04]  /*40b40*/  LDL.LU.64 R54, [R1+0x918] ;  /* 0x0009180001367983 */ /* 0x000ee80000300a00 */
[----:B------:R-:W4:Y:S04]  /*40b50*/  LDL.LU.64 R52, [R1+0x910] ;  /* 0x0009100001347983 */ /* 0x000f280000300a00 */
[----:B------:R-:W4:Y:S01]  /*40b60*/  LDL.LU.64 R50, [R1+0x908] ;  /* 0x0009080001327983 */ /* 0x000f220000300a00 */
[----:B------:R-:W-:-:S03]  /*40b70*/  LOP3.LUT P4, RZ, R16, 0x400, RZ, 0xc0, !PT ;  /* 0x0000040010ff7812 */ /* 0x000fc6000788c0ff */
[----:B------:R-:W4:Y:S01]  /*40b80*/  LDL.LU.64 R48, [R1+0x900] ;  /* 0x0009000001307983 */ /* 0x000f220000300a00 */
[----:B------:R-:W-:Y:S02]  /*40b90*/  PRMT R89, R89, 0x7773, RZ ;  /* 0x0000777359597816 */ /* 0x000fe400000000ff */
[----:B------:R-:W-:Y:S01]  /*40ba0*/  PRMT R0, R90, 0x7770, RZ ;  /* 0x000077705a007816 */ /* 0x000fe200000000ff */
[----:B------:R-:W4:Y:S06]  /*40bb0*/  LDL.LU.64 R168, [R1+0x8f8] ;  /* 0x0008f80001a87983 */ /* 0x000f2c0000300a00 */
[----:B------:R-:W-:Y:S01]  /*40bc0*/  @P4 STG.E.U8 desc[UR6][R196.64], R89 ;  /* 0x00000059c4004986 */ /* 0x000fe2000c101106 */
[----:B------:R-:W-:-:S13]  /*40bd0*/  LOP3.LUT P4, RZ, R16, 0x200, RZ, 0xc0, !PT ;  /* 0x0000020010ff7812 */ /* 0x000fda000788c0ff */
[----:B------:R0:W-:Y:S01]  /*40be0*/  @P4 STG.E.U8 desc[UR6][R194.64], R0 ;  /* 0x00000000c2004986 */ /* 0x0001e2000c101106 */
[----:B------:R-:W-:Y:S02]  /*40bf0*/  LOP3.LUT P4, RZ, R16, 0x100, RZ, 0xc0, !PT ;  /* 0x0000010010ff7812 */ /* 0x000fe4000788c0ff */
[----:B0-----:R-:W-:-:S11]  /*40c00*/  PRMT R0, R90, 0x7771, RZ ;  /* 0x000077715a007816 */ /* 0x001fd600000000ff */
[----:B------:R0:W-:Y:S01]  /*40c10*/  @P4 STG.E.U8 desc[UR6][R192.64], R0 ;  /* 0x00000000c0004986 */ /* 0x0001e2000c101106 */
[----:B------:R-:W-:Y:S02]  /*40c20*/  LOP3.LUT P4, RZ, R16, 0x80, RZ, 0xc0, !PT ;  /* 0x0000008010ff7812 */ /* 0x000fe4000788c0ff */
[----:B------:R-:W-:Y:S02]  /*40c30*/  LOP3.LUT P3, RZ, R13, 0x80000000, RZ, 0xc0, !PT ;  /* 0x800000000dff7812 */ /* 0x000fe4000786c0ff */
[C---:B------:R-:W-:Y:S02]  /*40c40*/  LOP3.LUT P6, RZ, R9.reuse, 0x1, RZ, 0xc0, !PT ;  /* 0x0000000109ff7812 */ /* 0x040fe400078cc0ff */
[----:B------:R-:W-:Y:S02]  /*40c50*/  LOP3.LUT P2, RZ, R9, 0x2, RZ, 0xc0, !PT ;  /* 0x0000000209ff7812 */ /* 0x000fe4000784c0ff */
[C---:B0-----:R-:W-:Y:S02]  /*40c60*/  PRMT R0, R90.reuse, 0x7772, RZ ;  /* 0x000077725a007816 */ /* 0x041fe400000000ff */
[----:B------:R-:W-:-:S03]  /*40c70*/  PRMT R90, R90, 0x7773, RZ ;  /* 0x000077735a5a7816 */ /* 0x000fc600000000ff */
[----:B------:R0:W-:Y:S01]  /*40c80*/  @P4 STG.E.U8 desc[UR6][R188.64], R0 ;  /* 0x00000000bc004986 */ /* 0x0001e2000c101106 */
[----:B------:R-:W-:-:S03]  /*40c90*/  LOP3.LUT P1, RZ, R9, 0x4, RZ, 0xc0, !PT ;  /* 0x0000000409ff7812 */ /* 0x000fc6000782c0ff */
[----:B------:R-:W-:Y:S01]  /*40ca0*/  @P3 STG.E.U8 desc[UR6][R186.64], R90 ;  /* 0x0000005aba003986 */ /* 0x000fe2000c101106 */
[----:B0-----:R-:W-:-:S05]  /*40cb0*/  PRMT R0, R91, 0x7770, RZ ;  /* 0x000077705b007816 */ /* 0x001fca00000000ff */
[----:B------:R0:W-:Y:S01]  /*40cc0*/  @P6 STG.E.U8 desc[UR6][R184.64], R0 ;  /* 0x00000000b8006986 */ /* 0x0001e2000c101106 */
[C---:B------:R-:W-:Y:S02]  /*40cd0*/  LOP3.LUT P0, RZ, R9.reuse, 0x8, RZ, 0xc0, !PT ;  /* 0x0000000809ff7812 */ /* 0x040fe4000780c0ff */
[----:B------:R-:W-:Y:S02]  /*40ce0*/  LOP3.LUT P5, RZ, R9, 0x10, RZ, 0xc0, !PT ;  /* 0x0000001009ff7812 */ /* 0x000fe400078ac0ff */
[----:B0-----:R-:W-:-:S05]  /*40cf0*/  PRMT R0, R91, 0x7771, RZ ;  /* 0x000077715b007816 */ /* 0x001fca00000000ff */
[----:B------:R0:W-:Y:S01]  /*40d00*/  @P2 STG.E.U8 desc[UR6][R182.64], R0 ;  /* 0x00000000b6002986 */ /* 0x0001e2000c101106 */
[----:B------:R-:W-:Y:S02]  /*40d10*/  LOP3.LUT P2, RZ, R9, 0x40, RZ, 0xc0, !PT ;  /* 0x0000004009ff7812 */ /* 0x000fe4000784c0ff */
[C---:B0-----:R-:W-:Y:S02]  /*40d20*/  PRMT R0, R91.reuse, 0x7772, RZ ;  /* 0x000077725b007816 */ /* 0x041fe400000000ff */
[----:B------:R-:W-:-:S03]  /*40d30*/  PRMT R91, R91, 0x7773, RZ ;  /* 0x000077735b5b7816 */ /* 0x000fc600000000ff */
[----:B------:R0:W-:Y:S04]  /*40d40*/  @P1 STG.E.U8 desc[UR6][R180.64], R0 ;  /* 0x00000000b4001986 */ /* 0x0001e8000c101106 */
[----:B------:R-:W-:Y:S01]  /*40d50*/  @P0 STG.E.U8 desc[UR6][R178.64], R91 ;  /* 0x0000005bb2000986 */ /* 0x000fe2000c101106 */
[----:B0-----:R-:W-:-:S05]  /*40d60*/  PRMT R0, R92, 0x7770, RZ ;  /* 0x000077705c007816 */ /* 0x001fca00000000ff */
[----:B------:R0:W-:Y:S02]  /*40d70*/  @P5 STG.E.U8 desc[UR6][R176.64], R0 ;  /* 0x00000000b0005986 */ /* 0x0001e4000c101106 */
[----:B0-----:R-:W-:Y:S02]  /*40d80*/  PRMT R0, R92, 0x7771, RZ ;  /* 0x000077715c007816 */ /* 0x001fe400000000ff */
[----:B------:R-:W-:Y:S02]  /*40d90*/  LOP3.LUT P4, RZ, R12, 0x40000, RZ, 0xc0, !PT ;  /* 0x000400000cff7812 */ /* 0x000fe4000788c0ff */
[----:B------:R-:W-:-:S11]  /*40da0*/  LOP3.LUT R13, R13, 0x7fffffff, RZ, 0xc0, !PT ;  /* 0x7fffffff0d0d7812 */ /* 0x000fd600078ec0ff */
[----:B------:R-:W-:Y:S02]  /*40db0*/  @P4 LOP3.LUT R13, R13, 0x80000000, RZ, 0xfc, !PT ;  /* 0x800000000d0d4812 */ /* 0x000fe400078efcff */
[----:B------:R-:W-:Y:S02]  /*40dc0*/  LOP3.LUT P4, RZ, R12, 0x80000, RZ, 0xc0, !PT ;  /* 0x000800000cff7812 */ /* 0x000fe4000788c0ff */
[----:B------:R-:W-:-:S11]  /*40dd0*/  LOP3.LUT R16, R16, 0xfffffffe, RZ, 0xc0, !PT ;  /* 0xfffffffe10107812 */ /* 0x000fd600078ec0ff */
[----:B------:R-:W-:Y:S01]  /*40de0*/  @P4 LOP3.LUT R16, R16, 0x1, RZ, 0xfc, !PT ;  /* 0x0000000110104812 */ /* 0x000fe200078efcff */
[----:B--2---:R0:W-:Y:S04]  /*40df0*/  @P2 STG.E.U8 desc[UR6][R170.64], R0 ;  /* 0x00000000aa002986 */ /* 0x0041e8000c101106 */
[----:B0-----:R-:W2:Y:S01]  /*40e00*/  LDL.LU.64 R170, [R1+0x8f0] ;  /* 0x0008f00001aa7983 */ /* 0x001ea20000300a00 */
[----:B------:R-:W-:-:S03]  /*40e10*/  LOP3.LUT P4, RZ, R12, 0x100000, RZ, 0xc0, !PT ;  /* 0x001000000cff7812 */ /* 0x000fc6000788c0ff */
[----:B------:R-:W2:Y:S01]  /*40e20*/  LDL.LU.64 R66, [R1+0x8e8] ;  /* 0x0008e80001427983 */ /* 0x000ea20000300a00 */
[----:B------:R-:W-:-:S03]  /*40e30*/  LOP3.LUT R16, R16, 0xfffffffd, RZ, 0xc0, !PT ;  /* 0xfffffffd10107812 */ /* 0x000fc600078ec0ff */
[----:B------:R-:W2:Y:S04]  /*40e40*/  LDL.LU.64 R64, [R1+0x8e0] ;  /* 0x0008e00001407983 */ /* 0x000ea80000300a00 */
[----:B------:R-:W2:Y:S02]  /*40e50*/  LDL.LU.64 R62, [R1+0x8d8] ;  /* 0x0008d800013e7983 */ /* 0x000ea40000300a00 */
[----:B------:R-:W-:Y:S02]  /*40e60*/  @P4 LOP3.LUT R16, R16, 0x2, RZ, 0xfc, !PT ;  /* 0x0000000210104812 */ /* 0x000fe400078efcff */
[----:B------:R-:W-:Y:S01]  /*40e70*/  LOP3.LUT P4, RZ, R12, 0x200000, RZ, 0xc0, !PT ;  /* 0x002000000cff7812 */ /* 0x000fe2000788c0ff */
[----:B------:R-:W2:Y:S01]  /*40e80*/  LDL.LU.64 R60, [R1+0x8d0] ;  /* 0x0008d000013c7983 */ /* 0x000ea20000300a00 */
[----:B------:R-:W-:-:S03]  /*40e90*/  LOP3.LUT R16, R16, 0xfffffffb, RZ, 0xc0, !PT ;  /* 0xfffffffb10107812 */ /* 0x000fc600078ec0ff */
[----:B------:R-:W2:Y:S01]  /*40ea0*/  LDL.LU.64 R58, [R1+0x8c8] ;  /* 0x0008c800013a7983 */ /* 0x000ea20000300a00 */
[C---:B------:R-:W-:Y:S02]  /*40eb0*/  LOP3.LUT P1, RZ, R12.reuse, 0x20000000, RZ, 0xc0, !PT ;  /* 0x200000000cff7812 */ /* 0x040fe4000782c0ff */
[----:B------:R-:W-:Y:S01]  /*40ec0*/  LOP3.LUT P0, RZ, R12, 0x10000000, RZ, 0xc0, !PT ;  /* 0x100000000cff7812 */ /* 0x000fe2000780c0ff */
[----:B------:R-:W2:Y:S04]  /*40ed0*/  LDL.LU.64 R56, [R1+0x8c0] ;  /* 0x0008c00001387983 */ /* 0x000ea80000300a00 */
[----:B------:R-:W-:Y:S02]  /*40ee0*/  @P4 LOP3.LUT R16, R16, 0x4, RZ, 0xfc, !PT ;  /* 0x0000000410104812 */ /* 0x000fe400078efcff */
        /* <DEDUP_REMOVED lines=11> */
[----:B------:R-:W-:Y:S01]  /*40fa0*/  LOP3.LUT P4, RZ, R12, 0x2000000, RZ, 0xc0, !PT ;  /* 0x020000000cff7812 */ /* 0x000fe2000788c0ff */
[----:B---3--:R0:W-:Y:S01]  /*40fb0*/  @P1 STG.E.U8 desc[UR6][R54.64], R0 ;  /* 0x0000000036001986 */ /* 0x0081e2000c101106 */
[----:B------:R-:W-:Y:S02]  /*40fc0*/  PRMT R92, R92, 0x7773, RZ ;  /* 0x000077735c5c7816 */ /* 0x000fe400000000ff */
[----:B------:R-:W-:-:S03]  /*40fd0*/  LOP3.LUT R16, R16, 0xffffffbf, RZ, 0xc0, !PT ;  /* 0xffffffbf10107812 */ /* 0x000fc600078ec0ff */
[----:B----4-:R1:W-:Y:S01]  /*40fe0*/  @P0 STG.E.U8 desc[UR6][R52.64], R92 ;  /* 0x0000005c34000986 */ /* 0x0103e2000c101106 */
[----:B0-----:R-:W-:-:S03]  /*40ff0*/  PRMT R0, R93, 0x7770, RZ ;  /* 0x000077705d007816 */ /* 0x001fc600000000ff */
[----:B------:R-:W3:Y:S02]  /*41000*/  LDL.LU.64 R54, [R1+0x8b8] ;  /* 0x0008b80001367983 */ /* 0x000ee40000300a00 */
[----:B------:R-:W-:Y:S02]  /*41010*/  @P4 LOP3.LUT R16, R16, 0x40, RZ, 0xfc, !PT ;  /* 0x0000004010104812 */ /* 0x000fe400078efcff */
[----:B------:R-:W-:Y:S01]  /*41020*/  LOP3.LUT P4, RZ, R12, 0x4000000, RZ, 0xc0, !PT ;  /* 0x040000000cff7812 */ /* 0x000fe2000788c0ff */
[----:B------:R0:W-:Y:S04]  /*41030*/  @P5 STG.E.U8 desc[UR6][R50.64], R0 ;  /* 0x0000000032005986 */ /* 0x0001e8000c101106 */
[----:B-1----:R-:W4:Y:S04]  /*41040*/  LDL.LU.64 R52, [R1+0x98] ;  /* 0x0000980001347983 */ /* 0x002f280000300a00 */
[----:B0-----:R-:W4:Y:S01]  /*41050*/  LDL.LU.64 R50, [R1+0x90] ;  /* 0x0000900001327983 */ /* 0x001f220000300a00 */
[----:B------:R-:W-:-:S05]  /*41060*/  PRMT R0, R93, 0x7771, RZ ;  /* 0x000077715d007816 */ /* 0x000fca00000000ff */
[----:B------:R0:W-:Y:S04]  /*41070*/  @P4 STG.E.U8 desc[UR6][R48.64], R0 ;  /* 0x0000000030004986 */ /* 0x0001e8000c101106 */
[----:B0-----:R-:W4:Y:S01]  /*41080*/  LDL.LU.64 R48, [R1+0x88] ;  /* 0x0000880001307983 */ /* 0x001f220000300a00 */
[----:B------:R-:W-:Y:S02]  /*41090*/  LOP3.LUT P4, RZ, R16, 0x40, RZ, 0xc0, !PT ;  /* 0x0000004010ff7812 */ /* 0x000fe4000788c0ff */
[C---:B------:R-:W-:Y:S02]  /*410a0*/  PRMT R0, R93.reuse, 0x7772, RZ ;  /* 0x000077725d007816 */ /* 0x040fe400000000ff */
[----:B------:R-:W-:-:S09]  /*410b0*/  PRMT R93, R93, 0x7773, RZ ;  /* 0x000077735d5d7816 */ /* 0x000fd200000000ff */
[----:B------:R0:W-:Y:S01]  /*410c0*/  @P4 STG.E.U8 desc[UR6][R168.64], R0 ;  /* 0x00000000a8004986 */ /* 0x0001e2000c101106 */
[----:B------:R-:W-:-:S03]  /*410d0*/  LOP3.LUT P4, RZ, R16, 0x20, RZ, 0xc0, !PT ;  /* 0x0000002010ff7812 */ /* 0x000fc6000788c0ff */
[----:B0-----:R-:W4:Y:S01]  /*410e0*/  LDL.LU.64 R168, [R1+0x80] ;  /* 0x0000800001a87983 */ /* 0x001f220000300a00 */
[----:B------:R-:W-:-:S09]  /*410f0*/  PRMT R0, R94, 0x7770, RZ ;  /* 0x000077705e007816 */ /* 0x000fd200000000ff */
[----:B--2---:R0:W-:Y:S04]  /*41100*/  @P4 STG.E.U8 desc[UR6][R170.64], R93 ;  /* 0x0000005daa004986 */ /* 0x0041e8000c101106 */
[----:B0-----:R-:W2:Y:S01]  /*41110*/  LDL.LU.64 R170, [R1+0x78] ;  /* 0x0000780001aa7983 */ /* 0x001ea20000300a00 */
        /* <DEDUP_REMOVED lines=19> */
[----:B------:R0:W-:Y:S02]  /*41250*/  @P4 STG.E.U8 desc[UR6][R56.64], R0 ;  /* 0x0000000038004986 */ /* 0x0001e4000c101106 */
[C---:B0-----:R-:W-:Y:S02]  /*41260*/  PRMT R0, R95.reuse, 0x7772, RZ ;  /* 0x000077725f007816 */ /* 0x041fe400000000ff */
[----:B------:R-:W-:-:S03]  /*41270*/  PRMT R95, R95, 0x7773, RZ ;  /* 0x000077735f5f7816 */ /* 0x000fc600000000ff */
[----:B---3--:R0:W-:Y:S01]  /*41280*/  @P3 STG.E.U8 desc[UR6][R54.64], R0 ;  /* 0x0000000036003986 */ /* 0x0081e2000c101106 */
[----:B------:R-:W-:-:S03]  /*41290*/  LOP3.LUT P1, RZ, R12, 0x4000, RZ, 0xc0, !PT ;  /* 0x000040000cff7812 */ /* 0x000fc6000782c0ff */
[----:B----4-:R-:W-:Y:S01]  /*412a0*/  @P6 STG.E.U8 desc[UR6][R52.64], R95 ;  /* 0x0000005f34006986 */ /* 0x010fe2000c101106 */
[----:B0-----:R-:W-:-:S05]  /*412b0*/  PRMT R0, R96, 0x7770, RZ ;  /* 0x0000777060007816 */ /* 0x001fca00000000ff */
[----:B------:R0:W-:Y:S04]  /*412c0*/  @P2 STG.E.U8 desc[UR6][R50.64], R0 ;  /* 0x0000000032002986 */ /* 0x0001e8000c101106 */
[----:B0-----:R-:W3:Y:S01]  /*412d0*/  LDL.LU.64 R50, [R1+0x70] ;  /* 0x0000700001327983 */ /* 0x001ee20000300a00 */
[----:B------:R-:W-:-:S05]  /*412e0*/  PRMT R0, R96, 0x7771, RZ ;  /* 0x0000777160007816 */ /* 0x000fca00000000ff */
[----:B------:R0:W-:Y:S04]  /*412f0*/  @P1 STG.E.U8 desc[UR6][R48.64], R0 ;  /* 0x0000000030001986 */ /* 0x0001e8000c101106 */
[----:B0-----:R-:W4:Y:S01]  /*41300*/  LDL.LU.64 R48, [R1+0x68] ;  /* 0x0000680001307983 */ /* 0x001f220000300a00 */
[C---:B------:R-:W-:Y:S02]  /*41310*/  LOP3.LUT P0, RZ, R12.reuse, 0x2000, RZ, 0xc0, !PT ;  /* 0x000020000cff7812 */ /* 0x040fe4000780c0ff */
[----:B------:R-:W-:Y:S02]  /*41320*/  LOP3.LUT P5, RZ, R12, 0x1000, RZ, 0xc0, !PT ;  /* 0x000010000cff7812 */ /* 0x000fe400078ac0ff */
[C---:B------:R-:W-:Y:S02]  /*41330*/  PRMT R0, R96.reuse, 0x7772, RZ ;  /* 0x0000777260007816 */ /* 0x040fe400000000ff */
[----:B------:R-:W-:-:S07]  /*41340*/  PRMT R96, R96, 0x7773, RZ ;  /* 0x0000777360607816 */ /* 0x000fce00000000ff */
[----:B------:R0:W-:Y:S04]  /*41350*/  @P0 STG.E.U8 desc[UR6][R168.64], R0 ;  /* 0x00000000a8000986 */ /* 0x0001e8000c101106 */
[----:B0-----:R-:W4:Y:S04]  /*41360*/  LDL.LU.64 R168, [R1+0x60] ;  /* 0x0000600001a87983 */ /* 0x001f280000300a00 */
[----:B--2---:R0:W-:Y:S04]  /*41370*/  @P5 STG.E.U8 desc[UR6][R170.64], R96 ;  /* 0x00000060aa005986 */ /* 0x0041e8000c101106 */
[----:B0-----:R-:W2:Y:S04]  /*41380*/  LDL.LU.64 R170, [R1+0x58] ;  /* 0x0000580001aa7983 */ /* 0x001ea80000300a00 */
[----:B------:R-:W2:Y:S04]  /*41390*/  LDL.LU.64 R64, [R1+0x50] ;  /* 0x0000500001407983 */ /* 0x000ea80000300a00 */
[----:B------:R-:W2:Y:S04]  /*413a0*/  LDL.LU.64 R62, [R1+0x48] ;  /* 0x00004800013e7983 */ /* 0x000ea80000300a00 */
[----:B------:R-:W2:Y:S04]  /*413b0*/  LDL.LU.64 R60, [R1+0x40] ;  /* 0x00004000013c7983 */ /* 0x000ea80000300a00 */
[----:B------:R-:W2:Y:S04]  /*413c0*/  LDL.LU.64 R58, [R1+0x38] ;  /* 0x00003800013a7983 */ /* 0x000ea80000300a00 */
[----:B------:R-:W2:Y:S04]  /*413d0*/  LDL.LU.64 R56, [R1+0x30] ;  /* 0x0000300001387983 */ /* 0x000ea80000300a00 */
[----:B------:R-:W2:Y:S01]  /*413e0*/  LDL.LU.64 R54, [R1+0x28] ;  /* 0x0000280001367983 */ /* 0x000ea20000300a00 */
[----:B------:R-:W-:-:S03]  /*413f0*/  LOP3.LUT P2, RZ, R12, 0x800, RZ, 0xc0, !PT ;  /* 0x000008000cff7812 */ /* 0x000fc6000784c0ff */
[----:B------:R-:W2:Y:S01]  /*41400*/  LDL.LU.64 R52, [R1+0x20] ;  /* 0x0000200001347983 */ /* 0x000ea20000300a00 */
[----:B------:R-:W-:Y:S02]  /*41410*/  PRMT R0, R97, 0x7770, RZ ;  /* 0x0000777061007816 */ /* 0x000fe400000000ff */
[----:B------:R-:W-:Y:S02]  /*41420*/  LOP3.LUT P1, RZ, R12, 0x400, RZ, 0xc0, !PT ;  /* 0x000004000cff7812 */ /* 0x000fe4000782c0ff */
[----:B------:R-:W-:Y:S02]  /*41430*/  LOP3.LUT P4, RZ, R10, 0x80000000, RZ, 0xc0, !PT ;  /* 0x800000000aff7812 */ /* 0x000fe4000788c0ff */
[----:B------:R-:W-:Y:S02]  /*41440*/  LOP3.LUT P0, RZ, R12, 0x200, RZ, 0xc0, !PT ;  /* 0x000002000cff7812 */ /* 0x000fe4000780c0ff */
[----:B------:R-:W-:Y:S01]  /*41450*/  LOP3.LUT R13, R13, 0xff7fffff, RZ, 0xc0, !PT ;  /* 0xff7fffff0d0d7812 */ /* 0x000fe200078ec0ff */
[----:B---3--:R0:W-:Y:S04]  /*41460*/  @P2 STG.E.U8 desc[UR6][R50.64], R0 ;  /* 0x0000000032002986 */ /* 0x0081e8000c101106 */
[----:B0-----:R-:W3:Y:S01]  /*41470*/  LDL.LU.64 R50, [R1+0x18] ;  /* 0x0000180001327983 */ /* 0x001ee20000300a00 */
[----:B------:R-:W-:-:S05]  /*41480*/  PRMT R0, R97, 0x7771, RZ ;  /* 0x0000777161007816 */ /* 0x000fca00000000ff */
[----:B----4-:R0:W-:Y:S04]  /*41490*/  @P1 STG.E.U8 desc[UR6][R48.64], R0 ;  /* 0x0000000030001986 */ /* 0x0101e8000c101106 */
[----:B0-----:R-:W4:Y:S01]  /*414a0*/  LDL.LU.64 R48, [R1+0x10] ;  /* 0x0000100001307983 */ /* 0x001f220000300a00 */
[C---:B------:R-:W-:Y:S02]  /*414b0*/  LOP3.LUT P5, RZ, R12.reuse, 0x100, RZ, 0xc0, !PT ;  /* 0x000001000cff7812 */ /* 0x040fe400078ac0ff */
[----:B------:R-:W-:Y:S02]  /*414c0*/  @P4 LOP3.LUT R13, R13, 0x800000, RZ, 0xfc, !PT ;  /* 0x008000000d0d4812 */ /* 0x000fe400078efcff */
[----:B------:R-:W-:Y:S02]  /*414d0*/  LOP3.LUT P4, RZ, R12, 0x1, RZ, 0xc0, !PT ;  /* 0x000000010cff7812 */ /* 0x000fe4000788c0ff */
[----:B------:R-:W-:-:S02]  /*414e0*/  PRMT R0, R97, 0x7772, RZ ;  /* 0x0000777261007816 */ /* 0x000fc400000000ff */
[----:B------:R-:W-:-:S03]  /*414f0*/  PRMT R97, R97, 0x7773, RZ ;  /* 0x0000777361617816 */ /* 0x000fc600000000ff */
[----:B------:R0:W-:Y:S01]  /*41500*/  @P0 STG.E.U8 desc[UR6][R168.64], R0 ;  /* 0x00000000a8000986 */ /* 0x0001e2000c101106 */
[----:B------:R-:W-:-:S05]  /*41510*/  LOP3.LUT R13, R13, 0xfeffffff, RZ, 0xc0, !PT ;  /* 0xfeffffff0d0d7812 */ /* 0x000fca00078ec0ff */
[----:B------:R-:W-:Y:S01]  /*41520*/  @P4 LOP3.LUT R13, R13, 0x1000000, RZ, 0xfc, !PT ;  /* 0x010000000d0d4812 */ /* 0x000fe200078efcff */
[----:B0-----:R-:W4:Y:S01]  /*41530*/  LDL.LU.64 R168, [R1+0x8] ;  /* 0x0000080001a87983 */ /* 0x001f220000300a00 */
        /* <DEDUP_REMOVED lines=11> */
[----:B------:R-:W-:Y:S01]  /*415f0*/  @P4 LOP3.LUT R13, R13, 0x10000000, RZ, 0xfc, !PT ;  /* 0x100000000d0d4812 */ /* 0x000fe200078efcff */
[----:B--2---:R0:W-:Y:S04]  /*41600*/  @P5 STG.E.U8 desc[UR6][R170.64], R97 ;  /* 0x00000061aa005986 */ /* 0x0041e8000c101106 */
[----:B0-----:R-:W2:Y:S01]  /*41610*/  LDL.LU.64 R170, [R1] ;  /* 0x0000000001aa7983 */ /* 0x001ea20000300a00 */
[----:B------:R-:W-:Y:S02]  /*41620*/  LOP3.LUT P4, RZ, R12, 0x20, RZ, 0xc0, !PT ;  /* 0x000000200cff7812 */ /* 0x000fe4000788c0ff */
[----:B------:R-:W-:-:S11]  /*41630*/  LOP3.LUT R13, R13, 0xdfffffff, RZ, 0xc0, !PT ;  /* 0xdfffffff0d0d7812 */ /* 0x000fd600078ec0ff */
[----:B------:R-:W-:Y:S02]  /*41640*/  @P4 LOP3.LUT R13, R13, 0x20000000, RZ, 0xfc, !PT ;  /* 0x200000000d0d4812 */ /* 0x000fe400078efcff */
[----:B------:R-:W-:Y:S02]  /*41650*/  LOP3.LUT P4, RZ, R12, 0x40, RZ, 0xc0, !PT ;  /* 0x000000400cff7812 */ /* 0x000fe4000788c0ff */
[----:B------:R-:W-:Y:S02]  /*41660*/  LOP3.LUT R13, R13, 0xbfffffff, RZ, 0xc0, !PT ;  /* 0xbfffffff0d0d7812 */ /* 0x000fe400078ec0ff */
[----:B------:R-:W-:-:S09]  /*41670*/  PRMT R0, R98, 0x7770, RZ ;  /* 0x0000777062007816 */ /* 0x000fd200000000ff */
[----:B------:R-:W-:Y:S02]  /*41680*/  @P4 LOP3.LUT R13, R13, 0x40000000, RZ, 0xfc, !PT ;  /* 0x400000000d0d4812 */ /* 0x000fe400078efcff */
        /* <DEDUP_REMOVED lines=22> */
[----:B---3--:R-:W-:Y:S01]  /*417f0*/  @P4 STG.E.U8 desc[UR6][R50.64], R99 ;  /* 0x0000006332004986 */ /* 0x008fe2000c101106 */
[----:B------:R-:W-:Y:S02]  /*41800*/  LOP3.LUT P4, RZ, R13, 0x800000, RZ, 0xc0, !PT ;  /* 0x008000000dff7812 */ /* 0x000fe4000788c0ff */
[----:B0-----:R-:W-:-:S11]  /*41810*/  PRMT R0, R100, 0x7770, RZ ;  /* 0x0000777064007816 */ /* 0x001fd600000000ff */
[----:B----4-:R0:W-:Y:S01]  /*41820*/  @P4 STG.E.U8 desc[UR6][R48.64], R0 ;  /* 0x0000000030004986 */ /* 0x0101e2000c101106 */
        /* <DEDUP_REMOVED lines=15> */
[----:B------:R-:W-:-:S07]  /*41920*/  LOP3.LUT P6, RZ, R10, 0x20000000, RZ, 0xc0, !PT ;  /* 0x200000000aff7812 */ /* 0x000fce00078cc0ff */
[----:B------:R-:W-:Y:S02]  /*41930*/  @P4 LOP3.LUT R13, R13, 0x80000, RZ, 0xfc, !PT ;  /* 0x000800000d0d4812 */ /* 0x000fe400078efcff */
[----:B------:R-:W-:Y:S02]  /*41940*/  LOP3.LUT P4, RZ, R10, 0x20000, RZ, 0xc0, !PT ;  /* 0x000200000aff7812 */ /* 0x000fe4000788c0ff */
[----:B0-----:R-:W-:Y:S02]  /*41950*/  PRMT R0, R100, 0x7771, RZ ;  /* 0x0000777164007816 */ /* 0x001fe400000000ff */
[----:B------:R-:W-:Y:S02]  /*41960*/  LOP3.LUT R13, R13, 0xffefffff, RZ, 0xc0, !PT ;  /* 0xffefffff0d0d7812 */ /* 0x000fe400078ec0ff */
[C---:B------:R-:W-:Y:S01]  /*41970*/  LOP3.LUT P2, RZ, R10.reuse, 0x10000000, RZ, 0xc0, !PT ;  /* 0x100000000aff7812 */ /* 0x040fe2000784c0ff */
[----:B------:R0:W-:Y:S01]  /*41980*/  @P3 STG.E.U8 desc[UR6][R168.64], R0 ;  /* 0x00000000a8003986 */ /* 0x0001e2000c101106 */
[----:B------:R-:W-:-:S05]  /*41990*/  LOP3.LUT P1, RZ, R10, 0x8000000, RZ, 0xc0, !PT ;  /* 0x080000000aff7812 */ /* 0x000fca000782c0ff */
[----:B------:R-:W-:Y:S02]  /*419a0*/  @P4 LOP3.LUT R13, R13, 0x100000, RZ, 0xfc, !PT ;  /* 0x001000000d0d4812 */ /* 0x000fe400078efcff */
[----:B------:R-:W-:Y:S02]  /*419b0*/  LOP3.LUT P4, RZ, R10, 0x40000, RZ, 0xc0, !PT ;  /* 0x000400000aff7812 */ /* 0x000fe4000788c0ff */
[----:B0-----:R-:W-:Y:S02]  /*419c0*/  PRMT R0, R100, 0x7772, RZ ;  /* 0x0000777264007816 */ /* 0x001fe400000000ff */
[----:B------:R-:W-:Y:S02]  /*419d0*/  LOP3.LUT P0, RZ, R10, 0x4000000, RZ, 0xc0, !PT ;  /* 0x040000000aff7812 */ /* 0x000fe4000780c0ff */
[----:B------:R-:W-:Y:S02]  /*419e0*/  PRMT R100, R100, 0x7773, RZ ;  /* 0x0000777364647816 */ /* 0x000fe400000000ff */
[----:B------:R-:W-:-:S02]  /*419f0*/  LOP3.LUT P5, RZ, R10, 0x2000000, RZ, 0xc0, !PT ;  /* 0x020000000aff7812 */ /* 0x000fc400078ac0ff */
[----:B------:R-:W-:-:S04]  /*41a00*/  LOP3.LUT R13, R13, 0xffdfffff, RZ, 0xc0, !PT ;  /* 0xffdfffff0d0d7812 */ /* 0x000fc800078ec0ff */
[----:B------:R-:W-:Y:S02]  /*41a10*/  @P4 LOP3.LUT R13, R13, 0x200000, RZ, 0xfc, !PT ;  /* 0x002000000d0d4812 */ /* 0x000fe400078efcff */
[----:B------:R-:W-:Y:S02]  /*41a20*/  LOP3.LUT P4, RZ, R10, 0x80000, RZ, 0xc0, !PT ;  /* 0x000800000aff7812 */ /* 0x000fe4000788c0ff */
[----:B------:R-:W-:Y:S01]  /*41a30*/  LOP3.LUT R13, R13, 0xffbfffff, RZ, 0xc0, !PT ;  /* 0xffbfffff0d0d7812 */ /* 0x000fe200078ec0ff */
[----:B--2---:R0:W-:Y:S04]  /*41a40*/  @P6 STG.E.U8 desc[UR6][R170.64], R0 ;  /* 0x00000000aa006986 */ /* 0x0041e8000c101106 */
[----:B------:R-:W-:Y:S01]  /*41a50*/  @P2 STG.E.U8 desc[UR6][R250.64], R100 ;  /* 0x00000064fa002986 */ /* 0x000fe2000c101106 */
[----:B0-----:R-:W-:-:S03]  /*41a60*/  PRMT R0, R101, 0x7770, RZ ;  /* 0x0000777065007816 */ /* 0x001fc600000000ff */
[----:B------:R-:W2:Y:S04]  /*41a70*/  LDL.LU.64 R170, [R1+0x8b0] ;  /* 0x0008b00001aa7983 */ /* 0x000ea80000300a00 */
[----:B------:R0:W-:Y:S01]  /*41a80*/  @P1 STG.E.U8 desc[UR6][R248.64], R0 ;  /* 0x00000000f8001986 */ /* 0x0001e2000c101106 */
[C---:B------:R-:W-:Y:S02]  /*41a90*/  LOP3.LUT P2, RZ, R10.reuse, 0x1000000, RZ, 0xc0, !PT ;  /* 0x010000000aff7812 */ /* 0x040fe4000784c0ff */
[C---:B------:R-:W-:Y:S01]  /*41aa0*/  LOP3.LUT P1, RZ, R10.reuse, 0x800000, RZ, 0xc0, !PT ;  /* 0x008000000aff7812 */ /* 0x040fe2000782c0ff */
[----:B------:R-:W3:Y:S01]  /*41ab0*/  LDL.LU.64 R54, [R1+0x8a8] ;  /* 0x0008a80001367983 */ /* 0x000ee20000300a00 */
[----:B------:R-:W-:Y:S02]  /*41ac0*/  @P4 LOP3.LUT R13, R13, 0x400000, RZ, 0xfc, !PT ;  /* 0x004000000d0d4812 */ /* 0x000fe400078efcff */
[----:B0-----:R-:W-:Y:S01]  /*41ad0*/  PRMT R0, R101, 0x7771, RZ ;  /* 0x0000777165007816 */ /* 0x001fe200000000ff */
[----:B------:R-:W4:Y:S04]  /*41ae0*/  LDL.LU.64 R52, [R1+0x8a0] ;  /* 0x0008a00001347983 */ /* 0x000f280000300a00 */
[----:B------:R0:W-:Y:S01]  /*41af0*/  @P0 STG.E.U8 desc[UR6][R246.64], R0 ;  /* 0x00000000f6000986 */ /* 0x0001e2000c101106 */
[----:B------:R-:W-:-:S02]  /*41b00*/  LOP3.LUT P0, RZ, R10, 0x400000, RZ, 0xc0, !PT ;  /* 0x004000000aff7812 */ /* 0x000fc4000780c0ff */
[C---:B------:R-:W-:Y:S01]  /*41b10*/  LOP3.LUT P4, RZ, R10.reuse, 0x100000, RZ, 0xc0, !PT ;  /* 0x001000000aff7812 */ /* 0x040fe2000788c0ff */
[----:B------:R-:W4:Y:S01]  /*41b20*/  LDL.LU.64 R50, [R1+0x898] ;  /* 0x0008980001327983 */ /* 0x000f220000300a00 */
[C---:B------:R-:W-:Y:S02]  /*41b30*/  LOP3.LUT P3, RZ, R10.reuse, 0x800, RZ, 0xc0, !PT ;  /* 0x000008000aff7812 */ /* 0x040fe4000786c0ff */
[----:B------:R-:W-:Y:S01]  /*41b40*/  LOP3.LUT P6, RZ, R10, 0x400, RZ, 0xc0, !PT ;  /* 0x000004000aff7812 */ /* 0x000fe200078cc0ff */
[----:B------:R-:W4:Y:S01]  /*41b50*/  LDL.LU.64 R48, [R1+0x890] ;  /* 0x0008900001307983 */ /* 0x000f220000300a00 */
[----:B0-----:R-:W-:-:S03]  /*41b60*/  PRMT R0, R101, 0x7772, RZ ;  /* 0x0000777265007816 */ /* 0x001fc600000000ff */
[----:B------:R-:W4:Y:S01]  /*41b70*/  LDL.LU.64 R168, [R1+0x888] ;  /* 0x0008880001a87983 */ /* 0x000f220000300a00 */
[----:B------:R-:W-:-:S03]  /*41b80*/  PRMT R101, R101, 0x7773, RZ ;  /* 0x0000777365657816 */ /* 0x000fc600000000ff */
[----:B------:R0:W-:Y:S01]  /*41b90*/  @P5 STG.E.U8 desc[UR6][R244.64], R0 ;  /* 0x00000000f4005986 */ /* 0x0001e2000c101106 */
[----:B------:R-:W-:-:S03]  /*41ba0*/  LOP3.LUT P5, RZ, R10, 0x200000, RZ, 0xc0, !PT ;  /* 0x002000000aff7812 */ /* 0x000fc600078ac0ff */
        /* <DEDUP_REMOVED lines=46> */
[----:B------:R-:W-:Y:S02]  /*41e90*/  LOP3.LUT R13, R13, 0xfffff7ff, RZ, 0xc0, !PT ;  /* 0xfffff7ff0d0d7812 */ /* 0x000fe400078ec0ff */
[----:B0-----:R-:W-:Y:S02]  /*41ea0*/  PRMT R0, R105, 0x7770, RZ ;  /* 0x0000777069007816 */ /* 0x001fe400000000ff */
[----:B------:R-:W-:-:S07]  /*41eb0*/  LOP3.LUT P2, RZ, R10, 0x200, RZ, 0xc0, !PT ;  /* 0x000002000aff7812 */ /* 0x000fce000784c0ff */
[----:B------:R-:W-:Y:S02]  /*41ec0*/  @P4 LOP3.LUT R13, R13, 0x800, RZ, 0xfc, !PT ;  /* 0x000008000d0d4812 */ /* 0x000fe400078efcff */
[----:B------:R-:W-:Y:S01]  /*41ed0*/  LOP3.LUT P4, RZ, R11, 0x40000000, RZ, 0xc0, !PT ;  /* 0x400000000bff7812 */ /* 0x000fe2000788c0ff */
[----:B------:R0:W-:Y:S01]  /*41ee0*/  @P3 STG.E.U8 desc[UR6][R216.64], R0 ;  /* 0x00000000d8003986 */ /* 0x0001e2000c101106 */
[----:B------:R-:W-:Y:S02]  /*41ef0*/  LOP3.LUT R13, R13, 0xffffefff, RZ, 0xc0, !PT ;  /* 0xffffefff0d0d7812 */ /* 0x000fe400078ec0ff */
[C---:B------:R-:W-:Y:S02]  /*41f00*/  LOP3.LUT P1, RZ, R10.reuse, 0x100, RZ, 0xc0, !PT ;  /* 0x000001000aff7812 */ /* 0x040fe4000782c0ff */
[----:B------:R-:W-:Y:S02]  /*41f10*/  LOP3.LUT P0, RZ, R10, 0x80, RZ, 0xc0, !PT ;  /* 0x000000800aff7812 */ /* 0x000fe4000780c0ff */
[----:B0-----:R-:W-:-:S05]  /*41f20*/  PRMT R0, R105, 0x7771, RZ ;  /* 0x0000777169007816 */ /* 0x001fca00000000ff */
[----:B------:R-:W-:Y:S02]  /*41f30*/  @P4 LOP3.LUT R13, R13, 0x1000, RZ, 0xfc, !PT ;  /* 0x000010000d0d4812 */ /* 0x000fe400078efcff */
[----:B------:R-:W-:Y:S01]  /*41f40*/  LOP3.LUT P4, RZ, R11, 0x80000000, RZ, 0xc0, !PT ;  /* 0x800000000bff7812 */ /* 0x000fe2000788c0ff */
[----:B------:R0:W-:Y:S01]  /*41f50*/  @P6 STG.E.U8 desc[UR6][R214.64], R0 ;  /* 0x00000000d6006986 */ /* 0x0001e2000c101106 */
[----:B------:R-:W-:Y:S02]  /*41f60*/  LOP3.LUT P5, RZ, R10, 0x40, RZ, 0xc0, !PT ;  /* 0x000000400aff7812 */ /* 0x000fe400078ac0ff */
[----:B------:R-:W-:Y:S02]  /*41f70*/  LOP3.LUT R13, R13, 0xffffdfff, RZ, 0xc0, !PT ;  /* 0xffffdfff0d0d7812 */ /* 0x000fe400078ec0ff */
[C---:B0-----:R-:W-:Y:S02]  /*41f80*/  PRMT R0, R105.reuse, 0x7772, RZ ;  /* 0x0000777269007816 */ /* 0x041fe400000000ff */
[----:B------:R-:W-:-:S03]  /*41f90*/  PRMT R105, R105, 0x7773, RZ ;  /* 0x0000777369697816 */ /* 0x000fc600000000ff */
[----:B------:R0:W-:Y:S01]  /*41fa0*/  @P2 STG.E.U8 desc[UR6][R212.64], R0 ;  /* 0x00000000d4002986 */ /* 0x0001e2000c101106 */
[----:B------:R-:W-:-:S03]  /*41fb0*/  LOP3.LUT P2, RZ, R10, 0x20, RZ, 0xc0, !PT ;  /* 0x000000200aff7812 */ /* 0x000fc6000784c0ff */
[----:B------:R-:W-:Y:S01]  /*41fc0*/  @P1 STG.E.U8 desc[UR6][R210.64], R105 ;  /* 0x00000069d2001986 */ /* 0x000fe2000c101106 */
[----:B------:R-:W-:Y:S02]  /*41fd0*/  @P4 LOP3.LUT R13, R13, 0x2000, RZ, 0xfc, !PT ;  /* 0x000020000d0d4812 */ /* 0x000fe400078efcff */
[----:B0-----:R-:W-:Y:S02]  /*41fe0*/  PRMT R0, R106, 0x7770, RZ ;  /* 0x000077706a007816 */ /* 0x001fe400000000ff */
[----:B------:R-:W-:-:S03]  /*41ff0*/  LOP3.LUT P4, RZ, R10, 0x1, RZ, 0xc0, !PT ;  /* 0x000000010aff7812 */ /* 0x000fc6000788c0ff */
[----:B------:R0:W-:Y:S01]  /*42000*/  @P0 STG.E.U8 desc[UR6][R208.64], R0 ;  /* 0x00000000d0000986 */ /* 0x0001e2000c101106 */
[C---:B------:R-:W-:Y:S02]  /*42010*/  LOP3.LUT P1, RZ, R10.reuse, 0x10, RZ, 0xc0, !PT ;  /* 0x000000100aff7812 */ /* 0x040fe4000782c0ff */
[----:B------:R-:W-:Y:S02]  /*42020*/  LOP3.LUT P0, RZ, R10, 0x8, RZ, 0xc0, !PT ;  /* 0x000000080aff7812 */ /* 0x000fe4000780c0ff */
[----:B0-----:R-:W-:-:S05]  /*42030*/  PRMT R0, R106, 0x7771, RZ ;  /* 0x000077716a007816 */ /* 0x001fca00000000ff */
[----:B------:R0:W-:Y:S01]  /*42040*/  @P5 STG.E.U8 desc[UR6][R206.64], R0 ;  /* 0x00000000ce005986 */ /* 0x0001e2000c101106 */
[----:B------:R-:W-:Y:S02]  /*42050*/  LOP3.LUT P5, RZ, R10, 0x4, RZ, 0xc0, !PT ;  /* 0x000000040aff7812 */ /* 0x000fe400078ac0ff */
[----:B------:R-:W-:Y:S02]  /*42060*/  LOP3.LUT R13, R13, 0xffffbfff, RZ, 0xc0, !PT ;  /* 0xffffbfff0d0d7812 */ /* 0x000fe400078ec0ff */
[C---:B0-----:R-:W-:Y:S02]  /*42070*/  PRMT R0, R106.reuse, 0x7772, RZ ;  /* 0x000077726a007816 */ /* 0x041fe400000000ff */
[----:B------:R-:W-:-:S03]  /*42080*/  PRMT R106, R106, 0x7773, RZ ;  /* 0x000077736a6a7816 */ /* 0x000fc600000000ff */
[----:B------:R0:W-:Y:S01]  /*42090*/  @P2 STG.E.U8 desc[UR6][R204.64], R0 ;  /* 0x00000000cc002986 */ /* 0x0001e2000c101106 */
[----:B------:R-:W-:Y:S02]  /*420a0*/  @P4 LOP3.LUT R13, R13, 0x4000, RZ, 0xfc, !PT ;  /* 0x000040000d0d4812 */ /* 0x000fe400078efcff */
[----:B------:R-:W-:Y:S01]  /*420b0*/  LOP3.LUT P4, RZ, R10, 0x2, RZ, 0xc0, !PT ;  /* 0x000000020aff7812 */ /* 0x000fe2000788c0ff */
[----:B------:R-:W-:Y:S01]  /*420c0*/  @P1 STG.E.U8 desc[UR6][R202.64], R106 ;  /* 0x0000006aca001986 */ /* 0x000fe2000c101106 */
[----:B0-----:R-:W-:-:S05]  /*420d0*/  PRMT R0, R107, 0x7770, RZ ;  /* 0x000077706b007816 */ /* 0x001fca00000000ff */
[----:B------:R0:W-:Y:S02]  /*420e0*/  @P0 STG.E.U8 desc[UR6][R200.64], R0 ;  /* 0x00000000c8000986 */ /* 0x0001e4000c101106 */
[----:B0-----:R-:W-:-:S05]  /*420f0*/  PRMT R0, R107, 0x7771, RZ ;  /* 0x000077716b007816 */ /* 0x001fca00000000ff */
[----:B------:R0:W-:Y:S02]  /*42100*/  @P5 STG.E.U8 desc[UR6][R198.64], R0 ;  /* 0x00000000c6005986 */ /* 0x0001e4000c101106 */
[----:B0-----:R-:W-:-:S05]  /*42110*/  PRMT R0, R107, 0x7772, RZ ;  /* 0x000077726b007816 */ /* 0x001fca00000000ff */
        /* <DEDUP_REMOVED lines=44> */
[----:B0-----:R-:W-:-:S05]  /*423e0*/  PRMT R0, R111, 0x7771, RZ ;  /* 0x000077716f007816 */ /* 0x001fca00000000ff */
[----:B--2---:R0:W-:Y:S04]  /*423f0*/  @P2 STG.E.U8 desc[UR6][R170.64], R0 ;  /* 0x00000000aa002986 */ /* 0x0041e8000c101106 */
[----:B0-----:R-:W2:Y:S01]  /*42400*/  LDL.LU.64 R170, [R1+0x880] ;  /* 0x0008800001aa7983 */ /* 0x001ea20000300a00 */
[----:B------:R-:W-:Y:S02]  /*42410*/  LOP3.LUT P4, RZ, R11, 0x40, RZ, 0xc0, !PT ;  /* 0x000000400bff7812 */ /* 0x000fe4000788c0ff */
[----:B------:R-:W-:Y:S01]  /*42420*/  LOP3.LUT R10, R10, 0x7fffffff, RZ, 0xc0, !PT ;  /* 0x7fffffff0a0a7812 */ /* 0x000fe200078ec0ff */
[----:B------:R-:W2:Y:S01]  /*42430*/  LDL.LU.64 R66, [R1+0x878] ;  /* 0x0008780001427983 */ /* 0x000ea20000300a00 */
[----:B------:R-:W-:-:S03]  /*42440*/  LOP3.LUT R13, R13, 0xfffffffe, RZ, 0xc0, !PT ;  /* 0xfffffffe0d0d7812 */ /* 0x000fc600078ec0ff */
[----:B------:R-:W2:Y:S04]  /*42450*/  LDL.LU.64 R64, [R1+0x870] ;  /* 0x0008700001407983 */ /* 0x000ea80000300a00 */
[----:B------:R-:W2:Y:S02]  /*42460*/  LDL.LU.64 R62, [R1+0x868] ;  /* 0x00086800013e7983 */ /* 0x000ea40000300a00 */
[----:B------:R-:W-:Y:S02]  /*42470*/  @P4 LOP3.LUT R10, R10, 0x80000000, RZ, 0xfc, !PT ;  /* 0x800000000a0a4812 */ /* 0x000fe400078efcff */
[C---:B------:R-:W-:Y:S01]  /*42480*/  LOP3.LUT P4, RZ, R11.reuse, 0x80, RZ, 0xc0, !PT ;  /* 0x000000800bff7812 */ /* 0x040fe2000788c0ff */
[----:B------:R-:W2:Y:S01]  /*42490*/  LDL.LU.64 R60, [R1+0x860] ;  /* 0x00086000013c7983 */ /* 0x000ea20000300a00 */
[----:B------:R-:W-:-:S02]  /*424a0*/  LOP3.LUT P1, RZ, R11, 0x20000, RZ, 0xc0, !PT ;  /* 0x000200000bff7812 */ /* 0x000fc4000782c0ff */
[C---:B------:R-:W-:Y:S01]  /*424b0*/  LOP3.LUT P0, RZ, R11.reuse, 0x10000, RZ, 0xc0, !PT ;  /* 0x000100000bff7812 */ /* 0x040fe2000780c0ff */
[----:B------:R-:W2:Y:S01]  /*424c0*/  LDL.LU.64 R58, [R1+0x858] ;  /* 0x00085800013a7983 */ /* 0x000ea20000300a00 */
[----:B------:R-:W-:Y:S02]  /*424d0*/  LOP3.LUT P5, RZ, R11, 0x8000, RZ, 0xc0, !PT ;  /* 0x000080000bff7812 */ /* 0x000fe400078ac0ff */
[----:B------:R-:W-:Y:S01]  /*424e0*/  PRMT R0, R111, 0x7772, RZ ;  /* 0x000077726f007816 */ /* 0x000fe200000000ff */
        /* <DEDUP_REMOVED lines=19> */
[----:B---3--:R0:W-:Y:S01]  /*42620*/  @P1 STG.E.U8 desc[UR6][R54.64], R0 ;  /* 0x0000000036001986 */ /* 0x0081e2000c101106 */
[----:B------:R-:W-:-:S09]  /*42630*/  PRMT R111, R111, 0x7773, RZ ;  /* 0x000077736f6f7816 */ /* 0x000fd200000000ff */
[----:B------:R-:W-:Y:S02]  /*42640*/  @P4 LOP3.LUT R13, R13, 0x40, RZ, 0xfc, !PT ;  /* 0x000000400d0d4812 */ /* 0x000fe400078efcff */
[----:B------:R-:W-:Y:S02]  /*42650*/  LOP3.LUT P4, RZ, R11, 0x4000, RZ, 0xc0, !PT ;  /* 0x000040000bff7812 */ /* 0x000fe4000788c0ff */
[C---:B0-----:R-:W-:Y:S01]  /*42660*/  PRMT R0, R112.reuse, 0x7770, RZ ;  /* 0x0000777070007816 */ /* 0x041fe200000000ff */
[----:B----4-:R0:W-:Y:S04]  /*42670*/  @P0 STG.E.U8 desc[UR6][R52.64], R111 ;  /* 0x0000006f34000986 */ /* 0x0101e8000c101106 */
[----:B------:R1:W-:Y:S04]  /*42680*/  @P5 STG.E.U8 desc[UR6][R50.64], R0 ;  /* 0x0000000032005986 */ /* 0x0003e8000c101106 */
[----:B------:R-:W3:Y:S04]  /*42690*/  LDL.LU.64 R54, [R1+0x848] ;  /* 0x0008480001367983 */ /* 0x000ee80000300a00 */
[----:B0-----:R-:W4:Y:S01]  /*426a0*/  LDL.LU.64 R52, [R1+0x840] ;  /* 0x0008400001347983 */ /* 0x001f220000300a00 */
[----:B-1----:R-:W-:-:S03]  /*426b0*/  PRMT R0, R112, 0x7771, RZ ;  /* 0x0000777170007816 */ /* 0x002fc600000000ff */
        /* <DEDUP_REMOVED lines=32> */
[C---:B------:R-:W-:Y:S02]  /*428c0*/  LOP3.LUT P1, RZ, R11.reuse, 0x4, RZ, 0xc0, !PT ;  /* 0x000000040bff7812 */ /* 0x040fe4000782c0ff */
[C---:B0-----:R-:W-:Y:S02]  /*428d0*/  PRMT R0, R114.reuse, 0x7772, RZ ;  /* 0x0000777272007816 */ /* 0x041fe400000000ff */
[----:B------:R-:W-:Y:S02]  /*428e0*/  PRMT R114, R114, 0x7773, RZ ;  /* 0x0000777372727816 */ /* 0x000fe400000000ff */
[C---:B------:R-:W-:Y:S02]  /*428f0*/  LOP3.LUT P0, RZ, R11.reuse, 0x2, RZ, 0xc0, !PT ;  /* 0x000000020bff7812 */ /* 0x040fe4000780c0ff */
[----:B------:R-:W-:Y:S01]  /*42900*/  LOP3.LUT P5, RZ, R11, 0x1, RZ, 0xc0, !PT ;  /* 0x000000010bff7812 */ /* 0x000fe200078ac0ff */
[----:B---3--:R0:W-:Y:S04]  /*42910*/  @P3 STG.E.U8 desc[UR6][R54.64], R0 ;  /* 0x0000000036003986 */ /* 0x0081e8000c101106 */
        /* <DEDUP_REMOVED lines=156> */
[----:B------:R-:W3:Y:S04]  /*432e0*/  LDL.LU.64 R54, [R1+0x718] ;  /* 0x0007180001367983 */ /* 0x000ee80000300a00 */
[----:B----4-:R0:W-:Y:S02]  /*432f0*/  @P0 STG.E.U8 desc[UR6][R52.64], R0 ;  /* 0x0000000034000986 */ /* 0x0101e4000c101106 */
[----:B0-----:R-:W-:-:S02]  /*43300*/  PRMT R0, R121, 0x7772, RZ ;  /* 0x0000777279007816 */ /* 0x001fc400000000ff */
        /* <DEDUP_REMOVED lines=27> */
[----:B------:R-:W-:Y:S02]  /*434c0*/  LOP3.LUT P3, RZ, R5, 0x1000, RZ, 0xc0, !PT ;  /* 0x0000100005ff7812 */ /* 0x000fe4000786c0ff */
[----:B0-----:R-:W-:-:S09]  /*434d0*/  PRMT R0, R123, 0x7772, RZ ;  /* 0x000077727b007816 */ /* 0x001fd200000000ff */
[----:B------:R0:W-:Y:S01]  /*434e0*/  @P4 STG.E.U8 desc[UR6][R58.64], R0 ;  /* 0x000000003a004986 */ /* 0x0001e2000c101106 */
[----:B------:R-:W-:Y:S02]  /*434f0*/  LOP3.LUT P4, RZ, R10, 0x8000, RZ, 0xc0, !PT ;  /* 0x000080000aff7812 */ /* 0x000fe4000788c0ff */
[----:B------:R-:W-:Y:S02]  /*43500*/  LOP3.LUT P6, RZ, R5, 0x400, RZ, 0xc0, !PT ;  /* 0x0000040005ff7812 */ /* 0x000fe400078cc0ff */
[----:B------:R-:W-:Y:S02]  /*43510*/  PRMT R123, R123, 0x7773, RZ ;  /* 0x000077737b7b7816 */ /* 0x000fe400000000ff */
[----:B------:R-:W-:Y:S02]  /*43520*/  LOP3.LUT P2, RZ, R5, 0x200, RZ, 0xc0, !PT ;  /* 0x0000020005ff7812 */ /* 0x000fe4000784c0ff */
[----:B0-----:R-:W-:-:S05]  /*43530*/  PRMT R0, R124, 0x7770, RZ ;  /* 0x000077707c007816 */ /* 0x001fca00000000ff */
[----:B------:R-:W-:Y:S04]  /*43540*/  @P4 STG.E.U8 desc[UR6][R56.64], R123 ;  /* 0x0000007b38004986 */ /* 0x000fe8000c101106 */
[----:B---3--:R0:W-:Y:S01]  /*43550*/  @P3 STG.E.U8 desc[UR6][R54.64], R0 ;  /* 0x0000000036003986 */ /* 0x0081e2000c101106 */
[C---:B------:R-:W-:Y:S02]  /*43560*/  LOP3.LUT P1, RZ, R5.reuse, 0x40, RZ, 0xc0, !PT ;  /* 0x0000004005ff7812 */ /* 0x040fe4000782c0ff */
[----:B------:R-:W-:Y:S02]  /*43570*/  LOP3.LUT P0, RZ, R5, 0x20, RZ, 0xc0, !PT ;  /* 0x0000002005ff7812 */ /* 0x000fe4000780c0ff */
[----:B0-----:R-:W-:-:S05]  /*43580*/  PRMT R0, R124, 0x7771, RZ ;  /* 0x000077717c007816 */ /* 0x001fca00000000ff */
[----:B----4-:R0:W-:Y:S01]  /*43590*/  @P6 STG.E.U8 desc[UR6][R52.64], R0 ;  /* 0x0000000034006986 */ /* 0x0101e2000c101106 */
        /* <DEDUP_REMOVED lines=39> */
[----:B------:R-:W-:Y:S02]  /*43810*/  LOP3.LUT P1, RZ, R5, 0x1, RZ, 0xc0, !PT ;  /* 0x0000000105ff7812 */ /* 0x000fe4000782c0ff */
[----:B------:R-:W-:Y:S01]  /*43820*/  LOP3.LUT P0, RZ, R6, 0x40000000, RZ, 0xc0, !PT ;  /* 0x4000000006ff7812 */ /* 0x000fe2000780c0ff */
[----:B------:R-:W2:Y:S04]  /*43830*/  LDL.LU.64 R60, [R1+0x450] ;  /* 0x00045000013c7983 */ /* 0x000ea80000300a00 */
[----:B------:R-:W-:Y:S01]  /*43840*/  @P4 LOP3.LUT R10, R10, 0x1000, RZ, 0xfc, !PT ;  /* 0x000010000a0a4812 */ /* 0x000fe200078efcff */
[----:B------:R-:W2:Y:S01]  /*43850*/  LDL.LU.64 R58, [R1+0x448] ;  /* 0x00044800013a7983 */ /* 0x000ea20000300a00 */
[----:B------:R-:W-:-:S02]  /*43860*/  LOP3.LUT P4, RZ, R6, 0x400000, RZ, 0xc0, !PT ;  /* 0x0040000006ff7812 */ /* 0x000fc4000788c0ff */
[----:B------:R-:W-:Y:S01]  /*43870*/  LOP3.LUT R10, R10, 0xffffdfff, RZ, 0xc0, !PT ;  /* 0xffffdfff0a0a7812 */ /* 0x000fe200078ec0ff */
[----:B------:R-:W2:Y:S01]  /*43880*/  LDL.LU.64 R56, [R1+0x440] ;  /* 0x0004400001387983 */ /* 0x000ea20000300a00 */
[----:B------:R-:W-:-:S09]  /*43890*/  LOP3.LUT P5, RZ, R6, 0x10000000, RZ, 0xc0, !PT ;  /* 0x1000000006ff7812 */ /* 0x000fd200078ac0ff */
[----:B------:R-:W-:Y:S02]  /*438a0*/  @P4 LOP3.LUT R10, R10, 0x2000, RZ, 0xfc, !PT ;  /* 0x000020000a0a4812 */ /* 0x000fe400078efcff */
[----:B------:R-:W-:Y:S02]  /*438b0*/  LOP3.LUT P4, RZ, R6, 0x1000000, RZ, 0xc0, !PT ;  /* 0x0100000006ff7812 */ /* 0x000fe4000788c0ff */
[----:B------:R-:W-:Y:S02]  /*438c0*/  LOP3.LUT R10, R10, 0xffffbfff, RZ, 0xc0, !PT ;  /* 0xffffbfff0a0a7812 */ /* 0x000fe400078ec0ff */
[----:B------:R-:W-:Y:S02]  /*438d0*/  PRMT R125, R125, 0x7773, RZ ;  /* 0x000077737d7d7816 */ /* 0x000fe400000000ff */
[----:B------:R-:W-:-:S03]  /*438e0*/  PRMT R0, R126, 0x7770, RZ ;  /* 0x000077707e007816 */ /* 0x000fc600000000ff */
[----:B---3--:R0:W-:Y:S04]  /*438f0*/  @P1 STG.E.U8 desc[UR6][R54.64], R125 ;  /* 0x0000007d36001986 */ /* 0x0081e8000c101106 */
[----:B------:R-:W-:Y:S01]  /*43900*/  @P4 LOP3.LUT R10, R10, 0x4000, RZ, 0xfc, !PT ;  /* 0x000040000a0a4812 */ /* 0x000fe200078efcff */
[----:B----4-:R1:W-:Y:S01]  /*43910*/  @P0 STG.E.U8 desc[UR6][R52.64], R0 ;  /* 0x0000000034000986 */ /* 0x0103e2000c101106 */
[----:B------:R-:W-:-:S03]  /*43920*/  LOP3.LUT P4, RZ, R6, 0x4000000, RZ, 0xc0, !PT ;  /* 0x0400000006ff7812 */ /* 0x000fc6000788c0ff */
[----:B0-----:R-:W3:Y:S01]  /*43930*/  LDL.LU.64 R54, [R1+0x438] ;  /* 0x0004380001367983 */ /* 0x001ee20000300a00 */
[----:B-1----:R-:W-:-:S03]  /*43940*/  PRMT R0, R126, 0x7771, RZ ;  /* 0x000077717e007816 */ /* 0x002fc600000000ff */
        /* <DEDUP_REMOVED lines=37> */
[----:B---3--:R-:W-:Y:S01]  /*43ba0*/  @P3 STG.E.U8 desc[UR6][R54.64], R128 ;  /* 0x0000008036003986 */ /* 0x008fe2000c101106 */
[----:B0-----:R-:W-:-:S05]  /*43bb0*/  PRMT R0, R129, 0x7770, RZ ;  /* 0x0000777081007816 */ /* 0x001fca00000000ff */
[----:B----4-:R0:W-:Y:S01]  /*43bc0*/  @P6 STG.E.U8 desc[UR6][R52.64], R0 ;  /* 0x0000000034006986 */ /* 0x0101e2000c101106 */
        /* <DEDUP_REMOVED lines=42> */
[----:B------:R-:W-:Y:S01]  /*43e70*/  LOP3.LUT P0, RZ, R7, 0x4000000, RZ, 0xc0, !PT ;  /* 0x0400000007ff7812 */ /* 0x000fe2000780c0ff */
[----:B------:R-:W2:Y:S01]  /*43e80*/  LDL.LU.64 R56, [R1+0x5b8] ;  /* 0x0005b80001387983 */ /* 0x000ea20000300a00 */
[----:B------:R-:W-:Y:S02]  /*43e90*/  LOP3.LUT R10, R10, 0xffffffef, RZ, 0xc0, !PT ;  /* 0xffffffef0a0a7812 */ /* 0x000fe400078ec0ff */
[C---:B------:R-:W-:Y:S02]  /*43ea0*/  PRMT R0, R130.reuse, 0x7772, RZ ;  /* 0x0000777282007816 */ /* 0x040fe400000000ff */
[----:B------:R-:W-:-:S03]  /*43eb0*/  PRMT R130, R130, 0x7773, RZ ;  /* 0x0000777382827816 */ /* 0x000fc600000000ff */
[----:B------:R-:W-:Y:S02]  /*43ec0*/  @P4 LOP3.LUT R10, R10, 0x10, RZ, 0xfc, !PT ;  /* 0x000000100a0a4812 */ /* 0x000fe400078efcff */
[C---:B------:R-:W-:Y:S01]  /*43ed0*/  LOP3.LUT P4, RZ, R7.reuse, 0x100000, RZ, 0xc0, !PT ;  /* 0x0010000007ff7812 */ /* 0x040fe2000788c0ff */
[----:B---3--:R0:W-:Y:S01]  /*43ee0*/  @P1 STG.E.U8 desc[UR6][R54.64], R0 ;  /* 0x0000000036001986 */ /* 0x0081e2000c101106 */
[----:B------:R-:W-:-:S03]  /*43ef0*/  LOP3.LUT P5, RZ, R7, 0x2000000, RZ, 0xc0, !PT ;  /* 0x0200000007ff7812 */ /* 0x000fc600078ac0ff */
[----:B----4-:R1:W-:Y:S01]  /*43f00*/  @P0 STG.E.U8 desc[UR6][R52.64], R130 ;  /* 0x0000008234000986 */ /* 0x0103e2000c101106 */
[----:B------:R-:W-:-:S03]  /*43f10*/  LOP3.LUT R10, R10, 0xffffffdf, RZ, 0xc0, !PT ;  /* 0xffffffdf0a0a7812 */ /* 0x000fc600078ec0ff */
[----:B0-----:R-:W3:Y:S04]  /*43f20*/  LDL.LU.64 R54, [R1+0x6b0] ;  /* 0x0006b00001367983 */ /* 0x001ee80000300a00 */
[----:B-1----:R-:W4:Y:S01]  /*43f30*/  LDL.LU.64 R52, [R1+0x488] ;  /* 0x0004880001347983 */ /* 0x002f220000300a00 */
[----:B------:R-:W-:Y:S02]  /*43f40*/  @P4 LOP3.LUT R10, R10, 0x20, RZ, 0xfc, !PT ;  /* 0x000000200a0a4812 */ /* 0x000fe400078efcff */
[----:B------:R-:W-:Y:S02]  /*43f50*/  LOP3.LUT P4, RZ, R7, 0x400000, RZ, 0xc0, !PT ;  /* 0x0040000007ff7812 */ /* 0x000fe4000788c0ff */
[----:B------:R-:W-:Y:S02]  /*43f60*/  PRMT R0, R131, 0x7770, RZ ;  /* 0x0000777083007816 */ /* 0x000fe400000000ff */
[----:B------:R-:W-:-:S03]  /*43f70*/  LOP3.LUT R10, R10, 0xffffffbf, RZ, 0xc0, !PT ;  /* 0xffffffbf0a0a7812 */ /* 0x000fc600078ec0ff */
[----:B------:R0:W-:Y:S06]  /*43f80*/  @P5 STG.E.U8 desc[UR6][R50.64], R0 ;  /* 0x0000000032005986 */ /* 0x0001ec000c101106 */
[----:B------:R-:W-:Y:S01]  /*43f90*/  @P4 LOP3.LUT R10, R10, 0x40, RZ, 0xfc, !PT ;  /* 0x000000400a0a4812 */ /* 0x000fe200078efcff */
[----:B0-----:R-:W4:Y:S01]  /*43fa0*/  LDL.LU.64 R50, [R1+0x6a8] ;  /* 0x0006a80001327983 */ /* 0x001f220000300a00 */
[----:B------:R-:W-:Y:S02]  /*43fb0*/  LOP3.LUT P4, RZ, R7, 0x800000, RZ, 0xc0, !PT ;  /* 0x0080000007ff7812 */ /* 0x000fe4000788c0ff */
[----:B------:R-:W-:-:S11]  /*43fc0*/  PRMT R0, R131, 0x7771, RZ ;  /* 0x0000777183007816 */ /* 0x000fd600000000ff */
[----:B------:R0:W-:Y:S01]  /*43fd0*/  @P4 STG.E.U8 desc[UR6][R48.64], R0 ;  /* 0x0000000030004986 */ /* 0x0001e2000c101106 */
[----:B------:R-:W-:-:S03]  /*43fe0*/  LOP3.LUT P4, RZ, R10, 0x40, RZ, 0xc0, !PT ;  /* 0x000000400aff7812 */ /* 0x000fc6000788c0ff */
[----:B0-----:R-:W4:Y:S01]  /*43ff0*/  LDL.LU.64 R48, [R1+0x5b0] ;  /* 0x0005b00001307983 */ /* 0x001f220000300a00 */
[----:B------:R-:W-:-:S09]  /*44000*/  PRMT R0, R131, 0x7772, RZ ;  /* 0x0000777283007816 */ /* 0x000fd200000000ff */
[----:B------:R0:W-:Y:S01]  /*44010*/  @P4 STG.E.U8 desc[UR6][R168.64], R0 ;  /* 0x00000000a8004986 */ /* 0x0001e2000c101106 */
[----:B------:R-:W-:Y:S02]  /*44020*/  LOP3.LUT P4, RZ, R10, 0x20, RZ, 0xc0, !PT ;  /* 0x000000200aff7812 */ /* 0x000fe4000788c0ff */
[----:B------:R-:W-:Y:S01]  /*44030*/  PRMT R131, R131, 0x7773, RZ ;  /* 0x0000777383837816 */ /* 0x000fe200000000ff */
        /* <DEDUP_REMOVED lines=20> */
[----:B------:R-:W-:Y:S02]  /*44180*/  LOP3.LUT P6, RZ, R7, 0x10, RZ, 0xc0, !PT ;  /* 0x0000001007ff7812 */ /* 0x000fe400078cc0ff */
[----:B0-----:R-:W-:-:S09]  /*44190*/  PRMT R0, R133, 0x7771, RZ ;  /* 0x0000777185007816 */ /* 0x001fd200000000ff */
[----:B------:R0:W-:Y:S01]  /*441a0*/  @P4 STG.E.U8 desc[UR6][R56.64], R0 ;  /* 0x0000000038004986 */ /* 0x0001e2000c101106 */
[----:B------:R-:W-:Y:S02]  /*441b0*/  LOP3.LUT P2, RZ, R7, 0x8, RZ, 0xc0, !PT ;  /* 0x0000000807ff7812 */ /* 0x000fe4000784c0ff */
[C---:B0-----:R-:W-:Y:S02]  /*441c0*/  PRMT R0, R133.reuse, 0x7772, RZ ;  /* 0x0000777285007816 */ /* 0x041fe400000000ff */
[----:B------:R-:W-:-:S03]  /*441d0*/  PRMT R133, R133, 0x7773, RZ ;  /* 0x0000777385857816 */ /* 0x000fc600000000ff */
[----:B---3--:R-:W-:Y:S04]  /*441e0*/  @P3 STG.E.U8 desc[UR6][R54.64], R0 ;  /* 0x0000000036003986 */ /* 0x008fe8000c101106 */
[----:B----4-:R0:W-:Y:S04]  /*441f0*/  @P6 STG.E.U8 desc[UR6][R52.64], R133 ;  /* 0x0000008534006986 */ /* 0x0101e8000c101106 */
[----:B0-----:R-:W3:Y:S01]  /*44200*/  LDL.LU.64 R52, [R1+0x698] ;  /* 0x0006980001347983 */ /* 0x001ee20000300a00 */
[----:B------:R-:W-:-:S05]  /*44210*/  PRMT R0, R134, 0x7770, RZ ;  /* 0x0000777086007816 */ /* 0x000fca00000000ff */
[----:B------:R0:W-:Y:S01]  /*44220*/  @P2 STG.E.U8 desc[UR6][R50.64], R0 ;  /* 0x0000000032002986 */ /* 0x0001e2000c101106 */
[----:B------:R-:W-:-:S03]  /*44230*/  LOP3.LUT P1, RZ, R7, 0x2, RZ, 0xc0, !PT ;  /* 0x0000000207ff7812 */ /* 0x000fc6000782c0ff */
[----:B0-----:R-:W4:Y:S01]  /*44240*/  LDL.LU.64 R50, [R1+0x5a8] ;  /* 0x0005a80001327983 */ /* 0x001f220000300a00 */
[C---:B------:R-:W-:Y:S02]  /*44250*/  PRMT R0, R134.reuse, 0x7771, RZ ;  /* 0x0000777186007816 */ /* 0x040fe400000000ff */
[----:B------:R-:W-:Y:S01]  /*44260*/  LOP3.LUT P0, RZ, R7, 0x1, RZ, 0xc0, !PT ;  /* 0x0000000107ff7812 */ /* 0x000fe2000780c0ff */
[----:B------:R-:W4:Y:S06]  /*44270*/  LDL.LU.64 R58, [R1+0x690] ;  /* 0x00069000013a7983 */ /* 0x000f2c0000300a00 */
[----:B------:R0:W-:Y:S04]  /*44280*/  @P1 STG.E.U8 desc[UR6][R48.64], R0 ;  /* 0x0000000030001986 */ /* 0x0001e8000c101106 */
[----:B0-----:R-:W4:Y:S01]  /*44290*/  LDL.LU.64 R48, [R1+0x4a0] ;  /* 0x0004a00001307983 */ /* 0x001f220000300a00 */
[----:B------:R-:W-:-:S02]  /*442a0*/  PRMT R0, R134, 0x7772, RZ ;  /* 0x0000777286007816 */ /* 0x000fc400000000ff */
[----:B------:R-:W-:-:S03]  /*442b0*/  LOP3.LUT P5, RZ, R8, 0x40000000, RZ, 0xc0, !PT ;  /* 0x4000000008ff7812 */ /* 0x000fc600078ac0ff */
[----:B------:R0:W-:Y:S01]  /*442c0*/  @P0 STG.E.U8 desc[UR6][R168.64], R0 ;  /* 0x00000000a8000986 */ /* 0x0001e2000c101106 */
[----:B------:R-:W-:-:S03]  /*442d0*/  PRMT R134, R134, 0x7773, RZ ;  /* 0x0000777386867816 */ /* 0x000fc600000000ff */
[----:B0-----:R-:W4:Y:S06]  /*442e0*/  LDL.LU.64 R168, [R1+0x688] ;  /* 0x0006880001a87983 */ /* 0x001f2c0000300a00 */
[----:B--2---:R0:W-:Y:S04]  /*442f0*/  @P5 STG.E.U8 desc[UR6][R170.64], R134 ;  /* 0x00000086aa005986 */ /* 0x0041e8000c101106 */
[----:B0-----:R-:W2:Y:S01]  /*44300*/  LDL.LU.64 R170, [R1+0x5a0] ;  /* 0x0005a00001aa7983 */ /* 0x001ea20000300a00 */
[----:B------:R-:W-:-:S02]  /*44310*/  LOP3.LUT P3, RZ, R8, 0x800, RZ, 0xc0, !PT ;  /* 0x0000080008ff7812 */ /* 0x000fc4000786c0ff */
[----:B------:R-:W-:Y:S01]  /*44320*/  LOP3.LUT R9, R9, 0xfdffffff, RZ, 0xc0, !PT ;  /* 0xfdffffff09097812 */ /* 0x000fe200078ec0ff */
[----:B------:R-:W2:Y:S01]  /*44330*/  LDL.LU.64 R56, [R1+0x680] ;  /* 0x0006800001387983 */ /* 0x000ea20000300a00 */
[----:B------:R-:W-:-:S03]  /*44340*/  LOP3.LUT P1, RZ, R8, 0x10000000, RZ, 0xc0, !PT ;  /* 0x1000000008ff7812 */ /* 0x000fc6000782c0ff */
[----:B------:R-:W2:Y:S06]  /*44350*/  LDL.LU.64 R54, [R1+0x4b0] ;  /* 0x0004b00001367983 */ /* 0x000eac0000300a00 */
        /* <DEDUP_REMOVED lines=12> */
[----:B------:R-:W-:Y:S02]  /*44420*/  PRMT R0, R135, 0x7770, RZ ;  /* 0x0000777087007816 */ /* 0x000fe400000000ff */
[----:B------:R-:W-:-:S07]  /*44430*/  LOP3.LUT P0, RZ, R8, 0x4000000, RZ, 0xc0, !PT ;  /* 0x0400000008ff7812 */ /* 0x000fce000780c0ff */
[----:B------:R-:W-:Y:S02]  /*44440*/  @P3 LOP3.LUT R9, R9, 0x20000000, RZ, 0xfc, !PT ;  /* 0x2000000009093812 */ /* 0x000fe400078efcff */
[C---:B------:R-:W-:Y:S02]  /*44450*/  LOP3.LUT P3, RZ, R8.reuse, 0x100000, RZ, 0xc0, !PT ;  /* 0x0010000008ff7812 */ /* 0x040fe4000786c0ff */
[----:B------:R-:W-:Y:S02]  /*44460*/  LOP3.LUT P5, RZ, R8, 0x80, RZ, 0xc0, !PT ;  /* 0x0000008008ff7812 */ /* 0x000fe400078ac0ff */
[----:B------:R-:W-:-:S09]  /*44470*/  LOP3.LUT R9, R9, 0xbfffffff, RZ, 0xc0, !PT ;  /* 0xbfffffff09097812 */ /* 0x000fd200078ec0ff */
[----:B------:R-:W-:-:S04]  /*44480*/  @P3 LOP3.LUT R9, R9, 0x40000000, RZ, 0xfc, !PT ;  /* 0x4000000009093812 */ /* 0x000fc800078efcff */
[----:B------:R-:W-:-:S04]  /*44490*/  LOP3.LUT R9, R9, 0xff7fffff, RZ, 0xc0, !PT ;  /* 0xff7fffff09097812 */ /* 0x000fc800078ec0ff */
[----:B------:R-:W-:Y:S01]  /*444a0*/  @P5 LOP3.LUT R9, R9, 0x800000, RZ, 0xfc, !PT ;  /* 0x0080000009095812 */ /* 0x000fe200078efcff */
[----:B---3--:R0:W-:Y:S04]  /*444b0*/  @P1 STG.E.U8 desc[UR6][R52.64], R0 ;  /* 0x0000000034001986 */ /* 0x0081e8000c101106 */
[----:B0-----:R-:W3:Y:S01]  /*444c0*/  LDL.LU.64 R52, [R1+0x678] ;  /* 0x0006780001347983 */ /* 0x001ee20000300a00 */
[----:B------:R-:W-:-:S05]  /*444d0*/  PRMT R0, R135, 0x7771, RZ ;  /* 0x0000777187007816 */ /* 0x000fca00000000ff */
[----:B----4-:R0:W-:Y:S01]  /*444e0*/  @P0 STG.E.U8 desc[UR6][R50.64], R0 ;  /* 0x0000000032000986 */ /* 0x0101e2000c101106 */
[C---:B------:R-:W-:Y:S02]  /*444f0*/  LOP3.LUT P5, RZ, R8.reuse, 0x100, RZ, 0xc0, !PT ;  /* 0x0000010008ff7812 */ /* 0x040fe400078ac0ff */
[C---:B------:R-:W-:Y:S02]  /*44500*/  LOP3.LUT P2, RZ, R8.reuse, 0x1000000, RZ, 0xc0, !PT ;  /* 0x0100000008ff7812 */ /* 0x040fe4000784c0ff */
[----:B------:R-:W-:Y:S01]  /*44510*/  LOP3.LUT P3, RZ, R8, 0x400000, RZ, 0xc0, !PT ;  /* 0x0040000008ff7812 */ /* 0x000fe2000786c0ff */
[----:B0-----:R-:W4:Y:S04]  /*44520*/  LDL.LU.64 R50, [R1+0x598] ;  /* 0x0005980001327983 */ /* 0x001f280000300a00 */
[----:B------:R-:W4:Y:S01]  /*44530*/  LDL.LU.64 R60, [R1+0x670] ;  /* 0x00067000013c7983 */ /* 0x000f220000300a00 */
[----:B------:R-:W-:-:S02]  /*44540*/  LOP3.LUT R9, R9, 0xfeffffff, RZ, 0xc0, !PT ;  /* 0xfeffffff09097812 */ /* 0x000fc400078ec0ff */
[C---:B------:R-:W-:Y:S02]  /*44550*/  PRMT R0, R135.reuse, 0x7772, RZ ;  /* 0x0000777287007816 */ /* 0x040fe400000000ff */
[----:B------:R-:W-:Y:S02]  /*44560*/  PRMT R135, R135, 0x7773, RZ ;  /* 0x0000777387877816 */ /* 0x000fe400000000ff */
[----:B------:R-:W-:Y:S01]  /*44570*/  @P5 LOP3.LUT R9, R9, 0x1000000, RZ, 0xfc, !PT ;  /* 0x0100000009095812 */ /* 0x000fe200078efcff */
[----:B------:R-:W-:Y:S04]  /*44580*/  @P2 STG.E.U8 desc[UR6][R58.64], R0 ;  /* 0x000000003a002986 */ /* 0x000fe8000c101106 */
[----:B------:R0:W-:Y:S01]  /*44590*/  @P3 STG.E.U8 desc[UR6][R48.64], R135 ;  /* 0x0000008730003986 */ /* 0x0001e2000c101106 */
[----:B------:R-:W-:-:S03]  /*445a0*/  LOP3.LUT P3, RZ, R9, 0x40000000, RZ, 0xc0, !PT ;  /* 0x4000000009ff7812 */ /* 0x000fc6000786c0ff */
[----:B0-----:R-:W4:Y:S01]  /*445b0*/  LDL.LU.64 R48, [R1+0x4b8] ;  /* 0x0004b80001307983 */ /* 0x001f220000300a00 */
[----:B------:R-:W-:-:S09]  /*445c0*/  PRMT R0, R136, 0x7770, RZ ;  /* 0x0000777088007816 */ /* 0x000fd200000000ff */
[----:B------:R0:W-:Y:S01]  /*445d0*/  @P3 STG.E.U8 desc[UR6][R168.64], R0 ;  /* 0x00000000a8003986 */ /* 0x0001e2000c101106 */
[----:B------:R-:W-:-:S03]  /*445e0*/  LOP3.LUT P3, RZ, R9, 0x20000000, RZ, 0xc0, !PT ;  /* 0x2000000009ff7812 */ /* 0x000fc6000786c0ff */
[----:B0-----:R-:W4:Y:S01]  /*445f0*/  LDL.LU.64 R168, [R1+0x668] ;  /* 0x0006680001a87983 */ /* 0x001f220000300a00 */
[----:B------:R-:W-:-:S03]  /*44600*/  PRMT R0, R136, 0x7771, RZ ;  /* 0x0000777188007816 */ /* 0x000fc600000000ff */
[----:B------:R-:W4:Y:S06]  /*44610*/  LDL.LU.64 R58, [R1+0x590] ;  /* 0x00059000013a7983 */ /* 0x000f2c0000300a00 */
[----:B--2---:R0:W-:Y:S04]  /*44620*/  @P3 STG.E.U8 desc[UR6][R170.64], R0 ;  /* 0x00000000aa003986 */ /* 0x0041e8000c101106 */
[----:B0-----:R-:W2:Y:S01]  /*44630*/  LDL.LU.64 R170, [R1+0x660] ;  /* 0x0006600001aa7983 */ /* 0x001ea20000300a00 */
[----:B------:R-:W-:-:S02]  /*44640*/  LOP3.LUT P3, RZ, R9, 0x10000000, RZ, 0xc0, !PT ;  /* 0x1000000009ff7812 */ /* 0x000fc4000786c0ff */
[C---:B------:R-:W-:Y:S02]  /*44650*/  PRMT R0, R136.reuse, 0x7772, RZ ;  /* 0x0000777288007816 */ /* 0x040fe400000000ff */
[----:B------:R-:W-:-:S09]  /*44660*/  PRMT R136, R136, 0x7773, RZ ;  /* 0x0000777388887816 */ /* 0x000fd200000000ff */
[----:B------:R0:W-:Y:S01]  /*44670*/  @P3 STG.E.U8 desc[UR6][R56.64], R0 ;  /* 0x0000000038003986 */ /* 0x0001e2000c101106 */
[----:B------:R-:W-:-:S03]  /*44680*/  LOP3.LUT P3, RZ, R9, 0x8000000, RZ, 0xc0, !PT ;  /* 0x0800000009ff7812 */ /* 0x000fc6000786c0ff */
[----:B0-----:R-:W2:Y:S10]  /*44690*/  LDL.LU.64 R56, [R1+0x4c8] ;  /* 0x0004c80001387983 */ /* 0x001eb40000300a00 */
[----:B------:R0:W-:Y:S01]  /*446a0*/  @P3 STG.E.U8 desc[UR6][R54.64], R136 ;  /* 0x0000008836003986 */ /* 0x0001e2000c101106 */
[----:B------:R-:W-:-:S02]  /*446b0*/  LOP3.LUT P3, RZ, R9, 0x4000000, RZ, 0xc0, !PT ;  /* 0x0400000009ff7812 */ /* 0x000fc4000786c0ff */
[----:B------:R-:W-:Y:S01]  /*446c0*/  PRMT R0, R137, 0x7770, RZ ;  /* 0x0000777089007816 */ /* 0x000fe200000000ff */
[----:B0-----:R-:W2:Y:S01]  /*446d0*/  LDL.LU.64 R54, [R1+0x658] ;  /* 0x0006580001367983 */ /* 0x001ea20000300a00 */
[C---:B------:R-:W-:Y:S02]  /*446e0*/  LOP3.LUT P5, RZ, R8.reuse, 0x400, RZ, 0xc0, !PT ;  /* 0x0000040008ff7812 */ /* 0x040fe400078ac0ff */
[C---:B------:R-:W-:Y:S02]  /*446f0*/  LOP3.LUT P1, RZ, R8.reuse, 0x40, RZ, 0xc0, !PT ;  /* 0x0000004008ff7812 */ /* 0x040fe4000782c0ff */
[----:B------:R-:W-:-:S05]  /*44700*/  LOP3.LUT P0, RZ, R8, 0x10, RZ, 0xc0, !PT ;  /* 0x0000001008ff7812 */ /* 0x000fca000780c0ff */
[----:B---3--:R0:W-:Y:S01]  /*44710*/  @P3 STG.E.U8 desc[UR6][R52.64], R0 ;  /* 0x0000000034003986 */ /* 0x0081e2000c101106 */
[----:B------:R-:W-:-:S03]  /*44720*/  LOP3.LUT P3, RZ, R9, 0x2000000, RZ, 0xc0, !PT ;  /* 0x0200000009ff7812 */ /* 0x000fc6000786c0ff */
[----:B0-----:R-:W3:Y:S01]  /*44730*/  LDL.LU.64 R52, [R1+0x588] ;  /* 0x0005880001347983 */ /* 0x001ee20000300a00 */
[----:B------:R-:W-:-:S09]  /*44740*/  PRMT R0, R137, 0x7771, RZ ;  /* 0x0000777189007816 */ /* 0x000fd200000000ff */
[----:B----4-:R0:W-:Y:S02]  /*44750*/  @P3 STG.E.U8 desc[UR6][R50.64], R0 ;  /* 0x0000000032003986 */ /* 0x0101e4000c101106 */
[----:B0-----:R-:W-:Y:S02]  /*44760*/  PRMT R0, R137, 0x7772, RZ ;  /* 0x0000777289007816 */ /* 0x001fe400000000ff */
[----:B------:R-:W4:Y:S04]  /*44770*/  LDL.LU.64 R50, [R1+0x650] ;  /* 0x0006500001327983 */ /* 0x000f280000300a00 */
[----:B------:R0:W-:Y:S01]  /*44780*/  @P5 STG.E.U8 desc[UR6][R60.64], R0 ;  /* 0x000000003c005986 */ /* 0x0001e2000c101106 */
[----:B------:R-:W-:Y:S02]  /*44790*/  LOP3.LUT P5, RZ, R9, 0x1000000, RZ, 0xc0, !PT ;  /* 0x0100000009ff7812 */ /* 0x000fe400078ac0ff */
[----:B------:R-:W-:-:S11]  /*447a0*/  PRMT R137, R137, 0x7773, RZ ;  /* 0x0000777389897816 */ /* 0x000fd600000000ff */
[----:B------:R1:W-:Y:S01]  /*447b0*/  @P5 STG.E.U8 desc[UR6][R48.64], R137 ;  /* 0x0000008930005986 */ /* 0x0003e2000c101106 */
[----:B------:R-:W-:Y:S02]  /*447c0*/  LOP3.LUT P5, RZ, R9, 0x800000, RZ, 0xc0, !PT ;  /* 0x0080000009ff7812 */ /* 0x000fe400078ac0ff */
[C---:B0-----:R-:W-:Y:S01]  /*447d0*/  PRMT R0, R138.reuse, 0x7770, RZ ;  /* 0x000077708a007816 */ /* 0x041fe200000000ff */
[----:B-1----:R-:W4:Y:S10]  /*447e0*/  LDL.LU.64 R48, [R1+0x4d0] ;  /* 0x0004d00001307983 */ /* 0x002f340000300a00 */
[----:B------:R0:W-:Y:S04]  /*447f0*/  @P5 STG.E.U8 desc[UR6][R168.64], R0 ;  /* 0x00000000a8005986 */ /* 0x0001e8000c101106 */
[----:B0-----:R-:W4:Y:S01]  /*44800*/  LDL.LU.64 R168, [R1+0x648] ;  /* 0x0006480001a87983 */ /* 0x001f220000300a00 */
[----:B------:R-:W-:-:S05]  /*44810*/  PRMT R0, R138, 0x7771, RZ ;  /* 0x000077718a007816 */ /* 0x000fca00000000ff */
[----:B------:R0:W-:Y:S02]  /*44820*/  @P1 STG.E.U8 desc[UR6][R58.64], R0 ;  /* 0x000000003a001986 */ /* 0x0001e4000c101106 */
[----:B0-----:R-:W-:-:S05]  /*44830*/  PRMT R0, R138, 0x7772, RZ ;  /* 0x000077728a007816 */ /* 0x001fca00000000ff */
[----:B--2---:R0:W-:Y:S04]  /*44840*/  @P0 STG.E.U8 desc[UR6][R170.64], R0 ;  /* 0x00000000aa000986 */ /* 0x0041e8000c101106 */
[----:B0-----:R-:W2:Y:S01]  /*44850*/  LDL.LU.64 R170, [R1+0x580] ;  /* 0x0005800001aa7983 */ /* 0x001ea20000300a00 */
[C---:B------:R-:W-:Y:S02]  /*44860*/  LOP3.LUT P4, RZ, R8.reuse, 0x8, RZ, 0xc0, !PT ;  /* 0x0000000808ff7812 */ /* 0x040fe4000788c0ff */
[----:B------:R-:W-:Y:S02]  /*44870*/  LOP3.LUT P6, RZ, R8, 0x4, RZ, 0xc0, !PT ;  /* 0x0000000408ff7812 */ /* 0x000fe400078cc0ff */
[----:B------:R-:W-:Y:S02]  /*44880*/  PRMT R138, R138, 0x7773, RZ ;  /* 0x000077738a8a7816 */ /* 0x000fe400000000ff */
[----:B------:R-:W-:-:S02]  /*44890*/  PRMT R0, R139, 0x7770, RZ ;  /* 0x000077708b007816 */ /* 0x000fc400000000ff */
[----:B------:R-:W-:-:S05]  /*448a0*/  LOP3.LUT P2, RZ, R8, 0x1, RZ, 0xc0, !PT ;  /* 0x0000000108ff7812 */ /* 0x000fca000784c0ff */
[----:B------:R-:W-:Y:S01]  /*448b0*/  @P4 STG.E.U8 desc[UR6][R56.64], R138 ;  /* 0x0000008a38004986 */ /* 0x000fe2000c101106 */
[----:B------:R-:W-:Y:S02]  /*448c0*/  ISETP.LT.AND P4, PT, R3, UR18, !P2 ;  /* 0x0000001203007c0c */ /* 0x000fe4000d781270 */
[----:B------:R-:W-:Y:S01]  /*448d0*/  LOP3.LUT P5, RZ, R9, 0x400000, RZ, 0xc0, !PT ;  /* 0x0040000009ff7812 */ /* 0x000fe200078ac0ff */
[----:B------:R0:W-:Y:S04]  /*448e0*/  @P6 STG.E.U8 desc[UR6][R54.64], R0 ;  /* 0x0000000036006986 */ /* 0x0001e8000c101106 */
[----:B0-----:R-:W2:Y:S01]  /*448f0*/  LDL.LU.64 R54, [R1+0x640] ;  /* 0x0006400001367983 */ /* 0x001ea20000300a00 */
[----:B------:R-:W-:Y:S02]  /*44900*/  PRMT R0, R139, 0x7771, RZ ;  /* 0x000077718b007816 */ /* 0x000fe400000000ff */
[----:B------:R-:W-:-:S03]  /*44910*/  LOP3.LUT P3, RZ, R8, 0x2, RZ, 0xc0, !PT ;  /* 0x0000000208ff7812 */ /* 0x000fc6000786c0ff */
[----:B---3--:R0:W-:Y:S01]  /*44920*/  @P4 STG.E.U8 desc[UR6][R52.64], R0 ;  /* 0x0000000034004986 */ /* 0x0081e2000c101106 */
[----:B------:R-:W-:Y:S01]  /*44930*/  ISETP.LT.AND P4, PT, R2, UR4, !P5 ;  /* 0x0000000402007c0c */ /* 0x000fe2000ef81270 */
[----:B------:R-:W-:Y:S02]  /*44940*/  ULDC UR4, c[0x0][0x228] ;  /* 0x00008a0000047ab9 */ /* 0x000fe40000000800 */
[----:B0-----:R-:W3:Y:S01]  /*44950*/  LDL.LU.64 R52, [R1+0x4e0] ;  /* 0x0004e00001347983 */ /* 0x001ee20000300a00 */
[----:B------:R-:W-:Y:S02]  /*44960*/  PRMT R0, R139, 0x7772, RZ ;  /* 0x000077728b007816 */ /* 0x000fe400000000ff */
[----:B------:R-:W-:Y:S01]  /*44970*/  ISETP.LT.AND P5, PT, R3, UR4, !P5 ;  /* 0x0000000403007c0c */ /* 0x000fe2000efa1270 */
[----:B------:R-:W-:-:S06]  /*44980*/  ULDC UR4, c[0x0][0x228] ;  /* 0x00008a0000047ab9 */ /* 0x000fcc0000000800 */
[----:B----4-:R0:W-:Y:S01]  /*44990*/  @P4 STG.E.U8 desc[UR6][R50.64], R0 ;  /* 0x0000000032004986 */ /* 0x0101e2000c101106 */
[----:B------:R-:W-:-:S03]  /*449a0*/  PRMT R139, R139, 0x7773, RZ ;  /* 0x000077738b8b7816 */ /* 0x000fc600000000ff */
[----:B0-----:R-:W4:Y:S01]  /*449b0*/  LDL.LU.64 R50, [R1+0x638] ;  /* 0x0006380001327983 */ /* 0x001f220000300a00 */
[----:B------:R-:W-:-:S03]  /*449c0*/  PRMT R0, R140, 0x7770, RZ ;  /* 0x000077708c007816 */ /* 0x000fc600000000ff */
[----:B------:R0:W-:Y:S01]  /*449d0*/  @P5 STG.E.U8 desc[UR6][R48.64], R139 ;  /* 0x0000008b30005986 */ /* 0x0001e2000c101106 */
[----:B------:R-:W-:Y:S01]  /*449e0*/  ISETP.LT.AND P5, PT, R2, UR4, !P3 ;  /* 0x0000000402007c0c */ /* 0x000fe2000dfa1270 */
[----:B------:R-:W-:Y:S02]  /*449f0*/  ULDC UR4, c[0x0][0x228] ;  /* 0x00008a0000047ab9 */ /* 0x000fe40000000800 */
[----:B0-----:R-:W4:Y:S10]  /*44a00*/  LDL.LU.64 R48, [R1+0x578] ;  /* 0x0005780001307983 */ /* 0x001f340000300a00 */
[----:B------:R0:W-:Y:S01]  /*44a10*/  @P5 STG.E.U8 desc[UR6][R168.64], R0 ;  /* 0x00000000a8005986 */ /* 0x0001e2000c101106 */
[----:B------:R-:W-:Y:S01]  /*44a20*/  ISETP.LT.AND P5, PT, R3, UR4, !P3 ;  /* 0x0000000403007c0c */ /* 0x000fe2000dfa1270 */
[----:B------:R-:W-:-:S02]  /*44a30*/  ULDC UR4, c[0x0][0x228] ;  /* 0x00008a0000047ab9 */ /* 0x000fc40000000800 */
[----:B0-----:R-:W4:Y:S01]  /*44a40*/  LDL.LU.64 R168, [R1+0x630] ;  /* 0x0006300001a87983 */ /* 0x001f220000300a00 */
[----:B------:R-:W-:-:S09]  /*44a50*/  PRMT R0, R140, 0x7771, RZ ;  /* 0x000077718c007816 */ /* 0x000fd200000000ff */
[----:B--2---:R0:W-:Y:S04]  /*44a60*/  @P5 STG.E.U8 desc[UR6][R170.64], R0 ;  /* 0x00000000aa005986 */ /* 0x0041e8000c101106 */
[----:B0-----:R-:W2:Y:S01]  /*44a70*/  LDL.LU.64 R170, [R1+0x4e8] ;  /* 0x0004e80001aa7983 */ /* 0x001ea20000300a00 */
[----:B------:R-:W-:-:S04]  /*44a80*/  LOP3.LUT P1, RZ, R8, 0x20, RZ, 0xc0, !PT ;  /* 0x0000002008ff7812 */ /* 0x000fc8000782c0ff */
[----:B------:R-:W-:Y:S01]  /*44a90*/  ISETP.LT.AND P5, PT, R2, UR4, !P1 ;  /* 0x0000000402007c0c */ /* 0x000fe2000cfa1270 */
[----:B------:R-:W-:Y:S01]  /*44aa0*/  ULDC UR4, c[0x0][0x228] ;  /* 0x00008a0000047ab9 */ /* 0x000fe20000000800 */
[C---:B------:R-:W-:Y:S02]  /*44ab0*/  PRMT R0, R140.reuse, 0x7772, RZ ;  /* 0x000077728c007816 */ /* 0x040fe400000000ff */
[----:B------:R-:W-:Y:S02]  /*44ac0*/  PRMT R140, R140, 0x7773, RZ ;  /* 0x000077738c8c7816 */ /* 0x000fe400000000ff */
[----:B------:R-:W-:-:S07]  /*44ad0*/  LOP3.LUT P2, RZ, R8, 0x200, RZ, 0xc0, !PT ;  /* 0x0000020008ff7812 */ /* 0x000fce000784c0ff */
[----:B------:R0:W-:Y:S01]  /*44ae0*/  @P5 STG.E.U8 desc[UR6][R54.64], R0 ;  /* 0x0000000036005986 */ /* 0x0001e2000c101106 */
[----:B------:R-:W-:Y:S01]  /*44af0*/  ISETP.LT.AND P5, PT, R3, UR4, !P1 ;  /* 0x0000000403007c0c */ /* 0x000fe2000cfa1270 */
[----:B------:R-:W-:Y:S02]  /*44b00*/  ULDC UR4, c[0x0][0x228] ;  /* 0x00008a0000047ab9 */ /* 0x000fe40000000800 */
[----:B0-----:R-:W2:Y:S01]  /*44b10*/  LDL.LU.64 R54, [R1+0x628] ;  /* 0x0006280001367983 */ /* 0x001ea20000300a00 */
[----:B------:R-:W-:Y:S02]  /*44b20*/  PRMT R0, R141, 0x7770, RZ ;  /* 0x000077708d007816 */ /* 0x000fe400000000ff */
[----:B------:R-:W-:-:S07]  /*44b30*/  LOP3.LUT P6, RZ, R8, 0x1000, RZ, 0xc0, !PT ;  /* 0x0000100008ff7812 */ /* 0x000fce00078cc0ff */
[----:B---3--:R0:W-:Y:S01]  /*44b40*/  @P5 STG.E.U8 desc[UR6][R52.64], R140 ;  /* 0x0000008c34005986 */ /* 0x0081e2000c101106 */
[----:B------:R-:W-:Y:S01]  /*44b50*/  ISETP.LT.AND P5, PT, R2, UR4, !P2 ;  /* 0x0000000402007c0c */ /* 0x000fe2000d7a1270 */
[----:B------:R-:W-:Y:S02]  /*44b60*/  ULDC UR4, c[0x0][0x228] ;  /* 0x00008a0000047ab9 */ /* 0x000fe40000000800 */
[----:B0-----:R-:W3:Y:S10]  /*44b70*/  LDL.LU.64 R52, [R1+0x570] ;  /* 0x0005700001347983 */ /* 0x001ef40000300a00 */
[----:B----4-:R0:W-:Y:S01]  /*44b80*/  @P5 STG.E.U8 desc[UR6][R50.64], R0 ;  /* 0x0000000032005986 */ /* 0x0101e2000c101106 */
[----:B------:R-:W-:Y:S01]  /*44b90*/  ISETP.LT.AND P5, PT, R3, UR4, !P2 ;  /* 0x0000000403007c0c */ /* 0x000fe2000d7a1270 */
[----:B------:R-:W-:-:S02]  /*44ba0*/  ULDC UR4, c[0x0][0x228] ;  /* 0x00008a0000047ab9 */ /* 0x000fc40000000800 */
[----:B0-----:R-:W4:Y:S01]  /*44bb0*/  LDL.LU.64 R50, [R1+0x620] ;  /* 0x0006200001327983 */ /* 0x001f220000300a00 */
[----:B------:R-:W-:-:S09]  /*44bc0*/  PRMT R0, R141, 0x7771, RZ ;  /* 0x000077718d007816 */ /* 0x000fd200000000ff */
[----:B------:R0:W-:Y:S01]  /*44bd0*/  @P5 STG.E.U8 desc[UR6][R48.64], R0 ;  /* 0x0000000030005986 */ /* 0x0001e2000c101106 */
[----:B------:R-:W-:Y:S01]  /*44be0*/  ISETP.LT.AND P5, PT, R2, UR4, !P6 ;  /* 0x0000000402007c0c */ /* 0x000fe2000f7a1270 */
[----:B------:R-:W-:Y:S02]  /*44bf0*/  ULDC UR4, c[0x0][0x228] ;  /* 0x00008a0000047ab9 */ /* 0x000fe40000000800 */
[----:B0-----:R-:W4:Y:S01]  /*44c00*/  LDL.LU.64 R48, [R1+0x4f8] ;  /* 0x0004f80001307983 */ /* 0x001f220000300a00 */
[----:B------:R-:W-:-:S09]  /*44c10*/  PRMT R0, R141, 0x7772, RZ ;  /* 0x000077728d007816 */ /* 0x000fd200000000ff */
[----:B------:R0:W-:Y:S01]  /*44c20*/  @P5 STG.E.U8 desc[UR6][R168.64], R0 ;  /* 0x00000000a8005986 */ /* 0x0001e2000c101106 */
[----:B------:R-:W-:Y:S01]  /*44c30*/  ISETP.LT.AND P5, PT, R3, UR4, !P6 ;  /* 0x0000000403007c0c */ /* 0x000fe2000f7a1270 */
[----:B------:R-:W-:Y:S01]  /*44c40*/  ULDC UR4, c[0x0][0x228] ;  /* 0x00008a0000047ab9 */ /* 0x000fe20000000800 */
[----:B------:R-:W-:Y:S01]  /*44c50*/  PRMT R141, R141, 0x7773, RZ ;  /* 0x000077738d8d7816 */ /* 0x000fe200000000ff */
[----:B0-----:R-:W4:Y:S10]  /*44c60*/  LDL.LU.64 R168, [R1+0x618] ;  /* 0x0006180001a87983 */ /* 0x001f340000300a00 */
[----:B--2---:R0:W-:Y:S04]  /*44c70*/  @P5 STG.E.U8 desc[UR6][R170.64], R141 ;  /* 0x0000008daa005986 */ /* 0x0041e8000c101106 */
[----:B0-----:R-:W2:Y:S01]  /*44c80*/  LDL.LU.64 R170, [R1+0x568] ;  /* 0x0005680001aa7983 */ /* 0x001ea20000300a00 */
[----:B------:R-:W-:-:S04]  /*44c90*/  LOP3.LUT P3, RZ, R8, 0x8000, RZ, 0xc0, !PT ;  /* 0x0000800008ff7812 */ /* 0x000fc8000786c0ff */
[----:B------:R-:W-:Y:S01]  /*44ca0*/  ISETP.LT.AND P5, PT, R2, UR4, !P3 ;  /* 0x0000000402007c0c */ /* 0x000fe2000dfa1270 */
[----:B------:R-:W-:Y:S01]  /*44cb0*/  ULDC UR4, c[0x0][0x228] ;  /* 0x00008a0000047ab9 */ /* 0x000fe20000000800 */
[----:B------:R-:W-:Y:S02]  /*44cc0*/  PRMT R0, R142, 0x7770, RZ ;  /* 0x000077708e007816 */ /* 0x000fe400000000ff */
[----:B------:R-:W-:-:S09]  /*44cd0*/  LOP3.LUT P1, RZ, R8, 0x10000, RZ, 0xc0, !PT ;  /* 0x0001000008ff7812 */ /* 0x000fd2000782c0ff */
        /* <DEDUP_REMOVED lines=9> */
[----:B0-----:R-:W3:Y:S01]  /*44d70*/  LDL.LU.64 R52, [R1+0x500] ;  /* 0x0005000001347983 */ /* 0x001ee20000300a00 */
[----:B------:R-:W-:-:S09]  /*44d80*/  PRMT R0, R142, 0x7772, RZ ;  /* 0x000077728e007816 */ /* 0x000fd200000000ff */
[----:B----4-:R0:W-:Y:S01]  /*44d90*/  @P5 STG.E.U8 desc[UR6][R50.64], R0 ;  /* 0x0000000032005986 */ /* 0x0101e2000c101106 */
[----:B------:R-:W-:Y:S01]  /*44da0*/  ISETP.LT.AND P5, PT, R3, UR4, !P1 ;  /* 0x0000000403007c0c */ /* 0x000fe2000cfa1270 */
[----:B------:R-:W-:Y:S01]  /*44db0*/  ULDC UR4, c[0x0][0x228] ;  /* 0x00008a0000047ab9 */ /* 0x000fe20000000800 */
[----:B------:R-:W-:Y:S01]  /*44dc0*/  PRMT R142, R142, 0x7773, RZ ;  /* 0x000077738e8e7816 */ /* 0x000fe200000000ff */
[----:B0-----:R-:W4:Y:S01]  /*44dd0*/  LDL.LU.64 R50, [R1+0x608] ;  /* 0x0006080001327983 */ /* 0x001f220000300a00 */
[----:B------:R-:W-:-:S09]  /*44de0*/  PRMT R0, R143, 0x7770, RZ ;  /* 0x000077708f007816 */ /* 0x000fd200000000ff */
        /* <DEDUP_REMOVED lines=120> */
[----:B------:R-:W-:Y:S02]  /*45570*/  LOP3.LUT P2, RZ, R7, 0x2000, RZ, 0xc0, !PT ;  /* 0x0000200007ff7812 */ /* 0x000fe4000784c0ff */
[----:B------:R-:W-:-:S05]  /*45580*/  PRMT R8, R149, 0x7770, RZ ;  /* 0x0000777095087816 */ /* 0x000fca00000000ff */
        /* <DEDUP_REMOVED lines=9> */
[----:B0-----:R-:W4:Y:S10]  /*45620*/  LDL.LU.64 R50, [R1+0x4a8] ;  /* 0x0004a80001327983 */ /* 0x001f340000300a00 */
[----:B------:R0:W-:Y:S01]  /*45630*/  @P5 STG.E.U8 desc[UR6][R48.64], R148 ;  /* 0x0000009430005986 */ /* 0x0001e2000c101106 */
[----:B------:R-:W-:Y:S01]  /*45640*/  ISETP.LT.AND P5, PT, R2, UR4, !P2 ;  /* 0x0000000402007c0c */ /* 0x000fe2000d7a1270 */
[----:B------:R-:W-:-:S02]  /*45650*/  ULDC UR4, c[0x0][0x228] ;  /* 0x00008a0000047ab9 */ /* 0x000fc40000000800 */
[----:B0-----:R-:W4:Y:S10]  /*45660*/  LDL.LU.64 R48, [R1+0x490] ;  /* 0x0004900001307983 */ /* 0x001f340000300a00 */
        /* <DEDUP_REMOVED lines=17> */
[C---:B------:R-:W-:Y:S02]  /*45780*/  PRMT R8, R150.reuse, 0x7770, RZ ;  /* 0x0000777096087816 */ /* 0x040fe400000000ff */
[C---:B------:R-:W-:Y:S02]  /*45790*/  PRMT R0, R150.reuse, 0x7771, RZ ;  /* 0x0000777196007816 */ /* 0x040fe400000000ff */
[----:B------:R-:W-:Y:S02]  /*457a0*/  LOP3.LUT P1, RZ, R7, 0x80000, RZ, 0xc0, !PT ;  /* 0x0008000007ff7812 */ /* 0x000fe4000782c0ff */
[----:B------:R-:W-:-:S02]  /*457b0*/  PRMT R10, R150, 0x7772, RZ ;  /* 0x00007772960a7816 */ /* 0x000fc400000000ff */
[----:B------:R-:W-:Y:S01]  /*457c0*/  PRMT R150, R150, 0x7773, RZ ;  /* 0x0000777396967816 */ /* 0x000fe200000000ff */
[----:B---3--:R0:W-:Y:S01]  /*457d0*/  @P5 STG.E.U8 desc[UR6][R52.64], R149 ;  /* 0x0000009534005986 */ /* 0x0081e2000c101106 */
[----:B------:R-:W-:Y:S01]  /*457e0*/  ISETP.LT.AND P5, PT, R2, UR4, !P3 ;  /* 0x0000000402007c0c */ /* 0x000fe2000dfa1270 */
[----:B------:R-:W-:Y:S02]  /*457f0*/  ULDC UR4, c[0x0][0x228] ;  /* 0x00008a0000047ab9 */ /* 0x000fe40000000800 */
[----:B0-----:R-:W3:Y:S10]  /*45800*/  LDL.LU.64 R52, [R1+0x3b0] ;  /* 0x0003b00001347983 */ /* 0x001ef40000300a00 */
[----:B----4-:R0:W-:Y:S01]  /*45810*/  @P5 STG.E.U8 desc[UR6][R50.64], R8 ;  /* 0x0000000832005986 */ /* 0x0101e2000c101106 */
[----:B------:R-:W-:Y:S01]  /*45820*/  ISETP.LT.AND P5, PT, R3, UR4, !P3 ;  /* 0x0000000403007c0c */ /* 0x000fe2000dfa1270 */
[----:B------:R-:W-:-:S02]  /*45830*/  ULDC UR4, c[0x0][0x228] ;  /* 0x00008a0000047ab9 */ /* 0x000fc40000000800 */
[----:B0-----:R-:W4:Y:S10]  /*45840*/  LDL.LU.64 R50, [R1+0x3a8] ;  /* 0x0003a80001327983 */ /* 0x001f340000300a00 */
[----:B------:R0:W-:Y:S01]  /*45850*/  @P5 STG.E.U8 desc[UR6][R48.64], R0 ;  /* 0x0000000030005986 */ /* 0x0001e2000c101106 */
[----:B------:R-:W-:Y:S01]  /*45860*/  ISETP.LT.AND P5, PT, R2, UR4, !P1 ;  /* 0x0000000402007c0c */ /* 0x000fe2000cfa1270 */
[----:B------:R-:W-:-:S02]  /*45870*/  ULDC UR4, c[0x0][0x228] ;  /* 0x00008a0000047ab9 */ /* 0x000fc40000000800 */
[----:B0-----:R-:W4:Y:S10]  /*45880*/  LDL.LU.64 R48, [R1+0x3a0] ;  /* 0x0003a00001307983 */ /* 0x001f340000300a00 */
[----:B------:R0:W-:Y:S01]  /*45890*/  @P5 STG.E.U8 desc[UR6][R168.64], R10 ;  /* 0x0000000aa8005986 */ /* 0x0001e2000c101106 */
[----:B------:R-:W-:Y:S01]  /*458a0*/  ISETP.LT.AND P5, PT, R3, UR4, !P1 ;  /* 0x0000000403007c0c */ /* 0x000fe2000cfa1270 */
[----:B------:R-:W-:-:S02]  /*458b0*/  ULDC UR4, c[0x0][0x228] ;  /* 0x00008a0000047ab9 */ /* 0x000fc40000000800 */
        /* <DEDUP_REMOVED lines=13> */
[C---:B------:R-:W-:Y:S02]  /*45990*/  LOP3.LUT P3, RZ, R7.reuse, 0x8000000, RZ, 0xc0, !PT ;  /* 0x0800000007ff7812 */ /* 0x040fe4000786c0ff */
[C---:B------:R-:W-:Y:S02]  /*459a0*/  LOP3.LUT P1, RZ, R7.reuse, 0x10000000, RZ, 0xc0, !PT ;  /* 0x1000000007ff7812 */ /* 0x040fe4000782c0ff */
[----:B------:R-:W-:Y:S02]  /*459b0*/  LOP3.LUT P2, RZ, R7, 0x80000000, RZ, 0xc0, !PT ;  /* 0x8000000007ff7812 */ /* 0x000fe4000784c0ff */
[----:B------:R-:W-:-:S02]  /*459c0*/  PRMT R7, R151, 0x7772, RZ ;  /* 0x0000777297077816 */ /* 0x000fc400000000ff */
[----:B------:R-:W-:Y:S02]  /*459d0*/  PRMT R151, R151, 0x7773, RZ ;  /* 0x0000777397977816 */ /* 0x000fe400000000ff */
        /* <DEDUP_REMOVED lines=20> */
[----:B------:R-:W-:Y:S01]  /*45b20*/  ISETP.LT.AND P5, PT, R2, UR4, !P1 ;  /* 0x0000000402007c0c */ /* 0x000fe2000cfa1270 */
[----:B------:R-:W-:Y:S01]  /*45b30*/  ULDC UR4, c[0x0][0x228] ;  /* 0x00008a0000047ab9 */ /* 0x000fe20000000800 */
[----:B------:R-:W-:-:S02]  /*45b40*/  PRMT R7, R152, 0x7772, RZ ;  /* 0x0000777298077816 */ /* 0x000fc400000000ff */
[----:B------:R-:W-:Y:S02]  /*45b50*/  PRMT R152, R152, 0x7773, RZ ;  /* 0x0000777398987816 */ /* 0x000fe400000000ff */
[----:B------:R-:W-:-:S07]  /*45b60*/  PRMT R8, R153, 0x7770, RZ ;  /* 0x0000777099087816 */ /* 0x000fce00000000ff */
[----:B------:R0:W-:Y:S01]  /*45b70*/  @P5 STG.E.U8 desc[UR6][R54.64], R7 ;  /* 0x0000000736005986 */ /* 0x0001e2000c101106 */
[----:B------:R-:W-:Y:S01]  /*45b80*/  ISETP.LT.AND P5, PT, R3, UR4, !P1 ;  /* 0x0000000403007c0c */ /* 0x000fe2000cfa1270 */
[----:B------:R-:W-:Y:S02]  /*45b90*/  ULDC UR4, c[0x0][0x228] ;  /* 0x00008a0000047ab9 */ /* 0x000fe40000000800 */
[----:B0-----:R-:W2:Y:S01]  /*45ba0*/  LDL.LU.64 R54, [R1+0x358] ;  /* 0x0003580001367983 */ /* 0x001ea20000300a00 */
[C---:B------:R-:W-:Y:S02]  /*45bb0*/  PRMT R0, R153.reuse, 0x7771, RZ ;  /* 0x0000777199007816 */ /* 0x040fe400000000ff */
[----:B------:R-:W-:Y:S02]  /*45bc0*/  LOP3.LUT P6, RZ, R6, 0x2, RZ, 0xc0, !PT ;  /* 0x0000000206ff7812 */ /* 0x000fe400078cc0ff */
[C---:B------:R-:W-:Y:S02]  /*45bd0*/  PRMT R7, R153.reuse, 0x7772, RZ ;  /* 0x0000777299077816 */ /* 0x040fe400000000ff */
[----:B------:R-:W-:-:S03]  /*45be0*/  PRMT R153, R153, 0x7773, RZ ;  /* 0x0000777399997816 */ /* 0x000fc600000000ff */
        /* <DEDUP_REMOVED lines=29> */
[----:B------:R-:W-:Y:S02]  /*45dc0*/  PRMT R154, R154, 0x7773, RZ ;  /* 0x000077739a9a7816 */ /* 0x000fe400000000ff */
[----:B------:R-:W-:Y:S02]  /*45dd0*/  LOP3.LUT P2, RZ, R6, 0x80, RZ, 0xc0, !PT ;  /* 0x0000008006ff7812 */ /* 0x000fe4000784c0ff */
        /* <DEDUP_REMOVED lines=100> */
[C---:B------:R-:W-:Y:S02]  /*46420*/  PRMT R0, R159.reuse, 0x7771, RZ ;  /* 0x000077719f007816 */ /* 0x040fe400000000ff */
[C---:B------:R-:W-:Y:S02]  /*46430*/  PRMT R7, R159.reuse, 0x7772, RZ ;  /* 0x000077729f077816 */ /* 0x040fe400000000ff */
        /* <DEDUP_REMOVED lines=19> */
[----:B------:R-:W-:Y:S01]  /*46570*/  ISETP.LT.AND P5, PT, R2, UR4, !P3 ;  /* 0x0000000402007c0c */ /* 0x000fe2000dfa1270 */
[----:B------:R-:W-:Y:S01]  /*46580*/  ULDC UR4, c[0x0][0x228] ;  /* 0x00008a0000047ab9 */ /* 0x000fe20000000800 */
[----:B------:R-:W-:-:S02]  /*46590*/  PRMT R6, R160, 0x7770, RZ ;  /* 0x00007770a0067816 */ /* 0x000fc400000000ff */
[C---:B------:R-:W-:Y:S02]  /*465a0*/  PRMT R0, R160.reuse, 0x7771, RZ ;  /* 0x00007771a0007816 */ /* 0x040fe400000000ff */
[----:B------:R-:W-:-:S07]  /*465b0*/  PRMT R7, R160, 0x7772, RZ ;  /* 0x00007772a0077816 */ /* 0x000fce00000000ff */
        /* <DEDUP_REMOVED lines=128> */
[C---:B------:R-:W-:Y:S02]  /*46dc0*/  LOP3.LUT P1, RZ, R5.reuse, 0x4000000, RZ, 0xc0, !PT ;  /* 0x0400000005ff7812 */ /* 0x040fe4000782c0ff */
[C---:B------:R-:W-:Y:S02]  /*46dd0*/  LOP3.LUT P2, RZ, R5.reuse, 0x20000000, RZ, 0xc0, !PT ;  /* 0x2000000005ff7812 */ /* 0x040fe4000784c0ff */
[----:B------:R-:W-:Y:S02]  /*46de0*/  LOP3.LUT P6, RZ, R5, 0x40000000, RZ, 0xc0, !PT ;  /* 0x4000000005ff7812 */ /* 0x000fe400078cc0ff */
[C---:B------:R-:W-:Y:S02]  /*46df0*/  PRMT R5, R166.reuse, 0x7770, RZ ;  /* 0x00007770a6057816 */ /* 0x040fe400000000ff */
[----:B------:R-:W-:-:S03]  /*46e00*/  PRMT R0, R166, 0x7771, RZ ;  /* 0x00007771a6007816 */ /* 0x000fc600000000ff */
[----:B------:R0:W-:Y:S01]  /*46e10*/  @P5 STG.E.U8 desc[UR6][R54.64], R5 ;  /* 0x0000000536005986 */ /* 0x0001e2000c101106 */
[----:B------:R-:W-:Y:S01]  /*46e20*/  ISETP.LT.AND P5, PT, R3, UR4, !P3 ;  /* 0x0000000403007c0c */ /* 0x000fe2000dfa1270 */
[----:B------:R-:W-:Y:S02]  /*46e30*/  ULDC UR4, c[0x0][0x228] ;  /* 0x00008a0000047ab9 */ /* 0x000fe40000000800 */
[----:B0-----:R-:W2:Y:S01]  /*46e40*/  LDL.LU.64 R54, [R1+0x1a8] ;  /* 0x0001a80001367983 */ /* 0x001ea20000300a00 */
[C---:B------:R-:W-:Y:S02]  /*46e50*/  PRMT R6, R166.reuse, 0x7772, RZ ;  /* 0x00007772a6067816 */ /* 0x040fe400000000ff */
[----:B------:R-:W-:Y:S02]  /*46e60*/  PRMT R166, R166, 0x7773, RZ ;  /* 0x00007773a6a67816 */ /* 0x000fe400000000ff */
        /* <DEDUP_REMOVED lines=16> */
[C---:B------:R-:W-:Y:S01]  /*46f70*/  PRMT R0, R167.reuse, 0x7771, RZ ;  /* 0x00007771a7007816 */ /* 0x040fe200000000ff */
[----:B0-----:R-:W4:Y:S10]  /*46f80*/  LDL.LU.64 R168, [R1+0x188] ;  /* 0x0001880001a87983 */ /* 0x001f340000300a00 */
[----:B--2---:R0:W-:Y:S04]  /*46f90*/  @P5 STG.E.U8 desc[UR6][R170.64], R0 ;  /* 0x00000000aa005986 */ /* 0x0041e8000c101106 */
[----:B0-----:R-:W2:Y:S01]  /*46fa0*/  LDL.LU.64 R170, [R1+0x180] ;  /* 0x0001800001aa7983 */ /* 0x001ea20000300a00 */
[----:B------:R-:W-:Y:S01]  /*46fb0*/  ISETP.LT.AND P5, PT, R2, UR4, !P6 ;  /* 0x0000000402007c0c */ /* 0x000fe2000f7a1270 */
[----:B------:R-:W-:Y:S01]  /*46fc0*/  ULDC UR4, c[0x0][0x228] ;  /* 0x00008a0000047ab9 */ /* 0x000fe20000000800 */
[----:B------:R-:W-:-:S02]  /*46fd0*/  PRMT R6, R167, 0x7772, RZ ;  /* 0x00007772a7067816 */ /* 0x000fc400000000ff */
        /* <DEDUP_REMOVED lines=59> */
[----:B0-----:R-:W4:Y:S04]  /*47390*/  LDL.LU.64 R168, [R1+0x128] ;  /* 0x0001280001a87983 */ /* 0x001f280000300a00 */
[----:B------:R-:W4:Y:S06]  /*473a0*/  LDL.LU.64 R56, [R1+0x120] ;  /* 0x0001200001387983 */ /* 0x000f2c0000300a00 */
[----:B--2---:R0:W-:Y:S04]  /*473b0*/  @P5 STG.E.U8 desc[UR6][R170.64], R0 ;  /* 0x00000000aa005986 */ /* 0x0041e8000c101106 */
[----:B0-----:R-:W2:Y:S01]  /*473c0*/  LDL.LU R171, [R1+0xe48] ;  /* 0x000e480001ab7983 */ /* 0x001ea20000300800 */
[----:B------:R-:W-:-:S04]  /*473d0*/  LOP3.LUT P1, RZ, R4, 0x800, RZ, 0xc0, !PT ;  /* 0x0000080004ff7812 */ /* 0x000fc8000782c0ff */
[----:B------:R-:W-:Y:S01]  /*473e0*/  ISETP.LT.AND P5, PT, R2, UR4, !P1 ;  /* 0x0000000402007c0c */ /* 0x000fe2000cfa1270 */
[----:B------:R-:W-:Y:S01]  /*473f0*/  ULDC UR4, c[0x0][0x228] ;  /* 0x00008a0000047ab9 */ /* 0x000fe20000000800 */
[C---:B------:R-:W-:Y:S02]  /*47400*/  LOP3.LUT P2, RZ, R4.reuse, 0x2000, RZ, 0xc0, !PT ;  /* 0x0000200004ff7812 */ /* 0x040fe4000784c0ff */
[C---:B------:R-:W-:Y:S02]  /*47410*/  LOP3.LUT P6, RZ, R4.reuse, 0x10000, RZ, 0xc0, !PT ;  /* 0x0001000004ff7812 */ /* 0x040fe400078cc0ff */
[C---:B------:R-:W-:Y:S02]  /*47420*/  LOP3.LUT P3, RZ, R4.reuse, 0x80000, RZ, 0xc0, !PT ;  /* 0x0008000004ff7812 */ /* 0x040fe4000786c0ff */
[----:B------:R-:W-:Y:S02]  /*47430*/  LOP3.LUT P4, RZ, R4, 0x100000, RZ, 0xc0, !PT ;  /* 0x0010000004ff7812 */ /* 0x000fe4000788c0ff */
[----:B------:R-:W-:-:S02]  /*47440*/  PRMT R4, R174, 0x7772, RZ ;  /* 0x00007772ae047816 */ /* 0x000fc400000000ff */
[----:B------:R-:W-:-:S03]  /*47450*/  PRMT R174, R174, 0x7773, RZ ;  /* 0x00007773aeae7816 */ /* 0x000fc600000000ff */
[----:B------:R0:W-:Y:S01]  /*47460*/  @P5 STG.E.U8 desc[UR6][R54.64], R4 ;  /* 0x0000000436005986 */ /* 0x0001e2000c101106 */
[----:B------:R-:W-:Y:S01]  /*47470*/  ISETP.LT.AND P5, PT, R3, UR4, !P1 ;  /* 0x0000000403007c0c */ /* 0x000fe2000cfa1270 */
[----:B------:R-:W-:Y:S02]  /*47480*/  ULDC UR4, c[0x0][0x228] ;  /* 0x00008a0000047ab9 */ /* 0x000fe40000000800 */
[----:B0-----:R-:W2:Y:S01]  /*47490*/  LDL.LU.64 R54, [R1+0x118] ;  /* 0x0001180001367983 */ /* 0x001ea20000300a00 */
[C---:B------:R-:W-:Y:S02]  /*474a0*/  PRMT R5, R175.reuse, 0x7770, RZ ;  /* 0x00007770af057816 */ /* 0x040fe400000000ff */
[C---:B------:R-:W-:Y:S02]  /*474b0*/  PRMT R0, R175.reuse, 0x7771, RZ ;  /* 0x00007771af007816 */ /* 0x040fe400000000ff */
        /* <DEDUP_REMOVED lines=13> */
[----:B------:R0:W-:Y:S04]  /*47590*/  @P5 STG.E.U8 desc[UR6][R168.64], R8 ;  /* 0x00000008a8005986 */ /* 0x0001e8000c101106 */
[----:B0-----:R-:W4:Y:S04]  /*475a0*/  LDL.LU.64 R168, [R1+0xf8] ;  /* 0x0000f80001a87983 */ /* 0x001f280000300a00 */
[----:B--2---:R0:W1:Y:S04]  /*475b0*/  LDS.128 R4, [R171] ;  /* 0x00000000ab047984 */ /* 0x0040680000000c00 */
[----:B0-----:R-:W2:Y:S01]  /*475c0*/  LDL.LU.64 R170, [R1+0xf0] ;  /* 0x0000f00001aa7983 */ /* 0x001ea20000300a00 */
[----:B------:R-:W-:Y:S01]  /*475d0*/  ISETP.LT.AND P5, PT, R3, UR4, !P6 ;  /* 0x0000000403007c0c */ /* 0x000fe2000f7a1270 */
[----:B------:R-:W-:Y:S01]  /*475e0*/  ULDC UR4, c[0x0][0x228] ;  /* 0x00008a0000047ab9 */ /* 0x000fe20000000800 */
[----:B------:R-:W-:Y:S01]  /*475f0*/  PRMT R175, R175, 0x7773, RZ ;  /* 0x00007773afaf7816 */ /* 0x000fe200000000ff */
[----:B------:R-:W2:Y:S01]  /*47600*/  LDL.LU.64 R60, [R1+0xe8] ;  /* 0x0000e800013c7983 */ /* 0x000ea20000300a00 */
[----:B------:R-:W-:-:S03]  /*47610*/  LOP3.LUT P0, RZ, R9, 0x200000, RZ, 0xc0, !PT ;  /* 0x0020000009ff7812 */ /* 0x000fc6000780c0ff */
[----:B------:R-:W2:Y:S06]  /*47620*/  LDL.LU.64 R58, [R1+0xe0] ;  /* 0x0000e000013a7983 */ /* 0x000eac0000300a00 */
[----:B------:R0:W-:Y:S01]  /*47630*/  @P5 STG.E.U8 desc[UR6][R56.64], R175 ;  /* 0x000000af38005986 */ /* 0x0001e2000c101106 */
[----:B------:R-:W-:Y:S01]  /*47640*/  ISETP.LT.AND P5, PT, R2, UR4, !P3 ;  /* 0x0000000402007c0c */ /* 0x000fe2000dfa1270 */
[----:B------:R-:W-:Y:S02]  /*47650*/  ULDC UR4, c[0x0][0x228] ;  /* 0x00008a0000047ab9 */ /* 0x000fe40000000800 */
[----:B0-----:R-:W2:Y:S01]  /*47660*/  LDL.LU.64 R56, [R1+0xd8] ;  /* 0x0000d80001387983 */ /* 0x001ea20000300a00 */
[----:B-1----:R-:W-:-:S09]  /*47670*/  PRMT R0, R4, 0x7770, RZ ;  /* 0x0000777004007816 */ /* 0x002fd200000000ff */
[----:B------:R0:W-:Y:S01]  /*47680*/  @P5 STG.E.U8 desc[UR6][R54.64], R0 ;  /* 0x0000000036005986 */ /* 0x0001e2000c101106 */
[----:B------:R-:W-:Y:S01]  /*47690*/  ISETP.LT.AND P5, PT, R3, UR4, !P3 ;  /* 0x0000000403007c0c */ /* 0x000fe2000dfa1270 */
[----:B------:R-:W-:Y:S01]  /*476a0*/  ULDC UR4, c[0x0][0x228] ;  /* 0x00008a0000047ab9 */ /* 0x000fe20000000800 */
[C---:B------:R-:W-:Y:S02]  /*476b0*/  PRMT R8, R4.reuse, 0x7771, RZ ;  /* 0x0000777104087816 */ /* 0x040fe400000000ff */
[C---:B------:R-:W-:Y:S02]  /*476c0*/  PRMT R10, R4.reuse, 0x7772, RZ ;  /* 0x00007772040a7816 */ /* 0x040fe400000000ff */
[----:B------:R-:W-:Y:S02]  /*476d0*/  PRMT R4, R4, 0x7773, RZ ;  /* 0x0000777304047816 */ /* 0x000fe400000000ff */
[C---:B0-----:R-:W-:Y:S01]  /*476e0*/  PRMT R0, R5.reuse, 0x7770, RZ ;  /* 0x0000777005007816 */ /* 0x041fe200000000ff */
[----:B------:R-:W2:Y:S04]  /*476f0*/  LDL.LU.64 R54, [R1+0xd0] ;  /* 0x0000d00001367983 */ /* 0x000ea80000300a00 */
[----:B---3--:R0:W-:Y:S01]  /*47700*/  @P5 STG.E.U8 desc[UR6][R52.64], R8 ;  /* 0x0000000834005986 */ /* 0x0081e2000c101106 */
[----:B------:R-:W-:Y:S01]  /*47710*/  ISETP.LT.AND P5, PT, R2, UR4, !P4 ;  /* 0x0000000402007c0c */ /* 0x000fe2000e7a1270 */
[----:B------:R-:W-:Y:S01]  /*47720*/  ULDC UR4, c[0x0][0x228] ;  /* 0x00008a0000047ab9 */ /* 0x000fe20000000800 */
[----:B0-----:R-:W-:Y:S01]  /*47730*/  PRMT R8, R5, 0x7771, RZ ;  /* 0x0000777105087816 */ /* 0x001fe200000000ff */
[----:B------:R-:W3:Y:S10]  /*47740*/  LDL.LU.64 R52, [R1+0xc8] ;  /* 0x0000c80001347983 */ /* 0x000ef40000300a00 */
[----:B----4-:R0:W-:Y:S01]  /*47750*/  @P5 STG.E.U8 desc[UR6][R50.64], R10 ;  /* 0x0000000a32005986 */ /* 0x0101e2000c101106 */
[----:B------:R-:W-:Y:S01]  /*47760*/  ISETP.LT.AND P5, PT, R3, UR4, !P4 ;  /* 0x0000000403007c0c */ /* 0x000fe2000e7a1270 */
[----:B------:R-:W-:-:S02]  /*47770*/  ULDC UR4, c[0x0][0x228] ;  /* 0x00008a0000047ab9 */ /* 0x000fc40000000800 */
[----:B0-----:R-:W4:Y:S10]  /*47780*/  LDL.LU.64 R50, [R1+0xc0] ;  /* 0x0000c00001327983 */ /* 0x001f340000300a00 */
[----:B------:R0:W-:Y:S01]  /*47790*/  @P5 STG.E.U8 desc[UR6][R48.64], R4 ;  /* 0x0000000430005986 */ /* 0x0001e2000c101106 */
[----:B------:R-:W-:Y:S01]  /*477a0*/  ISETP.LT.AND P5, PT, R2, UR4, !P0 ;  /* 0x0000000402007c0c */ /* 0x000fe2000c7a1270 */
[----:B------:R-:W-:-:S02]  /*477b0*/  ULDC UR4, c[0x0][0x228] ;  /* 0x00008a0000047ab9 */ /* 0x000fc40000000800 */
[----:B------:R-:W-:Y:S01]  /*477c0*/  ISETP.LT.AND P0, PT, R3, UR4, !P0 ;  /* 0x0000000403007c0c */ /* 0x000fe2000c701270 */
[----:B------:R-:W-:Y:S01]  /*477d0*/  ULDC UR4, c[0x0][0x228] ;  /* 0x00008a0000047ab9 */ /* 0x000fe20000000800 */
[----:B0-----:R-:W4:Y:S08]  /*477e0*/  LDL.LU.64 R48, [R1+0xb8] ;  /* 0x0000b80001307983 */ /* 0x001f300000300a00 */
[----:B------:R0:W-:Y:S04]  /*477f0*/  @P5 STG.E.U8 desc[UR6][R168.64], R0 ;  /* 0x00000000a8005986 */ /* 0x0001e8000c101106 */
[----:B0-----:R-:W4:Y:S04]  /*47800*/  LDL.LU.64 R168, [R1+0xb0] ;  /* 0x0000b00001a87983 */ /* 0x001f280000300a00 */
[----:B--2---:R0:W-:Y:S04]  /*47810*/  @P0 STG.E.U8 desc[UR6][R170.64], R8 ;  /* 0x00000008aa000986 */ /* 0x0041e8000c101106 */
[----:B0-----:R-:W2:Y:S01]  /*47820*/  LDL.LU.64 R170, [R1+0xa8] ;  /* 0x0000a80001aa7983 */ /* 0x001ea20000300a00 */
[----:B------:R-:W-:-:S04]  /*47830*/  LOP3.LUT P1, RZ, R9, 0x100000, RZ, 0xc0, !PT ;  /* 0x0010000009ff7812 */ /* 0x000fc8000782c0ff */
[C---:B------:R-:W-:Y:S01]  /*47840*/  ISETP.LT.AND P5, PT, R2.reuse, UR4, !P1 ;  /* 0x0000000402007c0c */ /* 0x040fe2000cfa1270 */
[----:B------:R-:W-:Y:S01]  /*47850*/  ULDC UR4, c[0x0][0x228] ;  /* 0x00008a0000047ab9 */ /* 0x000fe20000000800 */
[----:B------:R-:W-:Y:S02]  /*47860*/  LOP3.LUT P2, RZ, R9, 0x80000, RZ, 0xc0, !PT ;  /* 0x0008000009ff7812 */ /* 0x000fe4000784c0ff */
[----:B------:R-:W-:Y:S01]  /*47870*/  ISETP.LT.AND P1, PT, R3, UR5, !P1 ;  /* 0x0000000503007c0c */ /* 0x000fe2000cf21270 */
[----:B------:R-:W-:Y:S01]  /*47880*/  ULDC UR5, c[0x0][0x228] ;  /* 0x00008a0000057ab9 */ /* 0x000fe20000000800 */
[----:B------:R-:W-:Y:S01]  /*47890*/  ISETP.LT.AND P0, PT, R2, UR4, !P2 ;  /* 0x0000000402007c0c */ /* 0x000fe2000d701270 */
[----:B------:R-:W-:Y:S01]  /*478a0*/  ULDC UR4, c[0x0][0x228] ;  /* 0x00008a0000047ab9 */ /* 0x000fe20000000800 */
[----:B------:R-:W-:Y:S02]  /*478b0*/  PRMT R4, R5, 0x7772, RZ ;  /* 0x0000777205047816 */ /* 0x000fe400000000ff */
[----:B------:R-:W-:-:S02]  /*478c0*/  LOP3.LUT P3, RZ, R9, 0x20000, RZ, 0xc0, !PT ;  /* 0x0002000009ff7812 */ /* 0x000fc4000786c0ff */
[----:B------:R-:W-:Y:S01]  /*478d0*/  PRMT R5, R5, 0x7773, RZ ;  /* 0x0000777305057816 */ /* 0x000fe200000000ff */
[----:B------:R-:W-:Y:S01]  /*478e0*/  @P5 STG.E.U8 desc[UR6][R60.64], R4 ;  /* 0x000000043c005986 */ /* 0x000fe2000c101106 */
[----:B------:R-:W-:Y:S01]  /*478f0*/  ISETP.LT.AND P5, PT, R2, UR4, !P3 ;  /* 0x0000000402007c0c */ /* 0x000fe2000dfa1270 */
[----:B------:R-:W-:Y:S01]  /*47900*/  ULDC UR4, c[0x0][0x228] ;  /* 0x00008a0000047ab9 */ /* 0x000fe20000000800 */
[C---:B------:R-:W-:Y:S02]  /*47910*/  LOP3.LUT P4, RZ, R9.reuse, 0x10000, RZ, 0xc0, !PT ;  /* 0x0001000009ff7812 */ /* 0x040fe4000788c0ff */
[----:B------:R-:W-:Y:S01]  /*47920*/  PRMT R0, R6, 0x7770, RZ ;  /* 0x0000777006007816 */ /* 0x000fe200000000ff */
[----:B------:R-:W-:Y:S01]  /*47930*/  @P1 STG.E.U8 desc[UR6][R58.64], R5 ;  /* 0x000000053a001986 */ /* 0x000fe2000c101106 */
[----:B------:R-:W-:Y:S02]  /*47940*/  LOP3.LUT P6, RZ, R9, 0x40000, RZ, 0xc0, !PT ;  /* 0x0004000009ff7812 */ /* 0x000fe400078cc0ff */
[C---:B------:R-:W-:Y:S01]  /*47950*/  ISETP.LT.AND P2, PT, R3.reuse, UR4, !P2 ;  /* 0x0000000403007c0c */ /* 0x040fe2000d741270 */
[----:B------:R-:W-:Y:S01]  /*47960*/  ULDC UR4, c[0x0][0x228] ;  /* 0x00008a0000047ab9 */ /* 0x000fe20000000800 */
[----:B------:R-:W-:Y:S01]  /*47970*/  ISETP.LT.AND P1, PT, R2, UR5, !P4 ;  /* 0x0000000502007c0c */ /* 0x000fe2000e721270 */
[----:B------:R0:W-:Y:S01]  /*47980*/  @P0 STG.E.U8 desc[UR6][R56.64], R0 ;  /* 0x0000000038000986 */ /* 0x0001e2000c101106 */
[----:B------:R-:W-:Y:S01]  /*47990*/  ULDC UR5, c[0x0][0x228] ;  /* 0x00008a0000057ab9 */ /* 0x000fe20000000800 */
[----:B------:R-:W-:-:S02]  /*479a0*/  ISETP.LT.AND P3, PT, R3, UR4, !P3 ;  /* 0x0000000403007c0c */ /* 0x000fc4000df61270 */
[----:B------:R-:W-:Y:S01]  /*479b0*/  ISETP.LT.AND P0, PT, R2, UR8, !P6 ;  /* 0x0000000802007c0c */ /* 0x000fe2000f701270 */
[----:B------:R-:W-:Y:S01]  /*479c0*/  ULDC UR8, c[0x0][0x228] ;  /* 0x00008a0000087ab9 */ /* 0x000fe20000000800 */
[C---:B------:R-:W-:Y:S02]  /*479d0*/  ISETP.LT.AND P4, PT, R3.reuse, UR5, !P4 ;  /* 0x0000000503007c0c */ /* 0x040fe4000e781270 */
[----:B------:R-:W-:Y:S02]  /*479e0*/  ISETP.LT.AND P6, PT, R3, UR8, !P6 ;  /* 0x0000000803007c0c */ /* 0x000fe4000f7c1270 */
[C---:B------:R-:W-:Y:S02]  /*479f0*/  PRMT R2, R6.reuse, 0x7772, RZ ;  /* 0x0000777206027816 */ /* 0x040fe400000000ff */
[C---:B0-----:R-:W-:Y:S02]  /*47a00*/  PRMT R0, R6.reuse, 0x7771, RZ ;  /* 0x0000777106007816 */ /* 0x041fe400000000ff */
[----:B------:R-:W-:-:S02]  /*47a10*/  PRMT R6, R6, 0x7773, RZ ;  /* 0x0000777306067816 */ /* 0x000fc400000000ff */
[C---:B------:R-:W-:Y:S01]  /*47a20*/  PRMT R3, R7.reuse, 0x7770, RZ ;  /* 0x0000777007037816 */ /* 0x040fe200000000ff */
[----:B------:R0:W-:Y:S01]  /*47a30*/  @P2 STG.E.U8 desc[UR6][R54.64], R0 ;  /* 0x0000000036002986 */ /* 0x0001e2000c101106 */
[C---:B------:R-:W-:Y:S02]  /*47a40*/  PRMT R4, R7.reuse, 0x7771, RZ ;  /* 0x0000777107047816 */ /* 0x040fe400000000ff */
[C---:B------:R-:W-:Y:S02]  /*47a50*/  PRMT R5, R7.reuse, 0x7772, RZ ;  /* 0x0000777207057816 */ /* 0x040fe400000000ff */
[----:B------:R-:W-:Y:S01]  /*47a60*/  PRMT R7, R7, 0x7773, RZ ;  /* 0x0000777307077816 */ /* 0x000fe200000000ff */
[----:B---3--:R0:W-:Y:S04]  /*47a70*/  @P5 STG.E.U8 desc[UR6][R52.64], R2 ;  /* 0x0000000234005986 */ /* 0x0081e8000c101106 */
[----:B----4-:R0:W-:Y:S04]  /*47a80*/  @P3 STG.E.U8 desc[UR6][R50.64], R6 ;  /* 0x0000000632003986 */ /* 0x0101e8000c101106 */
[----:B------:R0:W-:Y:S04]  /*47a90*/  @P1 STG.E.U8 desc[UR6][R48.64], R3 ;  /* 0x0000000330001986 */ /* 0x0001e8000c101106 */
[----:B------:R0:W-:Y:S04]  /*47aa0*/  @P4 STG.E.U8 desc[UR6][R168.64], R4 ;  /* 0x00000004a8004986 */ /* 0x0001e8000c101106 */
[----:B--2---:R0:W-:Y:S01]  /*47ab0*/  @P0 STG.E.U8 desc[UR6][R170.64], R5 ;  /* 0x00000005aa000986 */ /* 0x0041e2000c101106 */
[----:B------:R-:W-:Y:S05]  /*47ac0*/  @!P6 EXIT ;  /* 0x000000000000e94d */ /* 0x000fea0003800000 */
[----:B0-----:R-:W2:Y:S04]  /*47ad0*/  LDL.LU.64 R170, [R1+0xa0] ;  /* 0x0000a00001aa7983 */ /* 0x001ea80000300a00 */
[----:B--2---:R-:W-:Y:S01]  /*47ae0*/  STG.E.U8 desc[UR6][R170.64], R7 ;  /* 0x00000007aa007986 */ /* 0x004fe2000c101106 */
[----:B------:R-:W-:Y:S05]  /*47af0*/  EXIT ;  /* 0x000000000000794d */ /* 0x000fea0003800000 */
.L_x_3:
[----:B------:R-:W-:-:S00]  /*47b00*/  BRA `(.L_x_3) ;  /* 0xfffffffc00fc7947 */ /* 0x000fc0000383ffff */
[----:B------:R-:W-:-:S00]  /*47b10*/  NOP ;  /* 0x0000000000007918 */ /* 0x000fc00000000000 */
        /* <DEDUP_REMOVED lines=14> */
.L_x_4:


//--------------------- .nv.shared.matmul_kernel  --------------------------
	.section	.nv.shared.matmul_kernel,"aw",@nobits
	.sectionflags	@""
	.align	16
	.zero		1024


//--------------------- .nv.shared.reserved.0     --------------------------
	.section	.nv.shared.reserved.0,"aw",@nobits
	.weak		__nv_reservedSMEM_offset_0_alias
	.size		__nv_reservedSMEM_offset_0_alias, 0, 0
	.other		__nv_reservedSMEM_offset_0_alias,@"STO_CUDA_RESERVED_SHARED STV_DEFAULT"
__nv_reservedSMEM_offset_0_alias:
	.zero		0


//--------------------- .nv.constant0.matmul_kernel --------------------------
	.section	.nv.constant0.matmul_kernel,"a",@progbits
	.sectionflags	@""
	.align	4
.nv.constant0.matmul_kernel:
	.zero		608


//--------------------- SYMBOLS --------------------------

	.type		.nv.reservedSmem.offset0,@object
	.size		.nv.reservedSmem.offset0,0x4
